	.target	sm_90a

	.elftype	@"ET_EXEC"


//--------------------- .note.nv.tkinfo           --------------------------
	.section	.note.nv.tkinfo,"",@"SHT_NOTE"
	.sectionflags	@"SHF_NOTE_NV_TKINFO"
	.tkinfo
        /*0018*/ 	.word	0x00000002
        /*0030*/ 	.string	""
        /*0030*/ 	.string	"ptxas"
        /*0030*/ 	.string	"Cuda compilation tools, release 13.0, V13.0.88"
        /*0030*/ 	.string	"Build cuda_13.0.r13.0/compiler.36424714_0"
        /*0030*/ 	.string	"-v  -suppress-debug-info  -lineinfo  -arch sm_90a "



//--------------------- .note.nv.cuinfo           --------------------------
	.section	.note.nv.cuinfo,"",@"SHT_NOTE"
	.sectionflags	@"SHF_NOTE_NV_CUINFO"
        /*0018*/ 	.short	0x0002
        /*001a*/ 	.short	0x005a
        /*001c*/ 	.short	0x0082
	.zero		2


//--------------------- .nv.info                  --------------------------
	.section	.nv.info,"",@"SHT_CUDA_INFO"
	.align	4


	//----- nvinfo : EIATTR_REGCOUNT
	.align		4
        /*0000*/ 	.byte	0x04, 0x2f
        /*0002*/ 	.short	(.L_1 - .L_0)
	.align		4
.L_0:
        /*0004*/ 	.word	index@(matmul_kernel)
        /*0008*/ 	.word	0x00000020


	//----- nvinfo : EIATTR_FRAME_SIZE
	.align		4
.L_1:
        /*000c*/ 	.byte	0x04, 0x11
        /*000e*/ 	.short	(.L_3 - .L_2)
	.align		4
.L_2:
        /*0010*/ 	.word	index@(matmul_kernel)
        /*0014*/ 	.word	0x00002dc0


	//----- nvinfo : EIATTR_MIN_STACK_SIZE
	.align		4
.L_3:
        /*0018*/ 	.byte	0x04, 0x12
        /*001a*/ 	.short	(.L_5 - .L_4)
	.align		4
.L_4:
        /*001c*/ 	.word	index@(matmul_kernel)
        /*0020*/ 	.word	0x00002dc0
.L_5:


//--------------------- .nv.compat                --------------------------
	.section	.nv.compat,"",@"SHT_CUDA_COMPAT_INFO"
	.align	4
        /*0000*/ 	.byte	0x02, 0x09, 0x01, 0x00, 0x02, 0x02, 0x01, 0x00, 0x02, 0x05, 0x05, 0x00, 0x03, 0x07, 0x01, 0x01
        /*0010*/ 	.byte	0x02, 0x03, 0x00, 0x00, 0x02, 0x06, 0x01, 0x00, 0x04, 0x0b, 0x08, 0x00, 0x00, 0x00, 0x00, 0x00
        /*0020*/ 	.byte	0x00, 0x00, 0x00, 0x00


//--------------------- .nv.info.matmul_kernel    --------------------------
	.section	.nv.info.matmul_kernel,"",@"SHT_CUDA_INFO"
	.sectionflags	@""
	.align	4


	//----- nvinfo : EIATTR_CUDA_API_VERSION
	.align		4
        /*0000*/ 	.byte	0x04, 0x37
        /*0002*/ 	.short	(.L_7 - .L_6)
.L_6:
        /*0004*/ 	.word	0x00000082


	//----- nvinfo : EIATTR_KPARAM_INFO
	.align		4
.L_7:
        /*0008*/ 	.byte	0x04, 0x17
        /*000a*/ 	.short	(.L_9 - .L_8)
.L_8:
        /*000c*/ 	.word	0x00000000
        /*0010*/ 	.short	0x000d
        /*0012*/ 	.short	0x0048
        /*0014*/ 	.byte	0x00, 0xf4, 0x21, 0x00


	//----- nvinfo : EIATTR_KPARAM_INFO
	.align		4
.L_9:
        /*0018*/ 	.byte	0x04, 0x17
        /*001a*/ 	.short	(.L_11 - .L_10)
.L_10:
        /*001c*/ 	.word	0x00000000
        /*0020*/ 	.short	0x000c
        /*0022*/ 	.short	0x0040
        /*0024*/ 	.byte	0x00, 0xf4, 0x21, 0x00


	//----- nvinfo : EIATTR_KPARAM_INFO
	.align		4
.L_11:
        /*0028*/ 	.byte	0x04, 0x17
        /*002a*/ 	.short	(.L_13 - .L_12)
.L_12:
        /*002c*/ 	.word	0x00000000
        /*0030*/ 	.short	0x000b
        /*0032*/ 	.short	0x0038
        /*0034*/ 	.byte	0x00, 0xf0, 0x11, 0x00


	//----- nvinfo : EIATTR_KPARAM_INFO
	.align		4
.L_13:
        /*0038*/ 	.byte	0x04, 0x17
        /*003a*/ 	.short	(.L_15 - .L_14)
.L_14:
        /*003c*/ 	.word	0x00000000
        /*0040*/ 	.short	0x000a
        /*0042*/ 	.short	0x0034
        /*0044*/ 	.byte	0x00, 0xf0, 0x11, 0x00


	//----- nvinfo : EIATTR_KPARAM_INFO
	.align		4
.L_15:
        /*0048*/ 	.byte	0x04, 0x17
        /*004a*/ 	.short	(.L_17 - .L_16)
.L_16:
        /*004c*/ 	.word	0x00000000
        /*0050*/ 	.short	0x0009
        /*0052*/ 	.short	0x0030
        /*0054*/ 	.byte	0x00, 0xf0, 0x11, 0x00


	//----- nvinfo : EIATTR_KPARAM_INFO
	.align		4
.L_17:
        /*0058*/ 	.byte	0x04, 0x17
        /*005a*/ 	.short	(.L_19 - .L_18)
.L_18:
        /*005c*/ 	.word	0x00000000
        /*0060*/ 	.short	0x0008
        /*0062*/ 	.short	0x002c
        /*0064*/ 	.byte	0x00, 0xf0, 0x11, 0x00


	//----- nvinfo : EIATTR_KPARAM_INFO
	.align		4
.L_19:
        /*0068*/ 	.byte	0x04, 0x17
        /*006a*/ 	.short	(.L_21 - .L_20)
.L_20:
        /*006c*/ 	.word	0x00000000
        /*0070*/ 	.short	0x0007
        /*0072*/ 	.short	0x0028
        /*0074*/ 	.byte	0x00, 0xf0, 0x11, 0x00


	//----- nvinfo : EIATTR_KPARAM_INFO
	.align		4
.L_21:
        /*0078*/ 	.byte	0x04, 0x17
        /*007a*/ 	.short	(.L_23 - .L_22)
.L_22:
        /*007c*/ 	.word	0x00000000
        /*0080*/ 	.short	0x0006
        /*0082*/ 	.short	0x0024
        /*0084*/ 	.byte	0x00, 0xf0, 0x11, 0x00


	//----- nvinfo : EIATTR_KPARAM_INFO
	.align		4
.L_23:
        /*0088*/ 	.byte	0x04, 0x17
        /*008a*/ 	.short	(.L_25 - .L_24)
.L_24:
        /*008c*/ 	.word	0x00000000
        /*0090*/ 	.short	0x0005
        /*0092*/ 	.short	0x0020
        /*0094*/ 	.byte	0x00, 0xf0, 0x11, 0x00


	//----- nvinfo : EIATTR_KPARAM_INFO
	.align		4
.L_25:
        /*0098*/ 	.byte	0x04, 0x17
        /*009a*/ 	.short	(.L_27 - .L_26)
.L_26:
        /*009c*/ 	.word	0x00000000
        /*00a0*/ 	.short	0x0004
        /*00a2*/ 	.short	0x001c
        /*00a4*/ 	.byte	0x00, 0xf0, 0x11, 0x00


	//----- nvinfo : EIATTR_KPARAM_INFO
	.align		4
.L_27:
        /*00a8*/ 	.byte	0x04, 0x17
        /*00aa*/ 	.short	(.L_29 - .L_28)
.L_28:
        /*00ac*/ 	.word	0x00000000
        /*00b0*/ 	.short	0x0003
        /*00b2*/ 	.short	0x0018
        /*00b4*/ 	.byte	0x00, 0xf0, 0x11, 0x00


	//----- nvinfo : EIATTR_KPARAM_INFO
	.align		4
.L_29:
        /*00b8*/ 	.byte	0x04, 0x17
        /*00ba*/ 	.short	(.L_31 - .L_30)
.L_30:
        /*00bc*/ 	.word	0x00000000
        /*00c0*/ 	.short	0x0002
        /*00c2*/ 	.short	0x0010
        /*00c4*/ 	.byte	0x00, 0xf4, 0x21, 0x00


	//----- nvinfo : EIATTR_KPARAM_INFO
	.align		4
.L_31:
        /*00c8*/ 	.byte	0x04, 0x17
        /*00ca*/ 	.short	(.L_33 - .L_32)
.L_32:
        /*00cc*/ 	.word	0x00000000
        /*00d0*/ 	.short	0x0001
        /*00d2*/ 	.short	0x0008
        /*00d4*/ 	.byte	0x00, 0xf4, 0x21, 0x00


	//----- nvinfo : EIATTR_KPARAM_INFO
	.align		4
.L_33:
        /*00d8*/ 	.byte	0x04, 0x17
        /*00da*/ 	.short	(.L_35 - .L_34)
.L_34:
        /*00dc*/ 	.word	0x00000000
        /*00e0*/ 	.short	0x0000
        /*00e2*/ 	.short	0x0000
        /*00e4*/ 	.byte	0x00, 0xf4, 0x21, 0x00


	//----- nvinfo : EIATTR_SPARSE_MMA_MASK
	.align		4
.L_35:
        /*00e8*/ 	.byte	0x03, 0x50
        /*00ea*/ 	.short	0x0000


	//----- nvinfo : EIATTR_MAXREG_COUNT
	.align		4
        /*00ec*/ 	.byte	0x03, 0x1b
        /*00ee*/ 	.short	0x00ff


	//----- nvinfo : EIATTR_NUM_BARRIERS
	.align		4
        /*00f0*/ 	.byte	0x02, 0x4c
        /*00f2*/ 	.byte	0x01
	.zero		1


	//----- nvinfo : EIATTR_ANNOTATIONS
	.align		4
        /*00f4*/ 	.byte	0x04, 0x55
        /*00f6*/ 	.short	(.L_37 - .L_36)


	//   ....[0]....
.L_36:
        /*00f8*/ 	.word	0x00000001
        /*00fc*/ 	.byte	0xe0, 0x00, 0x00, 0x00, 0x01, 0x00, 0x00, 0x00, 0x00, 0x01, 0x00, 0x00, 0x01, 0x00, 0x00, 0x00
        /* <DEDUP_REMOVED lines=301> */
        /*13dc*/ 	.byte	0x80, 0x56, 0x00, 0x00, 0x01, 0x00, 0x00, 0x00, 0xa0, 0x56, 0x00, 0x00


	//----- nvinfo : EIATTR_MERCURY_ISA_VERSION
	.align		4
.L_37:
        /*13e8*/ 	.byte	0x03, 0x5f
        /*13ea*/ 	.short	0x0101


	//----- nvinfo : EIATTR_EXIT_INSTR_OFFSETS
	.align		4
        /*13ec*/ 	.byte	0x04, 0x1c
        /*13ee*/ 	.short	(.L_39 - .L_38)


	//   ....[0]....
.L_38:
        /*13f0*/ 	.word	0x0003d670


	//   ....[1]....
        /*13f4*/ 	.word	0x0003d6a0


	//----- nvinfo : EIATTR_REQNTID
	.align		4
.L_39:
        /*13f8*/ 	.byte	0x04, 0x10
        /*13fa*/ 	.short	(.L_41 - .L_40)
.L_40:
        /*13fc*/ 	.word	0x00000040
        /*1400*/ 	.word	0x00000001
        /*1404*/ 	.word	0x00000001


	//----- nvinfo : EIATTR_CBANK_PARAM_SIZE
	.align		4
.L_41:
        /*1408*/ 	.byte	0x03, 0x19
        /*140a*/ 	.short	0x0050


	//----- nvinfo : EIATTR_PARAM_CBANK
	.align		4
        /*140c*/ 	.byte	0x04, 0x0a
        /*140e*/ 	.short	(.L_43 - .L_42)
	.align		4
.L_42:
        /*1410*/ 	.word	index@(.nv.constant0.matmul_kernel)
        /*1414*/ 	.short	0x0210
        /*1416*/ 	.short	0x0050


	//----- nvinfo : EIATTR_SW_WAR
	.align		4
.L_43:
        /*1418*/ 	.byte	0x04, 0x36
        /*141a*/ 	.short	(.L_45 - .L_44)
.L_44:
        /*141c*/ 	.word	0x00000008
.L_45:


//--------------------- .nv.callgraph             --------------------------
	.section	.nv.callgraph,"",@"SHT_CUDA_CALLGRAPH"
	.align	4
	.sectionentsize	8
	.align		4
        /*0000*/ 	.word	0x00000000
	.align		4
        /*0004*/ 	.word	0xffffffff
	.align		4
        /*0008*/ 	.word	0x00000000
	.align		4
        /*000c*/ 	.word	0xfffffffe
	.align		4
        /*0010*/ 	.word	0x00000000
	.align		4
        /*0014*/ 	.word	0xfffffffd
	.align		4
        /*0018*/ 	.word	0x00000000
	.align		4
        /*001c*/ 	.word	0xfffffffc


//--------------------- .text.matmul_kernel       --------------------------
	.section	.text.matmul_kernel,"ax",@progbits
	.align	128
        .global         matmul_kernel
        .type           matmul_kernel,@function
        .size           matmul_kernel,(.L_x_3 - matmul_kernel)
        .other          matmul_kernel,@"STO_CUDA_ENTRY STV_DEFAULT"
matmul_kernel:
.text.matmul_kernel:
[----:B------:R-:W0:Y:S08]  /*0000*/  LDC R1, c[0x0][0x28] ;  /* 0x00000a00ff017b82 */ /* 0x000e300000000800 */
[----:B------:R-:W1:Y:S01]  /*0010*/  LDC.64 R2, c[0x0][0x228] ;  /* 0x00008a00ff027b82 */ /* 0x000e620000000a00 */
[----:B0-----:R-:W-:Y:S01]  /*0020*/  VIADD R1, R1, 0xffffd240 ;  /* 0xffffd24001017836 */ /* 0x001fe20000000000 */
[----:B------:R-:W-:Y:S01]  /*0030*/  UMOV UR4, 0x400 ;  /* 0x0000040000047882 */ /* 0x000fe20000000000 */
[----:B------:R-:W-:-:S02]  /*0040*/  CS2R R14, SRZ ;  /* 0x00000000000e7805 */ /* 0x000fc4000001ff00 */
[----:B------:R-:W-:Y:S02]  /*0050*/  CS2R R16, SRZ ;  /* 0x0000000000107805 */ /* 0x000fe4000001ff00 */
[----:B------:R-:W-:Y:S02]  /*0060*/  CS2R R18, SRZ ;  /* 0x0000000000127805 */ /* 0x000fe4000001ff00 */
[----:B------:R-:W-:Y:S02]  /*0070*/  CS2R R20, SRZ ;  /* 0x0000000000147805 */ /* 0x000fe4000001ff00 */
[----:B------:R-:W-:Y:S01]  /*0080*/  CS2R R22, SRZ ;  /* 0x0000000000167805 */ /* 0x000fe2000001ff00 */
[----:B------:R-:W0:Y:S01]  /*0090*/  LDC R29, c[0x0][0x230] ;  /* 0x00008c00ff1d7b82 */ /* 0x000e220000000800 */
[----:B------:R-:W-:Y:S02]  /*00a0*/  CS2R R24, SRZ ;  /* 0x0000000000187805 */ /* 0x000fe4000001ff00 */
[----:B------:R-:W-:-:S05]  /*00b0*/  CS2R R26, SRZ ;  /* 0x00000000001a7805 */ /* 0x000fca000001ff00 */
[----:B------:R-:W2:Y:S01]  /*00c0*/  S2UR UR5, SR_CgaCtaId ;  /* 0x00000000000579c3 */ /* 0x000ea20000008800 */
[----:B-1----:R-:W-:Y:S01]  /*00d0*/  VIADD R0, R3, 0xf ;  /* 0x0000000f03007836 */ /* 0x002fe20000000000 */
[----:B------:R0:W-:Y:S04]  /*00e0*/  STL [R1+0x1a7c], R3 ;  /* 0x001a7c0301007387 */ /* 0x0001e80000100800 */
[----:B------:R-:W-:Y:S01]  /*00f0*/  SHF.R.S32.HI R5, RZ, 0x1f, R0 ;  /* 0x0000001fff057819 */ /* 0x000fe20000011400 */
[----:B------:R1:W-:Y:S03]  /*0100*/  STL [R1+0x1a80], R2 ;  /* 0x001a800201007387 */ /* 0x0003e60000100800 */
[----:B------:R-:W-:Y:S01]  /*0110*/  LEA.HI R5, R5, R0, RZ, 0x4 ;  /* 0x0000000005057211 */ /* 0x000fe200078f20ff */
[----:B------:R-:W-:Y:S01]  /*0120*/  STL [R1+0x90], RZ ;  /* 0x000090ff01007387 */ /* 0x000fe20000100800 */
[----:B0-----:R-:W-:-:S02]  /*0130*/  VIADD R3, R29, 0x3f ;  /* 0x0000003f1d037836 */ /* 0x001fc40000000000 */
[----:B------:R-:W-:Y:S01]  /*0140*/  SHF.R.S32.HI R0, RZ, 0x4, R5 ;  /* 0x00000004ff007819 */ /* 0x000fe20000011405 */
[----:B------:R-:W-:Y:S01]  /*0150*/  STL [R1+0x94], RZ ;  /* 0x000094ff01007387 */ /* 0x000fe20000100800 */
[----:B------:R-:W-:Y:S01]  /*0160*/  ULDC.64 UR8, c[0x0][0x208] ;  /* 0x0000820000087ab9 */ /* 0x000fe20000000a00 */
[----:B--2---:R-:W-:Y:S02]  /*0170*/  ULEA UR4, UR5, UR4, 0x18 ;  /* 0x0000000405047291 */ /* 0x004fe4000f8ec03f */
[----:B------:R-:W-:Y:S01]  /*0180*/  IMAD.SHL.U32 R0, R0, 0x8, RZ ;  /* 0x0000000800007824 */ /* 0x000fe200078e00ff */
[----:B------:R-:W0:Y:S04]  /*0190*/  S2R R5, SR_CTAID.X ;  /* 0x0000000000057919 */ /* 0x000e280000002500 */
[-C--:B------:R-:W-:Y:S01]  /*01a0*/  IABS R9, R0.reuse ;  /* 0x0000000000097213 */ /* 0x080fe20000000000 */
[----:B------:R-:W-:Y:S01]  /*01b0*/  STL [R1+0x98], RZ ;  /* 0x000098ff01007387 */ /* 0x000fe20000100800 */
[----:B------:R-:W-:-:S02]  /*01c0*/  IABS R12, R0 ;  /* 0x00000000000c7213 */ /* 0x000fc40000000000 */
[----:B------:R-:W2:Y:S01]  /*01d0*/  I2F.RP R4, R9 ;  /* 0x0000000900047306 */ /* 0x000ea20000209400 */
[----:B------:R-:W-:Y:S04]  /*01e0*/  STL [R1+0x9c], RZ ;  /* 0x00009cff01007387 */ /* 0x000fe80000100800 */
[----:B------:R-:W-:Y:S04]  /*01f0*/  STL [R1+0x80], RZ ;  /* 0x000080ff01007387 */ /* 0x000fe80000100800 */
[----:B------:R-:W-:Y:S04]  /*0200*/  STL [R1+0x84], RZ ;  /* 0x000084ff01007387 */ /* 0x000fe80000100800 */
[----:B------:R-:W-:Y:S01]  /*0210*/  STL [R1+0x88], RZ ;  /* 0x000088ff01007387 */ /* 0x000fe20000100800 */
[----:B--2---:R-:W2:Y:S03]  /*0220*/  MUFU.RCP R4, R4 ;  /* 0x0000000400047308 */ /* 0x004ea60000001000 */
[----:B------:R-:W-:Y:S04]  /*0230*/  STL [R1+0x8c], RZ ;  /* 0x00008cff01007387 */ /* 0x000fe80000100800 */
[----:B------:R-:W-:Y:S01]  /*0240*/  STL [R1+0x70], RZ ;  /* 0x000070ff01007387 */ /* 0x000fe20000100800 */
[----:B0-----:R-:W-:-:S03]  /*0250*/  IABS R10, R5 ;  /* 0x00000005000a7213 */ /* 0x001fc60000000000 */
[----:B------:R-:W-:Y:S04]  /*0260*/  STL [R1+0x74], RZ ;  /* 0x000074ff01007387 */ /* 0x000fe80000100800 */
[----:B------:R-:W-:Y:S01]  /*0270*/  STL [R1+0x78], RZ ;  /* 0x000078ff01007387 */ /* 0x000fe20000100800 */
[----:B--2---:R-:W-:-:S03]  /*0280*/  VIADD R6, R4, 0xffffffe ;  /* 0x0ffffffe04067836 */ /* 0x004fc60000000000 */
[----:B------:R-:W-:Y:S01]  /*0290*/  STL [R1+0x7c], RZ ;  /* 0x00007cff01007387 */ /* 0x000fe20000100800 */
[----:B------:R-:W-:Y:S01]  /*02a0*/  IMAD.MOV R4, RZ, RZ, -R12 ;  /* 0x000000ffff047224 */ /* 0x000fe200078e0a0c */
[----:B------:R-:W-:Y:S01]  /*02b0*/  CS2R R12, SRZ ;  /* 0x00000000000c7805 */ /* 0x000fe2000001ff00 */
[----:B------:R0:W2:Y:S01]  /*02c0*/  F2I.FTZ.U32.TRUNC.NTZ R7, R6 ;  /* 0x0000000600077305 */ /* 0x0000a2000021f000 */
[----:B------:R-:W-:Y:S04]  /*02d0*/  STL [R1+0x60], RZ ;  /* 0x000060ff01007387 */ /* 0x000fe80000100800 */
[----:B------:R-:W-:Y:S01]  /*02e0*/  STL [R1+0x64], RZ ;  /* 0x000064ff01007387 */ /* 0x000fe20000100800 */
[----:B0-----:R-:W-:-:S03]  /*02f0*/  IMAD.MOV.U32 R6, RZ, RZ, RZ ;  /* 0x000000ffff067224 */ /* 0x001fc600078e00ff */
[----:B------:R-:W-:Y:S04]  /*0300*/  STL [R1+0x68], RZ ;  /* 0x000068ff01007387 */ /* 0x000fe80000100800 */
[----:B------:R-:W-:Y:S01]  /*0310*/  STL [R1+0x6c], RZ ;  /* 0x00006cff01007387 */ /* 0x000fe20000100800 */
[----:B--2---:R-:W-:-:S03]  /*0320*/  IMAD.MOV R8, RZ, RZ, -R7 ;  /* 0x000000ffff087224 */ /* 0x004fc600078e0a07 */
[----:B------:R-:W-:Y:S01]  /*0330*/  STL [R1+0x50], RZ ;  /* 0x000050ff01007387 */ /* 0x000fe20000100800 */
[----:B------:R-:W-:Y:S02]  /*0340*/  IMAD R11, R8, R9, RZ ;  /* 0x00000009080b7224 */ /* 0x000fe400078e02ff */
[----:B------:R-:W-:Y:S01]  /*0350*/  IMAD.MOV.U32 R8, RZ, RZ, R10 ;  /* 0x000000ffff087224 */ /* 0x000fe200078e000a */
[----:B------:R-:W-:Y:S01]  /*0360*/  STL [R1+0x54], RZ ;  /* 0x000054ff01007387 */ /* 0x000fe20000100800 */
[----:B------:R-:W-:-:S03]  /*0370*/  IMAD.HI.U32 R7, R7, R11, R6 ;  /* 0x0000000b07077227 */ /* 0x000fc600078e0006 */
[----:B------:R-:W-:Y:S03]  /*0380*/  STL [R1+0x58], RZ ;  /* 0x000058ff01007387 */ /* 0x000fe60000100800 */
[----:B------:R-:W-:Y:S01]  /*0390*/  IMAD.HI.U32 R7, R7, R8, RZ ;  /* 0x0000000807077227 */ /* 0x000fe200078e00ff */
[----:B------:R-:W-:Y:S03]  /*03a0*/  STL [R1+0x5c], RZ ;  /* 0x00005cff01007387 */ /* 0x000fe60000100800 */
[----:B------:R-:W-:Y:S01]  /*03b0*/  IMAD R4, R7, R4, R8 ;  /* 0x0000000407047224 */ /* 0x000fe200078e0208 */
[----:B------:R-:W-:Y:S04]  /*03c0*/  STL [R1+0x40], RZ ;  /* 0x000040ff01007387 */ /* 0x000fe80000100800 */
[----:B------:R-:W-:Y:S01]  /*03d0*/  ISETP.GT.U32.AND P1, PT, R9, R4, PT ;  /* 0x000000040900720c */ /* 0x000fe20003f24070 */
[----:B------:R-:W-:Y:S04]  /*03e0*/  STL [R1+0x44], RZ ;  /* 0x000044ff01007387 */ /* 0x000fe80000100800 */
[----:B------:R-:W-:Y:S04]  /*03f0*/  STL [R1+0x48], RZ ;  /* 0x000048ff01007387 */ /* 0x000fe80000100800 */
[----:B------:R-:W-:Y:S04]  /*0400*/  STL [R1+0x4c], RZ ;  /* 0x00004cff01007387 */ /* 0x000fe80000100800 */
[----:B------:R-:W-:Y:S01]  /*0410*/  @!P1 IMAD.IADD R4, R4, 0x1, -R9 ;  /* 0x0000000104049824 */ /* 0x000fe200078e0a09 */
[----:B------:R-:W-:Y:S01]  /*0420*/  STL [R1+0x30], RZ ;  /* 0x000030ff01007387 */ /* 0x000fe20000100800 */
[----:B------:R-:W-:Y:S01]  /*0430*/  @!P1 VIADD R7, R7, 0x1 ;  /* 0x0000000107079836 */ /* 0x000fe20000000000 */
[----:B------:R-:W-:-:S02]  /*0440*/  ISETP.NE.AND P1, PT, R0, RZ, PT ;  /* 0x000000ff0000720c */ /* 0x000fc40003f25270 */
[----:B------:R-:W-:Y:S01]  /*0450*/  ISETP.GE.U32.AND P0, PT, R4, R9, PT ;  /* 0x000000090400720c */ /* 0x000fe20003f06070 */
[----:B------:R-:W-:Y:S01]  /*0460*/  STL [R1+0x34], RZ ;  /* 0x000034ff01007387 */ /* 0x000fe20000100800 */
[----:B------:R-:W-:-:S03]  /*0470*/  LOP3.LUT R4, R5, R0, RZ, 0x3c, !PT ;  /* 0x0000000005047212 */ /* 0x000fc600078e3cff */
[----:B------:R-:W-:Y:S01]  /*0480*/  STL [R1+0x38], RZ ;  /* 0x000038ff01007387 */ /* 0x000fe20000100800 */
[----:B------:R-:W-:Y:S01]  /*0490*/  ISETP.GE.AND P2, PT, R4, RZ, PT ;  /* 0x000000ff0400720c */ /* 0x000fe20003f46270 */
[----:B------:R-:W-:Y:S02]  /*04a0*/  VIADD R4, R2, 0x1ff ;  /* 0x000001ff02047836 */ /* 0x000fe40000000000 */
[----:B------:R-:W-:Y:S04]  /*04b0*/  STL [R1+0x3c], RZ ;  /* 0x00003cff01007387 */ /* 0x000fe80000100800 */
[----:B------:R-:W-:Y:S01]  /*04c0*/  @P0 VIADD R7, R7, 0x1 ;  /* 0x0000000107070836 */ /* 0x000fe20000000000 */
[----:B------:R-:W-:Y:S03]  /*04d0*/  STL [R1+0x20], RZ ;  /* 0x000020ff01007387 */ /* 0x000fe60000100800 */
[----:B------:R-:W-:Y:S01]  /*04e0*/  IMAD.MOV.U32 R6, RZ, RZ, R7 ;  /* 0x000000ffff067224 */ /* 0x000fe200078e0007 */
[----:B------:R-:W-:Y:S01]  /*04f0*/  SHF.R.S32.HI R7, RZ, 0x1f, R4 ;  /* 0x0000001fff077819 */ /* 0x000fe20000011404 */
[----:B------:R-:W-:Y:S02]  /*0500*/  STL [R1+0x24], RZ ;  /* 0x000024ff01007387 */ /* 0x000fe40000100800 */
[----:B------:R-:W-:Y:S01]  /*0510*/  @!P2 IMAD.MOV R6, RZ, RZ, -R6 ;  /* 0x000000ffff06a224 */ /* 0x000fe200078e0a06 */
[----:B------:R-:W-:Y:S01]  /*0520*/  @!P1 LOP3.LUT R6, RZ, R0, RZ, 0x33, !PT ;  /* 0x00000000ff069212 */ /* 0x000fe200078e33ff */
[----:B------:R-:W-:Y:S01]  /*0530*/  STL [R1+0x28], RZ ;  /* 0x000028ff01007387 */ /* 0x000fe20000100800 */
[----:B------:R-:W-:-:S03]  /*0540*/  LEA.HI R7, R7, R4, RZ, 0x9 ;  /* 0x0000000407077211 */ /* 0x000fc600078f48ff */
[----:B------:R-:W-:Y:S01]  /*0550*/  IMAD.SHL.U32 R28, R6, 0x8, RZ ;  /* 0x00000008061c7824 */ /* 0x000fe200078e00ff */
[----:B------:R-:W-:Y:S01]  /*0560*/  STL [R1+0x2c], RZ ;  /* 0x00002cff01007387 */ /* 0x000fe20000100800 */
[----:B------:R-:W-:-:S03]  /*0570*/  IMAD.MOV R6, RZ, RZ, -R6 ;  /* 0x000000ffff067224 */ /* 0x000fc600078e0a06 */
[----:B------:R-:W-:Y:S01]  /*0580*/  LEA.HI.SX32 R4, R7, -R28, 0x17 ;  /* 0x8000001c07047211 */ /* 0x000fe200078fbaff */
[----:B------:R-:W-:Y:S01]  /*0590*/  IMAD R11, R0, R6, R5 ;  /* 0x00000006000b7224 */ /* 0x000fe200078e0205 */
[----:B------:R-:W-:Y:S01]  /*05a0*/  STL [R1+0x10], RZ ;  /* 0x000010ff01007387 */ /* 0x000fe20000100800 */
[----:B------:R-:W-:Y:S01]  /*05b0*/  IMAD.MOV.U32 R6, RZ, RZ, RZ ;  /* 0x000000ffff067224 */ /* 0x000fe200078e00ff */
[----:B------:R-:W-:Y:S02]  /*05c0*/  VIMNMX R4, R4, 0x8, PT ;  /* 0x0000000804047848 */ /* 0x000fe40003fe0100 */
[----:B------:R-:W-:Y:S02]  /*05d0*/  STL [R1+0x14], RZ ;  /* 0x000014ff01007387 */ /* 0x000fe40000100800 */
[-C--:B------:R-:W-:Y:S02]  /*05e0*/  IABS R10, R4.reuse ;  /* 0x00000004000a7213 */ /* 0x080fe40000000000 */
[----:B------:R-:W-:Y:S01]  /*05f0*/  IABS R0, R4 ;  /* 0x0000000400007213 */ /* 0x000fe20000000000 */
[----:B------:R-:W-:Y:S01]  /*0600*/  STL [R1+0x18], RZ ;  /* 0x000018ff01007387 */ /* 0x000fe20000100800 */
[----:B------:R-:W0:Y:S01]  /*0610*/  I2F.RP R8, R10 ;  /* 0x0000000a00087306 */ /* 0x000e220000209400 */
[----:B-1----:R-:W1:Y:S02]  /*0620*/  S2R R2, SR_TID.X ;  /* 0x0000000000027919 */ /* 0x002e640000002100 */
[----:B------:R-:W-:Y:S04]  /*0630*/  STL [R1+0x1c], RZ ;  /* 0x00001cff01007387 */ /* 0x000fe80000100800 */
[----:B------:R-:W-:Y:S01]  /*0640*/  STL [R1], RZ ;  /* 0x000000ff01007387 */ /* 0x000fe20000100800 */
[----:B0-----:R-:W0:Y:S03]  /*0650*/  MUFU.RCP R8, R8 ;  /* 0x0000000800087308 */ /* 0x001e260000001000 */
[----:B------:R-:W-:Y:S04]  /*0660*/  STL [R1+0x4], RZ ;  /* 0x000004ff01007387 */ /* 0x000fe80000100800 */
[----:B------:R-:W-:Y:S04]  /*0670*/  STL [R1+0x8], RZ ;  /* 0x000008ff01007387 */ /* 0x000fe80000100800 */
[----:B------:R-:W-:Y:S01]  /*0680*/  STL [R1+0xc], RZ ;  /* 0x00000cff01007387 */ /* 0x000fe20000100800 */
[----:B0-----:R-:W-:Y:S01]  /*0690*/  VIADD R7, R8, 0xffffffe ;  /* 0x0ffffffe08077836 */ /* 0x001fe20000000000 */
[----:B-1----:R-:W-:-:S05]  /*06a0*/  LOP3.LUT R2, R2, 0x3f, RZ, 0xc0, !PT ;  /* 0x0000003f02027812 */ /* 0x002fca00078ec0ff */
[----:B------:R-:W0:Y:S02]  /*06b0*/  F2I.FTZ.U32.TRUNC.NTZ R7, R7 ;  /* 0x0000000700077305 */ /* 0x000e24000021f000 */
[----:B0-----:R-:W-:-:S04]  /*06c0*/  IMAD.MOV R9, RZ, RZ, -R7 ;  /* 0x000000ffff097224 */ /* 0x001fc800078e0a07 */
[----:B------:R-:W-:Y:S01]  /*06d0*/  IMAD.MOV.U32 R5, RZ, RZ, R9 ;  /* 0x000000ffff057224 */ /* 0x000fe200078e0009 */
[----:B------:R-:W-:-:S03]  /*06e0*/  IABS R9, R11 ;  /* 0x0000000b00097213 */ /* 0x000fc60000000000 */
[----:B------:R-:W-:-:S04]  /*06f0*/  IMAD R5, R5, R10, RZ ;  /* 0x0000000a05057224 */ /* 0x000fc800078e02ff */
[----:B------:R-:W-:-:S04]  /*0700*/  IMAD.HI.U32 R6, R7, R5, R6 ;  /* 0x0000000507067227 */ /* 0x000fc800078e0006 */
[----:B------:R-:W-:Y:S02]  /*0710*/  IMAD.MOV R5, RZ, RZ, -R0 ;  /* 0x000000ffff057224 */ /* 0x000fe400078e0a00 */
[----:B------:R-:W-:Y:S01]  /*0720*/  IMAD.HI.U32 R0, R6, R9, RZ ;  /* 0x0000000906007227 */ /* 0x000fe200078e00ff */
[----:B------:R-:W-:-:S03]  /*0730*/  CS2R R6, SRZ ;  /* 0x0000000000067805 */ /* 0x000fc6000001ff00 */
[----:B------:R-:W-:Y:S01]  /*0740*/  IMAD R5, R0, R5, R9 ;  /* 0x0000000500057224 */ /* 0x000fe200078e0209 */
[----:B------:R-:W-:-:S04]  /*0750*/  CS2R R8, SRZ ;  /* 0x0000000000087805 */ /* 0x000fc8000001ff00 */
[----:B------:R-:W-:-:S13]  /*0760*/  ISETP.GT.U32.AND P1, PT, R10, R5, PT ;  /* 0x000000050a00720c */ /* 0x000fda0003f24070 */
[----:B------:R-:W-:Y:S02]  /*0770*/  @!P1 IMAD.IADD R5, R5, 0x1, -R10 ;  /* 0x0000000105059824 */ /* 0x000fe400078e0a0a */
[----:B------:R-:W-:Y:S01]  /*0780*/  @!P1 VIADD R0, R0, 0x1 ;  /* 0x0000000100009836 */ /* 0x000fe20000000000 */
[----:B------:R-:W-:Y:S02]  /*0790*/  ISETP.NE.AND P1, PT, R4, RZ, PT ;  /* 0x000000ff0400720c */ /* 0x000fe40003f25270 */
[----:B------:R-:W-:Y:S02]  /*07a0*/  ISETP.GE.U32.AND P0, PT, R5, R10, PT ;  /* 0x0000000a0500720c */ /* 0x000fe40003f06070 */
[----:B------:R-:W-:-:S04]  /*07b0*/  LOP3.LUT R5, R11, R4, RZ, 0x3c, !PT ;  /* 0x000000040b057212 */ /* 0x000fc800078e3cff */
[----:B------:R-:W-:-:S07]  /*07c0*/  ISETP.GE.AND P2, PT, R5, RZ, PT ;  /* 0x000000ff0500720c */ /* 0x000fce0003f46270 */
[----:B------:R-:W-:Y:S01]  /*07d0*/  @P0 VIADD R0, R0, 0x1 ;  /* 0x0000000100000836 */ /* 0x000fe20000000000 */
[----:B------:R-:W-:-:S05]  /*07e0*/  ISETP.GE.AND P0, PT, R3, 0x40, PT ;  /* 0x000000400300780c */ /* 0x000fca0003f06270 */
[----:B------:R-:W-:Y:S01]  /*07f0*/  @!P2 IMAD.MOV R0, RZ, RZ, -R0 ;  /* 0x000000ffff00a224 */ /* 0x000fe200078e0a00 */
[----:B------:R-:W-:-:S05]  /*0800*/  @!P1 LOP3.LUT R0, RZ, R4, RZ, 0x33, !PT ;  /* 0x00000004ff009212 */ /* 0x000fca00078e33ff */
[----:B------:R-:W-:Y:S02]  /*0810*/  IMAD.MOV R5, RZ, RZ, -R0 ;  /* 0x000000ffff057224 */ /* 0x000fe400078e0a00 */
[----:B------:R-:W-:Y:S02]  /*0820*/  IMAD.SHL.U32 R0, R0, 0x10, RZ ;  /* 0x0000001000007824 */ /* 0x000fe400078e00ff */
[----:B------:R-:W-:Y:S01]  /*0830*/  IMAD R5, R4, R5, R11 ;  /* 0x0000000504057224 */ /* 0x000fe200078e020b */
[----:B------:R-:W-:Y:S01]  /*0840*/  CS2R R10, SRZ ;  /* 0x00000000000a7805 */ /* 0x000fe2000001ff00 */
[C---:B------:R-:W-:Y:S01]  /*0850*/  VIADD R3, R0.reuse, 0x1 ;  /* 0x0000000100037836 */ /* 0x040fe20000000000 */
[----:B------:R-:W-:Y:S01]  /*0860*/  STL [R1+0x1a4c], R0 ;  /* 0x001a4c0001007387 */ /* 0x000fe20000100800 */
[----:B------:R-:W-:Y:S02]  /*0870*/  VIADD R29, R0, 0x2 ;  /* 0x00000002001d7836 */ /* 0x000fe40000000000 */
[----:B------:R-:W-:Y:S01]  /*0880*/  IMAD.IADD R28, R28, 0x1, R5 ;  /* 0x000000011c1c7824 */ /* 0x000fe200078e0205 */
[----:B------:R0:W-:Y:S01]  /*0890*/  STL [R1+0xcc], R3 ;  /* 0x0000cc0301007387 */ /* 0x0001e20000100800 */
[----:B------:R-:W-:-:S03]  /*08a0*/  CS2R R4, SRZ ;  /* 0x0000000000047805 */ /* 0x000fc6000001ff00 */
[----:B------:R1:W-:Y:S01]  /*08b0*/  STL [R1+0xc8], R29 ;  /* 0x0000c81d01007387 */ /* 0x0003e20000100800 */
[C---:B0-----:R-:W-:Y:S02]  /*08c0*/  VIADD R3, R0.reuse, 0x3 ;  /* 0x0000000300037836 */ /* 0x041fe40000000000 */
[----:B-1----:R-:W-:-:S03]  /*08d0*/  VIADD R29, R0, 0x4 ;  /* 0x00000004001d7836 */ /* 0x002fc60000000000 */
[----:B------:R0:W-:Y:S04]  /*08e0*/  STL [R1+0xc4], R3 ;  /* 0x0000c40301007387 */ /* 0x0001e80000100800 */
        /* <DEDUP_REMOVED lines=17> */
[----:B0-----:R-:W-:Y:S02]  /*0a00*/  IMAD R3, R28, 0x200, R2 ;  /* 0x000002001c037824 */ /* 0x001fe400078e0202 */
[C---:B------:R-:W-:Y:S02]  /*0a10*/  VIADD R28, R0.reuse, 0xe ;  /* 0x0000000e001c7836 */ /* 0x040fe40000000000 */
[----:B------:R-:W-:Y:S01]  /*0a20*/  VIADD R2, R3, 0x40 ;  /* 0x0000004003027836 */ /* 0x000fe20000000000 */
[----:B------:R-:W-:Y:S01]  /*0a30*/  STL [R1+0x1a50], R3 ;  /* 0x001a500301007387 */ /* 0x000fe20000100800 */
[----:B-1----:R-:W-:-:S02]  /*0a40*/  VIADD R29, R0, 0xd ;  /* 0x0000000d001d7836 */ /* 0x002fc40000000000 */
[----:B------:R-:W-:Y:S01]  /*0a50*/  VIADD R0, R0, 0xf ;  /* 0x0000000f00007836 */ /* 0x000fe20000000000 */
[----:B------:R0:W-:Y:S02]  /*0a60*/  STL [R1+0x1a5c], R2 ;  /* 0x001a5c0201007387 */ /* 0x0001e40000100800 */
[----:B0-----:R-:W-:-:S05]  /*0a70*/  VIADD R2, R3, 0x80 ;  /* 0x0000008003027836 */ /* 0x001fca0000000000 */
[----:B------:R0:W-:Y:S02]  /*0a80*/  STL [R1+0x1a60], R2 ;  /* 0x001a600201007387 */ /* 0x0001e40000100800 */
[----:B0-----:R-:W-:-:S05]  /*0a90*/  VIADD R2, R3, 0xc0 ;  /* 0x000000c003027836 */ /* 0x001fca0000000000 */
[----:B------:R0:W-:Y:S02]  /*0aa0*/  STL [R1+0x1a64], R2 ;  /* 0x001a640201007387 */ /* 0x0001e40000100800 */
[----:B0-----:R-:W-:-:S05]  /*0ab0*/  VIADD R2, R3, 0x100 ;  /* 0x0000010003027836 */ /* 0x001fca0000000000 */
[----:B------:R0:W-:Y:S02]  /*0ac0*/  STL [R1+0x1a68], R2 ;  /* 0x001a680201007387 */ /* 0x0001e40000100800 */
[----:B0-----:R-:W-:-:S05]  /*0ad0*/  VIADD R2, R3, 0x140 ;  /* 0x0000014003027836 */ /* 0x001fca0000000000 */
[----:B------:R0:W-:Y:S02]  /*0ae0*/  STL [R1+0x1a6c], R2 ;  /* 0x001a6c0201007387 */ /* 0x0001e40000100800 */
[C---:B0-----:R-:W-:Y:S02]  /*0af0*/  VIADD R2, R3.reuse, 0x180 ;  /* 0x0000018003027836 */ /* 0x041fe40000000000 */
[----:B------:R-:W-:-:S03]  /*0b00*/  VIADD R3, R3, 0x1c0 ;  /* 0x000001c003037836 */ /* 0x000fc60000000000 */
[----:B------:R0:W-:Y:S04]  /*0b10*/  STL [R1+0x1a74], R2 ;  /* 0x001a740201007387 */ /* 0x0001e80000100800 */
[----:B0-----:R0:W5:Y:S04]  /*0b20*/  LDL.LU R2, [R1+0x1a80] ;  /* 0x001a800001027983 */ /* 0x0011680000300800 */
[----:B------:R1:W-:Y:S04]  /*0b30*/  STL [R1+0x1a70], R3 ;  /* 0x001a700301007387 */ /* 0x0003e80000100800 */
[----:B-1----:R0:W5:Y:S01]  /*0b40*/  LDL.LU R3, [R1+0x1a7c] ;  /* 0x001a7c0001037983 */ /* 0x0021620000300800 */
[----:B------:R-:W-:Y:S05]  /*0b50*/  @!P0 BRA `(.L_x_0) ;  /* 0x0000038800d08947 */ /* 0x000fea0003800000 */
[----:B------:R-:W2:Y:S01]  /*0b60*/  LDL R20, [R1+0x1a5c] ;  /* 0x001a5c0001147983 */ /* 0x000ea20000100800 */
[----:B-----5:R-:W-:Y:S01]  /*0b70*/  IABS R8, R3 ;  /* 0x0000000300087213 */ /* 0x020fe20000000000 */
[----:B------:R-:W-:Y:S02]  /*0b80*/  ULDC UR5, c[0x0][0x23c] ;  /* 0x00008f0000057ab9 */ /* 0x000fe40000000800 */
[----:B------:R-:W3:Y:S04]  /*0b90*/  LDL R21, [R1+0x1a60] ;  /* 0x001a600001157983 */ /* 0x000ee80000100800 */
[----:B------:R-:W4:Y:S04]  /*0ba0*/  LDL R22, [R1+0x1a64] ;  /* 0x001a640001167983 */ /* 0x000f280000100800 */
[----:B------:R-:W4:Y:S04]  /*0bb0*/  LDL R23, [R1+0x1a68] ;  /* 0x001a680001177983 */ /* 0x000f280000100800 */
[----:B------:R-:W4:Y:S04]  /*0bc0*/  LDL R24, [R1+0x1a6c] ;  /* 0x001a6c0001187983 */ /* 0x000f280000100800 */
[----:B------:R-:W4:Y:S04]  /*0bd0*/  LDL R25, [R1+0x1a74] ;  /* 0x001a740001197983 */ /* 0x000f280000100800 */
[----:B------:R-:W4:Y:S01]  /*0be0*/  LDL R26, [R1+0x1a70] ;  /* 0x001a7000011a7983 */ /* 0x000f220000100800 */
[----:B------:R-:W-:Y:S01]  /*0bf0*/  IABS R9, R2 ;  /* 0x0000000200097213 */ /* 0x000fe20000000000 */
[----:B------:R-:W-:Y:S01]  /*0c00*/  ULDC.64 UR6, c[0x0][0x218] ;  /* 0x0000860000067ab9 */ /* 0x000fe20000000a00 */
[----:B------:R-:W-:Y:S01]  /*0c10*/  ISETP.GE.AND P6, PT, R0, RZ, PT ;  /* 0x000000ff0000720c */ /* 0x000fe20003fc6270 */
[----:B------:R-:W4:Y:S01]  /*0c20*/  LDL.LU R27, [R1+0xa0] ;  /* 0x0000a000011b7983 */ /* 0x000f220000300800 */
[----:B------:R-:W1:Y:S01]  /*0c30*/  I2F.RP R4, R9 ;  /* 0x0000000900047306 */ /* 0x000e620000209400 */
[----:B------:R-:W-:-:S02]  /*0c40*/  ULDC.64 UR10, c[0x0][0x210] ;  /* 0x00008400000a7ab9 */ /* 0x000fc40000000a00 */
[----:B------:R0:W-:Y:S04]  /*0c50*/  STL [R1+0x1a88], R3 ;  /* 0x001a880301007387 */ /* 0x0001e80000100800 */
[----:B0-----:R-:W4:Y:S01]  /*0c60*/  LDL R3, [R1+0x1a50] ;  /* 0x001a500001037983 */ /* 0x001f220000100800 */
[----:B------:R-:W0:Y:S08]  /*0c70*/  I2F.RP R6, R8 ;  /* 0x0000000800067306 */ /* 0x000e300000209400 */
[----:B-1----:R-:W1:Y:S08]  /*0c80*/  MUFU.RCP R4, R4 ;  /* 0x0000000400047308 */ /* 0x002e700000001000 */
[----:B0-----:R-:W0:Y:S01]  /*0c90*/  MUFU.RCP R6, R6 ;  /* 0x0000000600067308 */ /* 0x001e220000001000 */
[----:B-1----:R-:W-:-:S07]  /*0ca0*/  VIADD R4, R4, 0xffffffe ;  /* 0x0ffffffe04047836 */ /* 0x002fce0000000000 */
[----:B------:R-:W1:Y:S01]  /*0cb0*/  F2I.FTZ.U32.TRUNC.NTZ R5, R4 ;  /* 0x0000000400057305 */ /* 0x000e62000021f000 */
[----:B0-----:R-:W-:-:S07]  /*0cc0*/  VIADD R6, R6, 0xffffffe ;  /* 0x0ffffffe06067836 */ /* 0x001fce0000000000 */
[----:B------:R0:W0:Y:S01]  /*0cd0*/  F2I.FTZ.U32.TRUNC.NTZ R7, R6 ;  /* 0x0000000600077305 */ /* 0x000022000021f000 */
[----:B-1----:R-:W-:-:S04]  /*0ce0*/  IMAD.MOV R4, RZ, RZ, -R5 ;  /* 0x000000ffff047224 */ /* 0x002fc800078e0a05 */
[----:B0-----:R-:W-:Y:S02]  /*0cf0*/  IMAD R6, R4, R9, RZ ;  /* 0x0000000904067224 */ /* 0x001fe400078e02ff */
[----:B------:R-:W-:Y:S02]  /*0d00*/  IMAD.MOV.U32 R4, RZ, RZ, RZ ;  /* 0x000000ffff047224 */ /* 0x000fe400078e00ff */
[----:B------:R-:W-:Y:S02]  /*0d10*/  IMAD.MOV R14, RZ, RZ, -R7 ;  /* 0x000000ffff0e7224 */ /* 0x000fe400078e0a07 */
[----:B------:R-:W-:-:S04]  /*0d20*/  IMAD.HI.U32 R4, R5, R6, R4 ;  /* 0x0000000605047227 */ /* 0x000fc800078e0004 */
[----:B------:R-:W-:Y:S02]  /*0d30*/  IMAD R14, R14, R8, RZ ;  /* 0x000000080e0e7224 */ /* 0x000fe400078e02ff */
[----:B------:R-:W-:-:S04]  /*0d40*/  IMAD.MOV.U32 R6, RZ, RZ, RZ ;  /* 0x000000ffff067224 */ /* 0x000fc800078e00ff */
[----:B------:R-:W-:Y:S01]  /*0d50*/  IMAD.HI.U32 R6, R7, R14, R6 ;  /* 0x0000000e07067227 */ /* 0x000fe200078e0006 */
[----:B--2---:R-:W-:Y:S02]  /*0d60*/  IABS R11, R20 ;  /* 0x00000014000b7213 */ /* 0x004fe40000000000 */
[----:B---3--:R-:W-:-:S03]  /*0d70*/  IABS R10, R21 ;  /* 0x00000015000a7213 */ /* 0x008fc60000000000 */
[----:B------:R-:W-:Y:S01]  /*0d80*/  IMAD.HI.U32 R5, R4, R11, RZ ;  /* 0x0000000b04057227 */ /* 0x000fe200078e00ff */
[----:B----4-:R-:W-:-:S03]  /*0d90*/  IABS R15, R22 ;  /* 0x00000016000f7213 */ /* 0x010fc60000000000 */
[----:B------:R-:W-:Y:S02]  /*0da0*/  IMAD.MOV R5, RZ, RZ, -R5 ;  /* 0x000000ffff057224 */ /* 0x000fe400078e0a05 */
[----:B------:R-:W-:Y:S01]  /*0db0*/  IMAD.HI.U32 R14, R4, R10, RZ ;  /* 0x0000000a040e7227 */ /* 0x000fe200078e00ff */
[----:B------:R-:W-:-:S03]  /*0dc0*/  IABS R7, R23 ;  /* 0x0000001700077213 */ /* 0x000fc60000000000 */
[----:B------:R-:W-:-:S04]  /*0dd0*/  IMAD.HI.U32 R17, R4, R15, RZ ;  /* 0x0000000f04117227 */ /* 0x000fc800078e00ff */
[C---:B------:R-:W-:Y:S01]  /*0de0*/  IMAD R11, R9.reuse, R5, R11 ;  /* 0x00000005090b7224 */ /* 0x040fe200078e020b */
[----:B------:R-:W-:Y:S01]  /*0df0*/  IABS R5, R25 ;  /* 0x0000001900057213 */ /* 0x000fe20000000000 */
[----:B------:R-:W-:Y:S02]  /*0e00*/  IMAD.MOV R17, RZ, RZ, -R17 ;  /* 0x000000ffff117224 */ /* 0x000fe400078e0a11 */
[----:B------:R-:W-:Y:S01]  /*0e10*/  IMAD.MOV R14, RZ, RZ, -R14 ;  /* 0x000000ffff0e7224 */ /* 0x000fe200078e0a0e */
[C---:B------:R-:W-:Y:S01]  /*0e20*/  ISETP.GT.U32.AND P0, PT, R9.reuse, R11, PT ;  /* 0x0000000b0900720c */ /* 0x040fe20003f04070 */
[C---:B------:R-:W-:Y:S01]  /*0e30*/  IMAD R15, R9.reuse, R17, R15 ;  /* 0x00000011090f7224 */ /* 0x040fe200078e020f */
[----:B------:R-:W-:Y:S01]  /*0e40*/  IABS R18, R26 ;  /* 0x0000001a00127213 */ /* 0x000fe20000000000 */
[C---:B------:R-:W-:Y:S02]  /*0e50*/  IMAD R10, R9.reuse, R14, R10 ;  /* 0x0000000e090a7224 */ /* 0x040fe400078e020a */
[----:B------:R-:W-:Y:S01]  /*0e60*/  IMAD.HI.U32 R14, R4, R5, RZ ;  /* 0x00000005040e7227 */ /* 0x000fe200078e00ff */
[----:B------:R-:W-:-:S02]  /*0e70*/  ISETP.GT.U32.AND P1, PT, R9, R15, PT ;  /* 0x0000000f0900720c */ /* 0x000fc40003f24070 */
[----:B------:R-:W-:Y:S01]  /*0e80*/  ISETP.GT.U32.AND P5, PT, R9, R10, PT ;  /* 0x0000000a0900720c */ /* 0x000fe20003fa4070 */
[----:B------:R-:W-:Y:S02]  /*0e90*/  IMAD.MOV R14, RZ, RZ, -R14 ;  /* 0x000000ffff0e7224 */ /* 0x000fe400078e0a0e */
[----:B------:R-:W-:-:S04]  /*0ea0*/  IMAD.HI.U32 R16, R4, R7, RZ ;  /* 0x0000000704107227 */ /* 0x000fc800078e00ff */
[----:B------:R-:W-:Y:S01]  /*0eb0*/  IMAD R5, R9, R14, R5 ;  /* 0x0000000e09057224 */ /* 0x000fe200078e0205 */
[----:B------:R-:W-:Y:S01]  /*0ec0*/  IABS R14, R28 ;  /* 0x0000001c000e7213 */ /* 0x000fe20000000000 */
[--C-:B------:R-:W-:Y:S01]  /*0ed0*/  @!P0 IMAD.IADD R11, R11, 0x1, -R9.reuse ;  /* 0x000000010b0b8824 */ /* 0x100fe200078e0a09 */
[----:B------:R-:W-:Y:S01]  /*0ee0*/  IABS R13, R3 ;  /* 0x00000003000d7213 */ /* 0x000fe20000000000 */
[----:B------:R-:W-:Y:S02]  /*0ef0*/  @!P1 IMAD.IADD R15, R15, 0x1, -R9 ;  /* 0x000000010f0f9824 */ /* 0x000fe400078e0a09 */
[----:B------:R-:W-:Y:S01]  /*0f00*/  IMAD.MOV R16, RZ, RZ, -R16 ;  /* 0x000000ffff107224 */ /* 0x000fe200078e0a10 */
[----:B------:R-:W-:Y:S01]  /*0f10*/  ISETP.GT.U32.AND P1, PT, R9, R11, PT ;  /* 0x0000000b0900720c */ /* 0x000fe20003f24070 */
[----:B------:R-:W-:-:S04]  /*0f20*/  IMAD.HI.U32 R12, R4, R13, RZ ;  /* 0x0000000d040c7227 */ /* 0x000fc800078e00ff */
[----:B------:R-:W-:Y:S02]  /*0f30*/  IMAD.MOV R12, RZ, RZ, -R12 ;  /* 0x000000ffff0c7224 */ /* 0x000fe400078e0a0c */
[C---:B------:R-:W-:Y:S01]  /*0f40*/  IMAD R7, R9.reuse, R16, R7 ;  /* 0x0000001009077224 */ /* 0x040fe200078e0207 */
[----:B------:R-:W-:Y:S01]  /*0f50*/  IABS R16, R0 ;  /* 0x0000000000107213 */ /* 0x000fe20000000000 */
[C---:B------:R-:W-:Y:S01]  /*0f60*/  IMAD R13, R9.reuse, R12, R13 ;  /* 0x0000000c090d7224 */ /* 0x040fe200078e020d */
[----:B------:R-:W-:Y:S01]  /*0f70*/  IABS R12, R24 ;  /* 0x00000018000c7213 */ /* 0x000fe20000000000 */
[--C-:B------:R-:W-:Y:S01]  /*0f80*/  @!P5 IMAD.IADD R10, R10, 0x1, -R9.reuse ;  /* 0x000000010a0ad824 */ /* 0x100fe200078e0a09 */
[----:B------:R-:W-:Y:S01]  /*0f90*/  ISETP.GT.U32.AND P2, PT, R9, R7, PT ;  /* 0x000000070900720c */ /* 0x000fe20003f44070 */
[----:B------:R-:W-:Y:S01]  /*0fa0*/  @!P1 IMAD.IADD R11, R11, 0x1, -R9 ;  /* 0x000000010b0b9824 */ /* 0x000fe200078e0a09 */
[----:B------:R-:W-:Y:S01]  /*0fb0*/  ISETP.GT.U32.AND P3, PT, R9, R13, PT ;  /* 0x0000000d0900720c */ /* 0x000fe20003f64070 */
[----:B------:R-:W-:-:S04]  /*0fc0*/  IMAD.HI.U32 R19, R4, R12, RZ ;  /* 0x0000000c04137227 */ /* 0x000fc800078e00ff */
[----:B------:R-:W-:Y:S02]  /*0fd0*/  IMAD.MOV R19, RZ, RZ, -R19 ;  /* 0x000000ffff137224 */ /* 0x000fe400078e0a13 */
[----:B------:R-:W-:-:S04]  /*0fe0*/  IMAD.HI.U32 R4, R4, R18, RZ ;  /* 0x0000001204047227 */ /* 0x000fc800078e00ff */
[----:B------:R-:W-:Y:S02]  /*0ff0*/  IMAD R12, R9, R19, R12 ;  /* 0x00000013090c7224 */ /* 0x000fe400078e020c */
[--C-:B------:R-:W-:Y:S01]  /*1000*/  @!P3 IMAD.IADD R13, R13, 0x1, -R9.reuse ;  /* 0x000000010d0db824 */ /* 0x100fe200078e0a09 */
[C---:B------:R-:W-:Y:S01]  /*1010*/  ISETP.GT.U32.AND P3, PT, R9.reuse, R5, PT ;  /* 0x000000050900720c */ /* 0x040fe20003f64070 */
[----:B------:R-:W-:Y:S01]  /*1020*/  IMAD.MOV R4, RZ, RZ, -R4 ;  /* 0x000000ffff047224 */ /* 0x000fe200078e0a04 */
[----:B------:R-:W-:Y:S01]  /*1030*/  ISETP.GT.U32.AND P4, PT, R9, R12, PT ;  /* 0x0000000c0900720c */ /* 0x000fe20003f84070 */
[----:B------:R-:W-:Y:S01]  /*1040*/  @!P2 IMAD.IADD R7, R7, 0x1, -R9 ;  /* 0x000000010707a824 */ /* 0x000fe200078e0a09 */
[C---:B------:R-:W-:Y:S01]  /*1050*/  ISETP.GT.U32.AND P2, PT, R9.reuse, R10, PT ;  /* 0x0000000a0900720c */ /* 0x040fe20003f44070 */
[C---:B------:R-:W-:Y:S01]  /*1060*/  IMAD R18, R9.reuse, R4, R18 ;  /* 0x0000000409127224 */ /* 0x040fe200078e0212 */
[----:B------:R-:W-:Y:S01]  /*1070*/  ISETP.GT.U32.AND P5, PT, R9, R13, PT ;  /* 0x0000000d0900720c */ /* 0x000fe20003fa4070 */
[----:B------:R-:W-:-:S03]  /*1080*/  IMAD.HI.U32 R4, R6, R16, RZ ;  /* 0x0000001006047227 */ /* 0x000fc600078e00ff */
[----:B------:R-:W-:Y:S01]  /*1090*/  ISETP.GT.U32.AND P0, PT, R9, R18, PT ;  /* 0x000000120900720c */ /* 0x000fe20003f04070 */
[----:B------:R-:W-:-:S04]  /*10a0*/  IMAD.HI.U32 R0, R6, R14, RZ ;  /* 0x0000000e06007227 */ /* 0x000fc800078e00ff */
[--C-:B------:R-:W-:Y:S01]  /*10b0*/  @!P3 IMAD.IADD R5, R5, 0x1, -R9.reuse ;  /* 0x000000010505b824 */ /* 0x100fe200078e0a09 */
[C---:B------:R-:W-:Y:S01]  /*10c0*/  ISETP.GT.U32.AND P3, PT, R9.reuse, R7, PT ;  /* 0x000000070900720c */ /* 0x040fe20003f64070 */
[--C-:B------:R-:W-:Y:S01]  /*10d0*/  @!P4 IMAD.IADD R12, R12, 0x1, -R9.reuse ;  /* 0x000000010c0cc824 */ /* 0x100fe200078e0a09 */
[C---:B------:R-:W-:Y:S01]  /*10e0*/  ISETP.GT.U32.AND P4, PT, R9.reuse, R15, PT ;  /* 0x0000000f0900720c */ /* 0x040fe20003f84070 */
[----:B------:R-:W-:Y:S01]  /*10f0*/  IMAD.MOV R4, RZ, RZ, -R4 ;  /* 0x000000ffff047224 */ /* 0x000fe200078e0a04 */
[C---:B------:R-:W-:Y:S01]  /*1100*/  ISETP.GT.U32.AND P1, PT, R9.reuse, R5, PT ;  /* 0x000000050900720c */ /* 0x040fe20003f24070 */
[----:B------:R-:W-:Y:S02]  /*1110*/  IMAD.MOV R0, RZ, RZ, -R0 ;  /* 0x000000ffff007224 */ /* 0x000fe400078e0a00 */
[--C-:B------:R-:W-:Y:S01]  /*1120*/  @!P2 IMAD.IADD R10, R10, 0x1, -R9.reuse ;  /* 0x000000010a0aa824 */ /* 0x100fe200078e0a09 */
[----:B------:R-:W-:Y:S01]  /*1130*/  ISETP.GE.AND P2, PT, R28, RZ, PT ;  /* 0x000000ff1c00720c */ /* 0x000fe20003f46270 */
[----:B------:R-:W-:Y:S01]  /*1140*/  IMAD R16, R8, R4, R16 ;  /* 0x0000000408107224 */ /* 0x000fe200078e0210 */
[----:B------:R-:W-:Y:S01]  /*1150*/  IABS R4, R27 ;  /* 0x0000001b00047213 */ /* 0x000fe20000000000 */
[--C-:B------:R-:W-:Y:S01]  /*1160*/  @!P0 IMAD.IADD R18, R18, 0x1, -R9.reuse ;  /* 0x0000000112128824 */ /* 0x100fe200078e0a09 */
[----:B------:R-:W-:Y:S01]  /*1170*/  ISETP.GT.U32.AND P0, PT, R9, R12, PT ;  /* 0x0000000c0900720c */ /* 0x000fe20003f04070 */
[----:B------:R-:W-:-:S02]  /*1180*/  @!P5 IMAD.IADD R13, R13, 0x1, -R9 ;  /* 0x000000010d0dd824 */ /* 0x000fc400078e0a09 */
[--C-:B------:R-:W-:Y:S01]  /*1190*/  @!P4 IMAD.IADD R15, R15, 0x1, -R9.reuse ;  /* 0x000000010f0fc824 */ /* 0x100fe200078e0a09 */
[----:B------:R-:W-:Y:S01]  /*11a0*/  ISETP.GE.AND P4, PT, R3, RZ, PT ;  /* 0x000000ff0300720c */ /* 0x000fe20003f86270 */
[--C-:B------:R-:W-:Y:S01]  /*11b0*/  @!P1 IMAD.IADD R5, R5, 0x1, -R9.reuse ;  /* 0x0000000105059824 */ /* 0x100fe200078e0a09 */
[----:B------:R-:W-:Y:S01]  /*11c0*/  ISETP.GE.AND P1, PT, R22, RZ, PT ;  /* 0x000000ff1600720c */ /* 0x000fe20003f26270 */
[----:B------:R-:W-:Y:S01]  /*11d0*/  IMAD R14, R8, R0, R14 ;  /* 0x00000000080e7224 */ /* 0x000fe200078e020e */
[----:B------:R-:W-:Y:S01]  /*11e0*/  ISETP.GT.U32.AND P5, PT, R9, R18, PT ;  /* 0x000000120900720c */ /* 0x000fe20003fa4070 */
[----:B------:R-:W-:Y:S01]  /*11f0*/  IMAD.MOV.U32 R0, RZ, RZ, R10 ;  /* 0x000000ffff007224 */ /* 0x000fe200078e000a */
[----:B------:R-:W-:Y:S01]  /*1200*/  IABS R10, R29 ;  /* 0x0000001d000a7213 */ /* 0x000fe20000000000 */
[----:B------:R-:W2:Y:S01]  /*1210*/  LDL.LU R22, [R1+0xa4] ;  /* 0x0000a40001167983 */ /* 0x000ea20000300800 */
[--C-:B------:R-:W-:Y:S01]  /*1220*/  @!P3 IMAD.IADD R7, R7, 0x1, -R9.reuse ;  /* 0x000000010707b824 */ /* 0x100fe200078e0a09 */
[----:B------:R-:W-:Y:S01]  /*1230*/  ISETP.GE.AND P3, PT, R20, RZ, PT ;  /* 0x000000ff1400720c */ /* 0x000fe20003f66270 */
[----:B------:R-:W-:Y:S01]  /*1240*/  @!P0 IMAD.IADD R12, R12, 0x1, -R9 ;  /* 0x000000010c0c8824 */ /* 0x000fe200078e0a09 */
[----:B------:R-:W-:-:S02]  /*1250*/  ISETP.GE.AND P0, PT, R21, RZ, PT ;  /* 0x000000ff1500720c */ /* 0x000fc40003f06270 */
[----:B------:R-:W-:Y:S01]  /*1260*/  @!P4 IMAD.MOV R13, RZ, RZ, -R13 ;  /* 0x000000ffff0dc224 */ /* 0x000fe200078e0a0d */
[----:B------:R-:W-:Y:S01]  /*1270*/  ISETP.GE.AND P4, PT, R24, RZ, PT ;  /* 0x000000ff1800720c */ /* 0x000fe20003f86270 */
[----:B------:R-:W-:Y:S01]  /*1280*/  @!P1 IMAD.MOV R15, RZ, RZ, -R15 ;  /* 0x000000ffff0f9224 */ /* 0x000fe200078e0a0f */
[----:B------:R-:W-:Y:S01]  /*1290*/  ISETP.GT.U32.AND P1, PT, R8, R16, PT ;  /* 0x000000100800720c */ /* 0x000fe20003f24070 */
[----:B------:R-:W-:-:S04]  /*12a0*/  IMAD.HI.U32 R17, R6, R10, RZ ;  /* 0x0000000a06117227 */ /* 0x000fc800078e00ff */
[----:B------:R-:W-:Y:S02]  /*12b0*/  IMAD.MOV R17, RZ, RZ, -R17 ;  /* 0x000000ffff117224 */ /* 0x000fe400078e0a11 */
[----:B------:R-:W-:Y:S01]  /*12c0*/  @!P5 IMAD.IADD R18, R18, 0x1, -R9 ;  /* 0x000000011212d824 */ /* 0x000fe200078e0a09 */
[----:B------:R-:W-:Y:S01]  /*12d0*/  ISETP.GE.AND P5, PT, R23, RZ, PT ;  /* 0x000000ff1700720c */ /* 0x000fe20003fa6270 */
[----:B------:R-:W-:Y:S01]  /*12e0*/  IMAD R10, R8, R17, R10 ;  /* 0x00000011080a7224 */ /* 0x000fe200078e020a */
[----:B------:R-:W-:Y:S01]  /*12f0*/  LOP3.LUT R17, RZ, R2, RZ, 0x33, !PT ;  /* 0x00000002ff117212 */ /* 0x000fe200078e33ff */
[----:B------:R-:W-:Y:S02]  /*1300*/  @!P4 IMAD.MOV R12, RZ, RZ, -R12 ;  /* 0x000000ffff0cc224 */ /* 0x000fe400078e0a0c */
[----:B------:R-:W-:Y:S01]  /*1310*/  @!P1 IMAD.IADD R16, R16, 0x1, -R8 ;  /* 0x0000000110109824 */ /* 0x000fe200078e0a08 */
[----:B------:R-:W-:Y:S01]  /*1320*/  ISETP.NE.AND P1, PT, R2, RZ, PT ;  /* 0x000000ff0200720c */ /* 0x000fe20003f25270 */
[----:B------:R-:W3:Y:S01]  /*1330*/  LDL.LU R23, [R1+0xa8] ;  /* 0x0000a80001177983 */ /* 0x000ee20000300800 */
[----:B------:R-:W-:Y:S01]  /*1340*/  ISETP.GE.AND P4, PT, R29, RZ, PT ;  /* 0x000000ff1d00720c */ /* 0x000fe20003f86270 */
[----:B------:R-:W-:Y:S01]  /*1350*/  @!P3 IMAD.MOV R11, RZ, RZ, -R11 ;  /* 0x000000ffff0bb224 */ /* 0x000fe200078e0a0b */
[----:B------:R-:W-:Y:S01]  /*1360*/  SEL R29, R17, R13, !P1 ;  /* 0x0000000d111d7207 */ /* 0x000fe20004800000 */
[----:B------:R-:W-:Y:S01]  /*1370*/  @!P0 IMAD.MOV R0, RZ, RZ, -R0 ;  /* 0x000000ffff008224 */ /* 0x000fe200078e0a00 */
[----:B------:R-:W-:Y:S01]  /*1380*/  ISETP.GE.AND P3, PT, R25, RZ, PT ;  /* 0x000000ff1900720c */ /* 0x000fe20003f66270 */
[----:B------:R-:W-:-:S02]  /*1390*/  @!P5 IMAD.MOV R7, RZ, RZ, -R7 ;  /* 0x000000ffff07d224 */ /* 0x000fc400078e0a07 */
[----:B------:R-:W-:Y:S01]  /*13a0*/  STL [R1+0x1a84], R29 ;  /* 0x001a841d01007387 */ /* 0x000fe20000100800 */
[----:B------:R-:W-:-:S03]  /*13b0*/  ISETP.GE.AND P0, PT, R26, RZ, PT ;  /* 0x000000ff1a00720c */ /* 0x000fc60003f06270 */
[----:B------:R-:W4:Y:S01]  /*13c0*/  LDL.LU R24, [R1+0xac] ;  /* 0x0000ac0001187983 */ /* 0x000f220000300800 */
[----:B------:R-:W-:Y:S01]  /*13d0*/  ISETP.GT.U32.AND P5, PT, R8, R14, PT ;  /* 0x0000000e0800720c */ /* 0x000fe20003fa4070 */
[----:B------:R-:W-:Y:S02]  /*13e0*/  IMAD.MOV.U32 R9, RZ, RZ, R5 ;  /* 0x000000ffff097224 */ /* 0x000fe400078e0005 */
[----:B------:R-:W-:Y:S01]  /*13f0*/  IMAD.HI.U32 R5, R6, R4, RZ ;  /* 0x0000000406057227 */ /* 0x000fe200078e00ff */
[----:B------:R-:W-:-:S03]  /*1400*/  SEL R2, R17, R11, !P1 ;  /* 0x0000000b11027207 */ /* 0x000fc60004800000 */
[----:B------:R-:W-:Y:S01]  /*1410*/  @!P3 IMAD.MOV R9, RZ, RZ, -R9 ;  /* 0x000000ffff09b224 */ /* 0x000fe200078e0a09 */
[----:B------:R-:W-:Y:S01]  /*1420*/  ISETP.GE.AND P3, PT, R27, RZ, PT ;  /* 0x000000ff1b00720c */ /* 0x000fe20003f66270 */
[----:B------:R-:W-:Y:S01]  /*1430*/  IMAD.MOV R5, RZ, RZ, -R5 ;  /* 0x000000ffff057224 */ /* 0x000fe200078e0a05 */
[C---:B------:R-:W-:Y:S02]  /*1440*/  SEL R27, R17.reuse, R0, !P1 ;  /* 0x00000000111b7207 */ /* 0x040fe40004800000 */
[C---:B------:R-:W-:Y:S01]  /*1450*/  SEL R26, R17.reuse, R15, !P1 ;  /* 0x0000000f111a7207 */ /* 0x040fe20004800000 */
[----:B------:R-:W-:Y:S01]  /*1460*/  @!P5 IMAD.IADD R14, R14, 0x1, -R8 ;  /* 0x000000010e0ed824 */ /* 0x000fe200078e0a08 */
[C---:B------:R-:W-:Y:S01]  /*1470*/  SEL R25, R17.reuse, R7, !P1 ;  /* 0x0000000711197207 */ /* 0x040fe20004800000 */
[C---:B------:R-:W-:Y:S01]  /*1480*/  IMAD R5, R8.reuse, R5, R4 ;  /* 0x0000000508057224 */ /* 0x040fe200078e0204 */
[----:B------:R0:W-:Y:S01]  /*1490*/  STL [R1], R2 ;  /* 0x0000000201007387 */ /* 0x0001e20000100800 */
[C---:B------:R-:W-:Y:S01]  /*14a0*/  SEL R4, R17.reuse, R12, !P1 ;  /* 0x0000000c11047207 */ /* 0x040fe20004800000 */
[----:B------:R-:W-:Y:S01]  /*14b0*/  @!P0 IMAD.MOV R18, RZ, RZ, -R18 ;  /* 0x000000ffff128224 */ /* 0x000fe200078e0a12 */
[----:B------:R-:W-:Y:S01]  /*14c0*/  ISETP.GT.U32.AND P0, PT, R8, R14, PT ;  /* 0x0000000e0800720c */ /* 0x000fe20003f04070 */
[----:B------:R-:W-:Y:S04]  /*14d0*/  STL [R1+0x1a8c], R27 ;  /* 0x001a8c1b01007387 */ /* 0x000fe80000100800 */
[----:B------:R-:W-:Y:S01]  /*14e0*/  STL [R1+0x1a90], R26 ;  /* 0x001a901a01007387 */ /* 0x000fe20000100800 */
[----:B0-----:R-:W-:-:S03]  /*14f0*/  SEL R2, R17, R9, !P1 ;  /* 0x0000000911027207 */ /* 0x001fc60004800000 */
[----:B------:R-:W-:Y:S04]  /*1500*/  STL [R1+0x1a94], R25 ;  /* 0x001a941901007387 */ /* 0x000fe80000100800 */
[----:B------:R-:W-:Y:S04]  /*1510*/  STL [R1+0x1a98], R4 ;  /* 0x001a980401007387 */ /* 0x000fe80000100800 */
[----:B------:R0:W-:Y:S01]  /*1520*/  STL [R1+0x1a9c], R2 ;  /* 0x001a9c0201007387 */ /* 0x0001e20000100800 */
[----:B------:R-:W-:-:S03]  /*1530*/  @!P0 IMAD.IADD R14, R14, 0x1, -R8 ;  /* 0x000000010e0e8824 */ /* 0x000fc600078e0a08 */
[----:B0-----:R-:W3:Y:S04]  /*1540*/  LDL.LU R2, [R1+0xb0] ;  /* 0x0000b00001027983 */ /* 0x001ee80000300800 */
[----:B------:R-:W3:Y:S04]  /*1550*/  LDL.LU R4, [R1+0xb4] ;  /* 0x0000b40001047983 */ /* 0x000ee80000300800 */
[----:B------:R-:W3:Y:S01]  /*1560*/  LDL.LU R25, [R1+0xb8] ;  /* 0x0000b80001197983 */ /* 0x000ee20000300800 */
[----:B------:R-:W-:-:S03]  /*1570*/  IMAD.MOV.U32 R9, RZ, RZ, R14 ;  /* 0x000000ffff097224 */ /* 0x000fc600078e000e */
[----:B------:R-:W3:Y:S01]  /*1580*/  LDL.LU R26, [R1+0xbc] ;  /* 0x0000bc00011a7983 */ /* 0x000ee20000300800 */
[----:B------:R-:W-:Y:S01]  /*1590*/  @!P2 IMAD.MOV R9, RZ, RZ, -R9 ;  /* 0x000000ffff09a224 */ /* 0x000fe200078e0a09 */
[----:B------:R-:W-:Y:S02]  /*15a0*/  ISETP.GT.U32.AND P5, PT, R8, R16, PT ;  /* 0x000000100800720c */ /* 0x000fe40003fa4070 */
[----:B----4-:R-:W-:Y:S02]  /*15b0*/  ISETP.GE.AND P2, PT, R24, RZ, PT ;  /* 0x000000ff1800720c */ /* 0x010fe40003f46270 */
[----:B------:R-:W-:Y:S02]  /*15c0*/  IABS R19, R24 ;  /* 0x0000001800137213 */ /* 0x000fe40000000000 */
[----:B------:R-:W4:Y:S04]  /*15d0*/  LDL R24, [R1+0xcc] ;  /* 0x0000cc0001187983 */ /* 0x000f280000100800 */
[----:B------:R-:W4:Y:S04]  /*15e0*/  LDL.LU R27, [R1+0xc0] ;  /* 0x0000c000011b7983 */ /* 0x000f280000300800 */
[----:B------:R-:W4:Y:S04]  /*15f0*/  LDL.LU R3, [R1+0xc4] ;  /* 0x0000c40001037983 */ /* 0x000f280000300800 */
[----:B------:R-:W4:Y:S04]  /*1600*/  LDL.LU R28, [R1+0xc8] ;  /* 0x0000c800011c7983 */ /* 0x000f280000300800 */
[----:B------:R-:W4:Y:S01]  /*1610*/  LDL R29, [R1+0x1a4c] ;  /* 0x001a4c00011d7983 */ /* 0x000f220000100800 */
[----:B------:R-:W-:Y:S01]  /*1620*/  @!P5 IMAD.IADD R16, R16, 0x1, -R8 ;  /* 0x000000011010d824 */ /* 0x000fe200078e0a08 */
[----:B------:R-:W-:-:S02]  /*1630*/  ISETP.GT.U32.AND P5, PT, R8, R10, PT ;  /* 0x0000000a0800720c */ /* 0x000fc40003fa4070 */
[----:B------:R-:W-:Y:S02]  /*1640*/  SEL R0, R17, R18, !P1 ;  /* 0x0000001211007207 */ /* 0x000fe40004800000 */
[----:B--2---:R-:W-:Y:S02]  /*1650*/  ISETP.GE.AND P1, PT, R22, RZ, PT ;  /* 0x000000ff1600720c */ /* 0x004fe40003f26270 */
[----:B------:R-:W-:-:S07]  /*1660*/  IABS R22, R22 ;  /* 0x0000001600167213 */ /* 0x000fce0000000000 */
[----:B------:R-:W-:Y:S02]  /*1670*/  @!P5 IMAD.IADD R10, R10, 0x1, -R8 ;  /* 0x000000010a0ad824 */ /* 0x000fe400078e0a08 */
[----:B------:R-:W-:-:S03]  /*1680*/  IMAD.HI.U32 R11, R6, R22, RZ ;  /* 0x00000016060b7227 */ /* 0x000fc600078e00ff */
[C---:B------:R-:W-:Y:S01]  /*1690*/  ISETP.GT.U32.AND P5, PT, R8.reuse, R10, PT ;  /* 0x0000000a0800720c */ /* 0x040fe20003fa4070 */
[----:B------:R-:W-:Y:S02]  /*16a0*/  IMAD.MOV.U32 R7, RZ, RZ, R16 ;  /* 0x000000ffff077224 */ /* 0x000fe400078e0010 */
[----:B------:R-:W-:Y:S02]  /*16b0*/  IMAD.MOV R11, RZ, RZ, -R11 ;  /* 0x000000ffff0b7224 */ /* 0x000fe400078e0a0b */
[----:B------:R-:W-:Y:S01]  /*16c0*/  @!P6 IMAD.MOV R7, RZ, RZ, -R7 ;  /* 0x000000ffff07e224 */ /* 0x000fe200078e0a07 */
[C---:B------:R-:W-:Y:S01]  /*16d0*/  ISETP.GT.U32.AND P6, PT, R8.reuse, R5, PT ;  /* 0x000000050800720c */ /* 0x040fe20003fc4070 */
[----:B------:R-:W-:Y:S02]  /*16e0*/  IMAD R22, R8, R11, R22 ;  /* 0x0000000b08167224 */ /* 0x000fe400078e0216 */
[----:B------:R-:W-:-:S04]  /*16f0*/  IMAD.HI.U32 R11, R6, R19, RZ ;  /* 0x00000013060b7227 */ /* 0x000fc800078e00ff */
[----:B------:R-:W-:Y:S01]  /*1700*/  @!P5 IMAD.IADD R10, R10, 0x1, -R8 ;  /* 0x000000010a0ad824 */ /* 0x000fe200078e0a08 */
[----:B------:R-:W-:Y:S01]  /*1710*/  ISETP.GT.U32.AND P5, PT, R8, R22, PT ;  /* 0x000000160800720c */ /* 0x000fe20003fa4070 */
[----:B------:R-:W-:Y:S01]  /*1720*/  IMAD.MOV R11, RZ, RZ, -R11 ;  /* 0x000000ffff0b7224 */ /* 0x000fe200078e0a0b */
[----:B---3--:R-:W-:-:S03]  /*1730*/  IABS R18, R23 ;  /* 0x0000001700127213 */ /* 0x008fc60000000000 */
[----:B------:R-:W-:Y:S02]  /*1740*/  @!P6 IMAD.IADD R5, R5, 0x1, -R8 ;  /* 0x000000010505e824 */ /* 0x000fe400078e0a08 */
[----:B------:R-:W-:Y:S02]  /*1750*/  IMAD R19, R8, R11, R19 ;  /* 0x0000000b08137224 */ /* 0x000fe400078e0213 */
[----:B------:R-:W-:Y:S01]  /*1760*/  IMAD.HI.U32 R12, R6, R18, RZ ;  /* 0x00000012060c7227 */ /* 0x000fe200078e00ff */
[----:B------:R-:W-:-:S03]  /*1770*/  ISETP.GT.U32.AND P6, PT, R8, R5, PT ;  /* 0x000000050800720c */ /* 0x000fc60003fc4070 */
[----:B------:R-:W-:Y:S01]  /*1780*/  @!P5 IMAD.IADD R22, R22, 0x1, -R8 ;  /* 0x000000011616d824 */ /* 0x000fe200078e0a08 */
[----:B------:R-:W-:Y:S01]  /*1790*/  ISETP.GT.U32.AND P5, PT, R8, R19, PT ;  /* 0x000000130800720c */ /* 0x000fe20003fa4070 */
[----:B------:R-:W-:Y:S01]  /*17a0*/  IMAD.MOV R12, RZ, RZ, -R12 ;  /* 0x000000ffff0c7224 */ /* 0x000fe200078e0a0c */
[----:B------:R-:W-:-:S03]  /*17b0*/  IABS R17, R2 ;  /* 0x0000000200117213 */ /* 0x000fc60000000000 */
[----:B------:R-:W-:-:S04]  /*17c0*/  IMAD R18, R8, R12, R18 ;  /* 0x0000000c08127224 */ /* 0x000fc800078e0212 */
[----:B------:R-:W-:Y:S01]  /*17d0*/  @!P6 IMAD.IADD R5, R5, 0x1, -R8 ;  /* 0x000000010505e824 */ /* 0x000fe200078e0a08 */
[----:B------:R-:W-:Y:S01]  /*17e0*/  ISETP.GT.U32.AND P6, PT, R8, R18, PT ;  /* 0x000000120800720c */ /* 0x000fe20003fc4070 */
[----:B------:R-:W-:Y:S01]  /*17f0*/  IMAD.HI.U32 R14, R6, R17, RZ ;  /* 0x00000011060e7227 */ /* 0x000fe200078e00ff */
[----:B------:R-:W-:-:S03]  /*1800*/  IABS R13, R25 ;  /* 0x00000019000d7213 */ /* 0x000fc60000000000 */
[----:B------:R-:W-:Y:S02]  /*1810*/  @!P5 IMAD.IADD R19, R19, 0x1, -R8 ;  /* 0x000000011313d824 */ /* 0x000fe400078e0a08 */
[----:B------:R-:W-:Y:S02]  /*1820*/  IMAD.MOV R14, RZ, RZ, -R14 ;  /* 0x000000ffff0e7224 */ /* 0x000fe400078e0a0e */
[----:B------:R-:W-:Y:S01]  /*1830*/  IMAD.HI.U32 R20, R6, R13, RZ ;  /* 0x0000000d06147227 */ /* 0x000fe200078e00ff */
[C---:B------:R-:W-:Y:S02]  /*1840*/  ISETP.GT.U32.AND P5, PT, R8.reuse, R19, PT ;  /* 0x000000130800720c */ /* 0x040fe40003fa4070 */
[----:B------:R-:W-:Y:S01]  /*1850*/  IABS R16, R4 ;  /* 0x0000000400107213 */ /* 0x000fe20000000000 */
[----:B------:R-:W-:Y:S02]  /*1860*/  IMAD R17, R8, R14, R17 ;  /* 0x0000000e08117224 */ /* 0x000fe400078e0211 */
[----:B------:R-:W-:-:S02]  /*1870*/  IMAD.MOV.U32 R14, RZ, RZ, R10 ;  /* 0x000000ffff0e7224 */ /* 0x000fc400078e000a */
[----:B------:R-:W-:Y:S02]  /*1880*/  IMAD.MOV R10, RZ, RZ, -R20 ;  /* 0x000000ffff0a7224 */ /* 0x000fe400078e0a14 */
[----:B------:R-:W-:Y:S02]  /*1890*/  @!P6 IMAD.IADD R18, R18, 0x1, -R8 ;  /* 0x000000011212e824 */ /* 0x000fe400078e0a08 */
[----:B------:R-:W-:-:S04]  /*18a0*/  IMAD.HI.U32 R11, R6, R16, RZ ;  /* 0x00000010060b7227 */ /* 0x000fc800078e00ff */
[C---:B------:R-:W-:Y:S02]  /*18b0*/  IMAD R13, R8.reuse, R10, R13 ;  /* 0x0000000a080d7224 */ /* 0x040fe400078e020d */
[----:B------:R-:W-:Y:S01]  /*18c0*/  @!P4 IMAD.MOV R14, RZ, RZ, -R14 ;  /* 0x000000ffff0ec224 */ /* 0x000fe200078e0a0e */
[C---:B------:R-:W-:Y:S01]  /*18d0*/  ISETP.GT.U32.AND P4, PT, R8.reuse, R18, PT ;  /* 0x000000120800720c */ /* 0x040fe20003f84070 */
[----:B------:R-:W-:Y:S01]  /*18e0*/  IMAD.MOV R11, RZ, RZ, -R11 ;  /* 0x000000ffff0b7224 */ /* 0x000fe200078e0a0b */
[C---:B------:R-:W-:Y:S01]  /*18f0*/  ISETP.GT.U32.AND P6, PT, R8.reuse, R22, PT ;  /* 0x000000160800720c */ /* 0x040fe20003fc4070 */
[----:B------:R-:W-:Y:S01]  /*1900*/  @!P5 IMAD.IADD R19, R19, 0x1, -R8 ;  /* 0x000000011313d824 */ /* 0x000fe200078e0a08 */
[----:B------:R-:W-:Y:S02]  /*1910*/  ISETP.GE.AND P0, PT, R23, RZ, PT ;  /* 0x000000ff1700720c */ /* 0x000fe40003f06270 */
[----:B------:R-:W-:Y:S02]  /*1920*/  IABS R12, R26 ;  /* 0x0000001a000c7213 */ /* 0x000fe40000000000 */
[C---:B------:R-:W-:Y:S01]  /*1930*/  ISETP.GT.U32.AND P5, PT, R8.reuse, R13, PT ;  /* 0x0000000d0800720c */ /* 0x040fe20003fa4070 */
[----:B------:R-:W-:-:S02]  /*1940*/  IMAD R16, R8, R11, R16 ;  /* 0x0000000b08107224 */ /* 0x000fc400078e0210 */
[----:B------:R-:W-:-:S04]  /*1950*/  IMAD.HI.U32 R15, R6, R12, RZ ;  /* 0x0000000c060f7227 */ /* 0x000fc800078e00ff */
[----:B------:R-:W-:Y:S02]  /*1960*/  IMAD.MOV R15, RZ, RZ, -R15 ;  /* 0x000000ffff0f7224 */ /* 0x000fe400078e0a0f */
[--C-:B------:R-:W-:Y:S01]  /*1970*/  @!P4 IMAD.IADD R18, R18, 0x1, -R8.reuse ;  /* 0x000000011212c824 */ /* 0x100fe200078e0a08 */
[----:B------:R-:W-:Y:S01]  /*1980*/  ISETP.GT.U32.AND P4, PT, R8, R16, PT ;  /* 0x000000100800720c */ /* 0x000fe20003f84070 */
[----:B------:R-:W-:Y:S01]  /*1990*/  @!P6 IMAD.IADD R22, R22, 0x1, -R8 ;  /* 0x000000011616e824 */ /* 0x000fe200078e0a08 */
[C---:B------:R-:W-:Y:S01]  /*19a0*/  ISETP.GT.U32.AND P6, PT, R8.reuse, R17, PT ;  /* 0x000000110800720c */ /* 0x040fe20003fc4070 */
[----:B------:R-:W-:Y:S02]  /*19b0*/  IMAD R12, R8, R15, R12 ;  /* 0x0000000f080c7224 */ /* 0x000fe400078e020c */
[----:B------:R-:W-:Y:S02]  /*19c0*/  @!P5 IMAD.IADD R13, R13, 0x1, -R8 ;  /* 0x000000010d0dd824 */ /* 0x000fe400078e0a08 */
[----:B------:R-:W-:-:S06]  /*19d0*/  @!P3 IMAD.MOV R5, RZ, RZ, -R5 ;  /* 0x000000ffff05b224 */ /* 0x000fcc00078e0a05 */
[--C-:B------:R-:W-:Y:S02]  /*19e0*/  @!P4 IMAD.IADD R16, R16, 0x1, -R8.reuse ;  /* 0x000000011010c824 */ /* 0x100fe400078e0a08 */
[----:B------:R-:W-:Y:S01]  /*19f0*/  @!P6 IMAD.IADD R17, R17, 0x1, -R8 ;  /* 0x000000011111e824 */ /* 0x000fe200078e0a08 */
[C---:B------:R-:W-:Y:S01]  /*1a00*/  ISETP.GT.U32.AND P6, PT, R8.reuse, R12, PT ;  /* 0x0000000c0800720c */ /* 0x040fe20003fc4070 */
[----:B------:R-:W-:Y:S01]  /*1a10*/  @!P0 IMAD.MOV R18, RZ, RZ, -R18 ;  /* 0x000000ffff128224 */ /* 0x000fe200078e0a12 */
[----:B------:R-:W-:-:S11]  /*1a20*/  ISETP.GT.U32.AND P3, PT, R8, R16, PT ;  /* 0x000000100800720c */ /* 0x000fd60003f64070 */
[--C-:B------:R-:W-:Y:S01]  /*1a30*/  @!P6 IMAD.IADD R12, R12, 0x1, -R8.reuse ;  /* 0x000000010c0ce824 */ /* 0x100fe200078e0a08 */
[----:B------:R-:W-:Y:S01]  /*1a40*/  ISETP.GT.U32.AND P6, PT, R8, R17, PT ;  /* 0x000000110800720c */ /* 0x000fe20003fc4070 */
[----:B------:R-:W-:Y:S02]  /*1a50*/  @!P3 IMAD.IADD R16, R16, 0x1, -R8 ;  /* 0x000000011010b824 */ /* 0x000fe400078e0a08 */
[----:B------:R-:W-:Y:S01]  /*1a60*/  @!P2 IMAD.MOV R19, RZ, RZ, -R19 ;  /* 0x000000ffff13a224 */ /* 0x000fe200078e0a13 */
[----:B------:R-:W-:-:S09]  /*1a70*/  ISETP.GE.AND P2, PT, R26, RZ, PT ;  /* 0x000000ff1a00720c */ /* 0x000fd20003f46270 */
[----:B------:R-:W-:Y:S01]  /*1a80*/  @!P6 IMAD.IADD R17, R17, 0x1, -R8 ;  /* 0x000000011111e824 */ /* 0x000fe200078e0a08 */
[----:B------:R-:W-:Y:S02]  /*1a90*/  ISETP.GE.AND P6, PT, R2, RZ, PT ;  /* 0x000000ff0200720c */ /* 0x000fe40003fc6270 */
[----:B------:R-:W2:Y:S01]  /*1aa0*/  LDL.LU R2, [R1+0x1a9c] ;  /* 0x001a9c0001027983 */ /* 0x000ea20000300800 */
[----:B----4-:R-:W-:Y:S02]  /*1ab0*/  IABS R10, R3 ;  /* 0x00000003000a7213 */ /* 0x010fe40000000000 */
[----:B------:R-:W-:-:S03]  /*1ac0*/  IABS R11, R27 ;  /* 0x0000001b000b7213 */ /* 0x000fc60000000000 */
[----:B------:R-:W-:-:S04]  /*1ad0*/  IMAD.HI.U32 R23, R6, R10, RZ ;  /* 0x0000000a06177227 */ /* 0x000fc800078e00ff */
[----:B------:R-:W-:Y:S02]  /*1ae0*/  IMAD.MOV R23, RZ, RZ, -R23 ;  /* 0x000000ffff177224 */ /* 0x000fe400078e0a17 */
[----:B------:R-:W-:-:S04]  /*1af0*/  IMAD.HI.U32 R20, R6, R11, RZ ;  /* 0x0000000b06147227 */ /* 0x000fc800078e00ff */
[----:B------:R-:W-:Y:S01]  /*1b00*/  IMAD R10, R8, R23, R10 ;  /* 0x00000017080a7224 */ /* 0x000fe200078e020a */
[----:B------:R-:W-:Y:S01]  /*1b10*/  IABS R15, R28 ;  /* 0x0000001c000f7213 */ /* 0x000fe20000000000 */
[----:B------:R-:W-:-:S03]  /*1b20*/  IMAD.MOV R20, RZ, RZ, -R20 ;  /* 0x000000ffff147224 */ /* 0x000fc600078e0a14 */
[C---:B------:R-:W-:Y:S01]  /*1b30*/  ISETP.GT.U32.AND P5, PT, R8.reuse, R10, PT ;  /* 0x0000000a0800720c */ /* 0x040fe20003fa4070 */
[----:B------:R-:W-:Y:S01]  /*1b40*/  IMAD R11, R8, R20, R11 ;  /* 0x00000014080b7224 */ /* 0x000fe200078e020b */
[----:B------:R-:W-:Y:S01]  /*1b50*/  IABS R20, R24 ;  /* 0x0000001800147213 */ /* 0x000fe20000000000 */
[----:B------:R-:W-:-:S04]  /*1b60*/  IMAD.HI.U32 R24, R6, R15, RZ ;  /* 0x0000000f06187227 */ /* 0x000fc800078e00ff */
[----:B------:R-:W-:Y:S01]  /*1b70*/  IMAD.MOV R24, RZ, RZ, -R24 ;  /* 0x000000ffff187224 */ /* 0x000fe200078e0a18 */
[C---:B------:R-:W-:Y:S02]  /*1b80*/  ISETP.GT.U32.AND P4, PT, R8.reuse, R11, PT ;  /* 0x0000000b0800720c */ /* 0x040fe40003f84070 */
[----:B------:R-:W-:Y:S01]  /*1b90*/  IABS R21, R29 ;  /* 0x0000001d00157213 */ /* 0x000fe20000000000 */
[----:B------:R-:W-:Y:S02]  /*1ba0*/  IMAD R15, R8, R24, R15 ;  /* 0x00000018080f7224 */ /* 0x000fe400078e020f */
[----:B------:R-:W-:Y:S01]  /*1bb0*/  @!P5 IMAD.IADD R10, R10, 0x1, -R8 ;  /* 0x000000010a0ad824 */ /* 0x000fe200078e0a08 */
[----:B------:R-:W0:Y:S01]  /*1bc0*/  S2R R24, SR_TID.X ;  /* 0x0000000000187919 */ /* 0x000e220000002100 */
[----:B------:R-:W-:-:S03]  /*1bd0*/  IMAD.HI.U32 R23, R6, R20, RZ ;  /* 0x0000001406177227 */ /* 0x000fc600078e00ff */
[----:B------:R-:W-:Y:S01]  /*1be0*/  ISETP.GT.U32.AND P0, PT, R8, R10, PT ;  /* 0x0000000a0800720c */ /* 0x000fe20003f04070 */
[----:B------:R-:W-:-:S04]  /*1bf0*/  IMAD.HI.U32 R6, R6, R21, RZ ;  /* 0x0000001506067227 */ /* 0x000fc800078e00ff */
[----:B------:R-:W-:Y:S02]  /*1c00*/  IMAD.MOV R6, RZ, RZ, -R6 ;  /* 0x000000ffff067224 */ /* 0x000fe400078e0a06 */
[--C-:B------:R-:W-:Y:S01]  /*1c10*/  @!P4 IMAD.IADD R11, R11, 0x1, -R8.reuse ;  /* 0x000000010b0bc824 */ /* 0x100fe200078e0a08 */
[C---:B------:R-:W-:Y:S01]  /*1c20*/  ISETP.GT.U32.AND P4, PT, R8.reuse, R13, PT ;  /* 0x0000000d0800720c */ /* 0x040fe20003f84070 */
[C---:B------:R-:W-:Y:S01]  /*1c30*/  IMAD R6, R8.reuse, R6, R21 ;  /* 0x0000000608067224 */ /* 0x040fe200078e0215 */
[C---:B------:R-:W-:Y:S02]  /*1c40*/  ISETP.GT.U32.AND P3, PT, R8.reuse, R15, PT ;  /* 0x0000000f0800720c */ /* 0x040fe40003f64070 */
[----:B------:R-:W-:Y:S01]  /*1c50*/  ISETP.GT.U32.AND P5, PT, R8, R11, PT ;  /* 0x0000000b0800720c */ /* 0x000fe20003fa4070 */
[----:B------:R-:W-:Y:S01]  /*1c60*/  @!P0 IMAD.IADD R10, R10, 0x1, -R8 ;  /* 0x000000010a0a8824 */ /* 0x000fe200078e0a08 */
[----:B------:R-:W-:Y:S01]  /*1c70*/  ISETP.GT.U32.AND P0, PT, R8, R6, PT ;  /* 0x000000060800720c */ /* 0x000fe20003f04070 */
[----:B------:R-:W-:-:S06]  /*1c80*/  IMAD.MOV R23, RZ, RZ, -R23 ;  /* 0x000000ffff177224 */ /* 0x000fcc00078e0a17 */
[--C-:B------:R-:W-:Y:S01]  /*1c90*/  @!P4 IMAD.IADD R13, R13, 0x1, -R8.reuse ;  /* 0x000000010d0dc824 */ /* 0x100fe200078e0a08 */
[----:B------:R-:W-:Y:S01]  /*1ca0*/  ISETP.GE.AND P4, PT, R4, RZ, PT ;  /* 0x000000ff0400720c */ /* 0x000fe20003f86270 */
[--C-:B------:R-:W-:Y:S01]  /*1cb0*/  @!P3 IMAD.IADD R15, R15, 0x1, -R8.reuse ;  /* 0x000000010f0fb824 */ /* 0x100fe200078e0a08 */
[----:B------:R-:W3:Y:S01]  /*1cc0*/  LDL.LU R4, [R1+0x1a98] ;  /* 0x001a980001047983 */ /* 0x000ee20000300800 */
[--C-:B------:R-:W-:Y:S01]  /*1cd0*/  @!P5 IMAD.IADD R11, R11, 0x1, -R8.reuse ;  /* 0x000000010b0bd824 */ /* 0x100fe200078e0a08 */
[----:B------:R-:W-:Y:S01]  /*1ce0*/  ISETP.GE.AND P5, PT, R25, RZ, PT ;  /* 0x000000ff1900720c */ /* 0x000fe20003fa6270 */
[----:B------:R-:W-:Y:S01]  /*1cf0*/  @!P0 IMAD.IADD R6, R6, 0x1, -R8 ;  /* 0x0000000106068824 */ /* 0x000fe200078e0a08 */
[----:B------:R-:W4:Y:S01]  /*1d00*/  LDL.LU R25, [R1+0x1a94] ;  /* 0x001a940001197983 */ /* 0x000f220000300800 */
[----:B------:R-:W-:Y:S01]  /*1d10*/  ISETP.GE.AND P3, PT, R27, RZ, PT ;  /* 0x000000ff1b00720c */ /* 0x000fe20003f66270 */
[----:B------:R-:W-:Y:S01]  /*1d20*/  IMAD R20, R8, R23, R20 ;  /* 0x0000001708147224 */ /* 0x000fe200078e0214 */
[----:B------:R-:W-:Y:S01]  /*1d30*/  ISETP.GE.AND P0, PT, R3, RZ, PT ;  /* 0x000000ff0300720c */ /* 0x000fe20003f06270 */
[----:B------:R-:W4:Y:S01]  /*1d40*/  LDL.LU R26, [R1+0x1a90] ;  /* 0x001a9000011a7983 */ /* 0x000f220000300800 */
[----:B0-----:R-:W-:-:S03]  /*1d50*/  IMAD.SHL.U32 R23, R24, 0x2, RZ ;  /* 0x0000000218177824 */ /* 0x001fc600078e00ff */
[----:B------:R-:W4:Y:S04]  /*1d60*/  LDL.LU R27, [R1+0x1a8c] ;  /* 0x001a8c00011b7983 */ /* 0x000f280000300800 */
[----:B------:R-:W2:Y:S04]  /*1d70*/  LDL.LU R3, [R1+0x1a88] ;  /* 0x001a880001037983 */ /* 0x000ea80000300800 */
[----:B------:R-:W3:Y:S01]  /*1d80*/  LDL.LU R24, [R1+0xcc] ;  /* 0x0000cc0001187983 */ /* 0x000ee20000300800 */
[----:B------:R-:W-:Y:S02]  /*1d90*/  LOP3.LUT R21, R23, 0x10, RZ, 0xc0, !PT ;  /* 0x0000001017157812 */ /* 0x000fe400078ec0ff */
[----:B------:R-:W0:Y:S01]  /*1da0*/  S2R R23, SR_TID.X ;  /* 0x0000000000177919 */ /* 0x000e220000002100 */
[----:B------:R-:W-:Y:S01]  /*1db0*/  @!P6 IMAD.MOV R17, RZ, RZ, -R17 ;  /* 0x000000ffff11e224 */ /* 0x000fe200078e0a11 */
[C---:B------:R-:W-:Y:S01]  /*1dc0*/  ISETP.GT.U32.AND P6, PT, R8.reuse, R15, PT ;  /* 0x0000000f0800720c */ /* 0x040fe20003fc4070 */
[----:B------:R-:W-:Y:S01]  /*1dd0*/  @!P1 IMAD.MOV R22, RZ, RZ, -R22 ;  /* 0x000000ffff169224 */ /* 0x000fe200078e0a16 */
[----:B------:R-:W-:-:S11]  /*1de0*/  ISETP.GT.U32.AND P1, PT, R8, R12, PT ;  /* 0x0000000c0800720c */ /* 0x000fd60003f24070 */
[--C-:B------:R-:W-:Y:S01]  /*1df0*/  @!P6 IMAD.IADD R15, R15, 0x1, -R8.reuse ;  /* 0x000000010f0fe824 */ /* 0x100fe200078e0a08 */
[----:B------:R-:W-:Y:S02]  /*1e00*/  ISETP.GE.AND P6, PT, R28, RZ, PT ;  /* 0x000000ff1c00720c */ /* 0x000fe40003fc6270 */
[----:B------:R-:W1:Y:S01]  /*1e10*/  S2R R28, SR_TID.X ;  /* 0x00000000001c7919 */ /* 0x000e620000002100 */
[--C-:B------:R-:W-:Y:S01]  /*1e20*/  @!P1 IMAD.IADD R12, R12, 0x1, -R8.reuse ;  /* 0x000000010c0c9824 */ /* 0x100fe200078e0a08 */
[----:B------:R-:W-:Y:S02]  /*1e30*/  ISETP.GT.U32.AND P1, PT, R8, R20, PT ;  /* 0x000000140800720c */ /* 0x000fe40003f24070 */
[----:B0-----:R-:W-:Y:S02]  /*1e40*/  LOP3.LUT R21, R21, 0x20, R23, 0xf8, !PT ;  /* 0x0000002015157812 */ /* 0x001fe400078ef817 */
[----:B------:R-:W0:Y:S09]  /*1e50*/  LDC R23, c[0x0][0x230] ;  /* 0x00008c00ff177b82 */ /* 0x000e320000000800 */
[----:B------:R-:W-:-:S05]  /*1e60*/  @!P1 IMAD.IADD R20, R20, 0x1, -R8 ;  /* 0x0000000114149824 */ /* 0x000fca00078e0a08 */
[----:B------:R-:W-:Y:S02]  /*1e70*/  ISETP.GT.U32.AND P1, PT, R8, R20, PT ;  /* 0x000000140800720c */ /* 0x000fe40003f24070 */
[----:B-1----:R-:W-:-:S05]  /*1e80*/  LOP3.LUT R28, R28, 0x7, RZ, 0xc0, !PT ;  /* 0x000000071c1c7812 */ /* 0x002fca00078ec0ff */
[----:B------:R-:W-:Y:S02]  /*1e90*/  IMAD R28, R28, 0x410, RZ ;  /* 0x000004101c1c7824 */ /* 0x000fe400078e02ff */
[----:B0-----:R-:W-:-:S04]  /*1ea0*/  VIADD R23, R23, 0x3f ;  /* 0x0000003f17177836 */ /* 0x001fc80000000000 */
[----:B------:R-:W-:Y:S01]  /*1eb0*/  @!P1 IMAD.IADD R20, R20, 0x1, -R8 ;  /* 0x0000000114149824 */ /* 0x000fe200078e0a08 */
[----:B------:R-:W-:Y:S02]  /*1ec0*/  LOP3.LUT R21, R28, R21, RZ, 0x3c, !PT ;  /* 0x000000151c157212 */ /* 0x000fe400078e3cff */
[----:B------:R-:W-:-:S04]  /*1ed0*/  SHF.R.S32.HI R28, RZ, 0x1f, R23 ;  /* 0x0000001fff1c7819 */ /* 0x000fc80000011417 */
[----:B------:R-:W-:Y:S02]  /*1ee0*/  LEA.HI R28, R28, R23, RZ, 0x6 ;  /* 0x000000171c1c7211 */ /* 0x000fe400078f30ff */
[----:B------:R-:W0:Y:S04]  /*1ef0*/  S2R R23, SR_TID.X ;  /* 0x0000000000177919 */ /* 0x000e280000002100 */
[----:B------:R-:W1:Y:S01]  /*1f00*/  S2R R28, SR_TID.X ;  /* 0x00000000001c7919 */ /* 0x000e620000002100 */
[----:B0-----:R-:W-:Y:S02]  /*1f10*/  IMAD.SHL.U32 R23, R23, 0x2, RZ ;  /* 0x0000000217177824 */ /* 0x001fe400078e00ff */
[----:B------:R-:W-:Y:S01]  /*1f20*/  @!P4 IMAD.MOV R16, RZ, RZ, -R16 ;  /* 0x000000ffff10c224 */ /* 0x000fe200078e0a10 */
[----:B------:R-:W-:Y:S01]  /*1f30*/  ISETP.GT.U32.AND P4, PT, R8, R6, PT ;  /* 0x000000060800720c */ /* 0x000fe20003f84070 */
[----:B-1----:R-:W-:-:S02]  /*1f40*/  IMAD.SHL.U32 R28, R28, 0x200, RZ ;  /* 0x000002001c1c7824 */ /* 0x002fc400078e00ff */
[----:B------:R-:W-:-:S03]  /*1f50*/  @!P5 IMAD.MOV R13, RZ, RZ, -R13 ;  /* 0x000000ffff0dd224 */ /* 0x000fc600078e0a0d */
[----:B------:R-:W-:-:S07]  /*1f60*/  LOP3.LUT R28, R21, 0x2000, R28, 0xf8, !PT ;  /* 0x00002000151c7812 */ /* 0x000fce00078ef81c */
[----:B------:R-:W-:Y:S02]  /*1f70*/  @!P4 IMAD.IADD R6, R6, 0x1, -R8 ;  /* 0x000000010606c824 */ /* 0x000fe400078e0a08 */
[----:B------:R-:W-:Y:S01]  /*1f80*/  @!P2 IMAD.MOV R12, RZ, RZ, -R12 ;  /* 0x000000ffff0ca224 */ /* 0x000fe200078e0a0c */
[----:B------:R-:W-:Y:S01]  /*1f90*/  ISETP.GE.AND P2, PT, R29, RZ, PT ;  /* 0x000000ff1d00720c */ /* 0x000fe20003f46270 */
[----:B------:R-:W-:Y:S02]  /*1fa0*/  @!P3 IMAD.MOV R11, RZ, RZ, -R11 ;  /* 0x000000ffff0bb224 */ /* 0x000fe400078e0a0b */
[----:B------:R-:W-:Y:S02]  /*1fb0*/  @!P0 IMAD.MOV R10, RZ, RZ, -R10 ;  /* 0x000000ffff0a8224 */ /* 0x000fe400078e0a0a */
[----:B------:R-:W-:-:S08]  /*1fc0*/  @!P6 IMAD.MOV R15, RZ, RZ, -R15 ;  /* 0x000000ffff0fe224 */ /* 0x000fd000078e0a0f */
[----:B------:R-:W-:Y:S01]  /*1fd0*/  @!P2 IMAD.MOV R6, RZ, RZ, -R6 ;  /* 0x000000ffff06a224 */ /* 0x000fe200078e0a06 */
[----:B---3--:R-:W-:Y:S02]  /*1fe0*/  ISETP.GE.AND P1, PT, R24, RZ, PT ;  /* 0x000000ff1800720c */ /* 0x008fe40003f26270 */
[----:B------:R-:W0:Y:S02]  /*1ff0*/  S2R R24, SR_TID.X ;  /* 0x0000000000187919 */ /* 0x000e240000002100 */
[----:B0-----:R-:W-:-:S05]  /*2000*/  LOP3.LUT R24, R24, 0x7, RZ, 0xc0, !PT ;  /* 0x0000000718187812 */ /* 0x001fca00078ec0ff */
[----:B------:R-:W-:-:S05]  /*2010*/  IMAD R24, R24, 0x90, RZ ;  /* 0x0000009018187824 */ /* 0x000fca00078e02ff */
[----:B------:R-:W-:Y:S02]  /*2020*/  LOP3.LUT R23, R24, 0x30, R23, 0x78, !PT ;  /* 0x0000003018177812 */ /* 0x000fe400078e7817 */
[----:B--2---:R-:W-:Y:S02]  /*2030*/  ISETP.NE.AND P4, PT, R3, RZ, PT ;  /* 0x000000ff0300720c */ /* 0x004fe40003f85270 */
[----:B------:R-:W-:Y:S01]  /*2040*/  LOP3.LUT R21, RZ, R3, RZ, 0x33, !PT ;  /* 0x00000003ff157212 */ /* 0x000fe200078e33ff */
[----:B------:R0:W-:Y:S01]  /*2050*/  STL [R1+0x1a2c], R23 ;  /* 0x001a2c1701007387 */ /* 0x0001e20000100800 */
[----:B------:R-:W-:Y:S01]  /*2060*/  @!P1 IMAD.MOV R20, RZ, RZ, -R20 ;  /* 0x000000ffff149224 */ /* 0x000fe200078e0a14 */
[----:B------:R-:W1:Y:S01]  /*2070*/  LDC R24, c[0x0][0x238] ;  /* 0x00008e00ff187b82 */ /* 0x000e620000000800 */
[C---:B------:R-:W-:Y:S01]  /*2080*/  SEL R7, R21.reuse, R7, !P4 ;  /* 0x0000000715077207 */ /* 0x040fe20006000000 */
[----:B------:R-:W2:Y:S01]  /*2090*/  LDL.LU R29, [R1+0x1a84] ;  /* 0x001a8400011d7983 */ /* 0x000ea20000300800 */
[----:B0-----:R-:W0:Y:S01]  /*20a0*/  S2R R23, SR_TID.X ;  /* 0x0000000000177919 */ /* 0x001e220000002100 */
[----:B------:R-:W-:-:S02]  /*20b0*/  SEL R9, R21, R9, !P4 ;  /* 0x0000000915097207 */ /* 0x000fc40006000000 */
[----:B------:R-:W-:Y:S02]  /*20c0*/  SEL R14, R21, R14, !P4 ;  /* 0x0000000e150e7207 */ /* 0x000fe40006000000 */
[----:B0-----:R-:W-:-:S05]  /*20d0*/  LOP3.LUT R23, R23, 0x3f, RZ, 0xc0, !PT ;  /* 0x0000003f17177812 */ /* 0x001fca00078ec0ff */
[----:B------:R-:W-:-:S05]  /*20e0*/  IMAD R8, R23, UR5, RZ ;  /* 0x0000000517087c24 */ /* 0x000fca000f8e02ff */
[----:B------:R-:W-:Y:S01]  /*20f0*/  LEA R3, P5, R8, UR6, 0x1 ;  /* 0x0000000608037c11 */ /* 0x000fe2000f8a08ff */
[----:B------:R-:W-:-:S03]  /*2100*/  ULDC UR6, c[0x0][0x234] ;  /* 0x00008d0000067ab9 */ /* 0x000fc60000000800 */
[----:B------:R-:W-:Y:S01]  /*2110*/  LEA.HI.X.SX32 R8, R8, UR7, 0x1, P5 ;  /* 0x0000000708087c11 */ /* 0x000fe2000a8f0eff */
[----:B------:R-:W-:Y:S02]  /*2120*/  ULDC UR7, c[0x0][0x240] ;  /* 0x0000900000077ab9 */ /* 0x000fe40000000800 */
[----:B------:R-:W-:Y:S01]  /*2130*/  IMAD R7, R7, UR7, RZ ;  /* 0x0000000707077c24 */ /* 0x000fe2000f8e02ff */
[----:B------:R-:W-:Y:S01]  /*2140*/  SEL R23, R21, R5, !P4 ;  /* 0x0000000515177207 */ /* 0x000fe20006000000 */
[----:B------:R-:W-:Y:S02]  /*2150*/  IMAD R5, R2, UR6, RZ ;  /* 0x0000000602057c24 */ /* 0x000fe4000f8e02ff */
[----:B------:R-:W-:Y:S01]  /*2160*/  IMAD R9, R9, UR7, RZ ;  /* 0x0000000709097c24 */ /* 0x000fe2000f8e02ff */
[----:B------:R-:W-:Y:S01]  /*2170*/  LEA R2, P1, R7, R3, 0x1 ;  /* 0x0000000307027211 */ /* 0x000fe200078208ff */
[----:B------:R-:W-:-:S04]  /*2180*/  IMAD R14, R14, UR7, RZ ;  /* 0x000000070e0e7c24 */ /* 0x000fc8000f8e02ff */
[----:B------:R0:W-:Y:S01]  /*2190*/  STL [R1+0x1a10], R2 ;  /* 0x001a100201007387 */ /* 0x0001e20000100800 */
[----:B------:R-:W-:Y:S01]  /*21a0*/  IMAD R23, R23, UR7, RZ ;  /* 0x0000000717177c24 */ /* 0x000fe2000f8e02ff */
[----:B------:R-:W-:Y:S02]  /*21b0*/  SEL R22, R21, R22, !P4 ;  /* 0x0000001615167207 */ /* 0x000fe40006000000 */
[----:B0-----:R-:W-:-:S05]  /*21c0*/  LEA R2, P2, R9, R3, 0x1 ;  /* 0x0000000309027211 */ /* 0x001fca00078408ff */
[----:B------:R0:W-:Y:S01]  /*21d0*/  STL [R1+0x1a14], R2 ;  /* 0x001a140201007387 */ /* 0x0001e20000100800 */
[C---:B------:R-:W-:Y:S02]  /*21e0*/  SEL R18, R21.reuse, R18, !P4 ;  /* 0x0000001215127207 */ /* 0x040fe40006000000 */
[C---:B------:R-:W-:Y:S02]  /*21f0*/  SEL R19, R21.reuse, R19, !P4 ;  /* 0x0000001315137207 */ /* 0x040fe40006000000 */
[C---:B------:R-:W-:Y:S02]  /*2200*/  SEL R17, R21.reuse, R17, !P4 ;  /* 0x0000001115117207 */ /* 0x040fe40006000000 */
[----:B0-----:R-:W-:Y:S02]  /*2210*/  LEA R2, P3, R14, R3, 0x1 ;  /* 0x000000030e027211 */ /* 0x001fe400078608ff */
[C---:B------:R-:W-:Y:S02]  /*2220*/  SEL R16, R21.reuse, R16, !P4 ;  /* 0x0000001015107207 */ /* 0x040fe40006000000 */
[C---:B------:R-:W-:Y:S01]  /*2230*/  SEL R13, R21.reuse, R13, !P4 ;  /* 0x0000000d150d7207 */ /* 0x040fe20006000000 */
[----:B------:R0:W-:Y:S01]  /*2240*/  STL [R1+0x1a18], R2 ;  /* 0x001a180201007387 */ /* 0x0001e20000100800 */
[----:B------:R-:W-:-:S02]  /*2250*/  SEL R12, R21, R12, !P4 ;  /* 0x0000000c150c7207 */ /* 0x000fc40006000000 */
[C---:B------:R-:W-:Y:S02]  /*2260*/  SEL R11, R21.reuse, R11, !P4 ;  /* 0x0000000b150b7207 */ /* 0x040fe40006000000 */
[C---:B------:R-:W-:Y:S02]  /*2270*/  SEL R10, R21.reuse, R10, !P4 ;  /* 0x0000000a150a7207 */ /* 0x040fe40006000000 */
[C---:B------:R-:W-:Y:S02]  /*2280*/  SEL R15, R21.reuse, R15, !P4 ;  /* 0x0000000f150f7207 */ /* 0x040fe40006000000 */
[C---:B------:R-:W-:Y:S02]  /*2290*/  SEL R20, R21.reuse, R20, !P4 ;  /* 0x0000001415147207 */ /* 0x040fe40006000000 */
[----:B------:R-:W-:Y:S01]  /*22a0*/  SEL R6, R21, R6, !P4 ;  /* 0x0000000615067207 */ /* 0x000fe20006000000 */
[----:B------:R-:W-:Y:S01]  /*22b0*/  IMAD R22, R22, UR7, RZ ;  /* 0x0000000716167c24 */ /* 0x000fe2000f8e02ff */
[----:B0-----:R-:W-:Y:S01]  /*22c0*/  LEA R2, P4, R23, R3, 0x1 ;  /* 0x0000000317027211 */ /* 0x001fe200078808ff */
[----:B------:R-:W-:-:S04]  /*22d0*/  IMAD R18, R18, UR7, RZ ;  /* 0x0000000712127c24 */ /* 0x000fc8000f8e02ff */
[----:B------:R0:W-:Y:S01]  /*22e0*/  STL [R1+0x1a1c], R2 ;  /* 0x001a1c0201007387 */ /* 0x0001e20000100800 */
[----:B------:R-:W-:Y:S01]  /*22f0*/  IMAD R19, R19, UR7, RZ ;  /* 0x0000000713137c24 */ /* 0x000fe2000f8e02ff */
[----:B0-----:R-:W-:-:S05]  /*2300*/  LEA R2, P5, R22, R3, 0x1 ;  /* 0x0000000316027211 */ /* 0x001fca00078a08ff */
[----:B------:R0:W-:Y:S01]  /*2310*/  STL [R1+0x1a20], R2 ;  /* 0x001a200201007387 */ /* 0x0001e20000100800 */
[----:B------:R-:W-:Y:S01]  /*2320*/  IMAD R17, R17, UR7, RZ ;  /* 0x0000000711117c24 */ /* 0x000fe2000f8e02ff */
[----:B------:R-:W-:Y:S02]  /*2330*/  LEA.HI.X.SX32 R7, R7, R8, 0x1, P1 ;  /* 0x0000000807077211 */ /* 0x000fe400008f0eff */
[----:B0-----:R-:W-:Y:S01]  /*2340*/  LEA R2, P6, R18, R3, 0x1 ;  /* 0x0000000312027211 */ /* 0x001fe200078c08ff */
[----:B------:R-:W-:-:S04]  /*2350*/  IMAD R16, R16, UR7, RZ ;  /* 0x0000000710107c24 */ /* 0x000fc8000f8e02ff */
[----:B------:R0:W-:Y:S01]  /*2360*/  STL [R1+0x1a24], R2 ;  /* 0x001a240201007387 */ /* 0x0001e20000100800 */
[----:B------:R-:W-:Y:S01]  /*2370*/  LEA.HI.X.SX32 R9, R9, R8, 0x1, P2 ;  /* 0x0000000809097211 */ /* 0x000fe200010f0eff */
[----:B------:R-:W-:Y:S01]  /*2380*/  IMAD R13, R13, UR7, RZ ;  /* 0x000000070d0d7c24 */ /* 0x000fe2000f8e02ff */
[----:B0-----:R-:W-:-:S05]  /*2390*/  LEA R2, P0, R19, R3, 0x1 ;  /* 0x0000000313027211 */ /* 0x001fca00078008ff */
[----:B------:R0:W-:Y:S04]  /*23a0*/  STL [R1+0x1a28], R2 ;  /* 0x001a280201007387 */ /* 0x0001e80000100800 */
[----:B------:R3:W-:Y:S01]  /*23b0*/  STL [R1+0x1a08], R7 ;  /* 0x001a080701007387 */ /* 0x0007e20000100800 */
[-C--:B0-----:R-:W-:Y:S02]  /*23c0*/  LEA R2, P1, R17, R3.reuse, 0x1 ;  /* 0x0000000311027211 */ /* 0x081fe400078208ff */
[----:B---3--:R-:W-:-:S03]  /*23d0*/  LEA R7, P2, R16, R3, 0x1 ;  /* 0x0000000310077211 */ /* 0x008fc600078408ff */
[----:B------:R0:W-:Y:S01]  /*23e0*/  STL [R1+0x1a0c], R2 ;  /* 0x001a0c0201007387 */ /* 0x0001e20000100800 */
[----:B------:R-:W-:-:S03]  /*23f0*/  IMAD R12, R12, UR7, RZ ;  /* 0x000000070c0c7c24 */ /* 0x000fc6000f8e02ff */
[----:B------:R3:W-:Y:S01]  /*2400*/  STL [R1+0x1a00], R9 ;  /* 0x001a000901007387 */ /* 0x0007e20000100800 */
[----:B------:R-:W-:-:S03]  /*2410*/  IMAD R11, R11, UR7, RZ ;  /* 0x000000070b0b7c24 */ /* 0x000fc6000f8e02ff */
[----:B------:R4:W-:Y:S01]  /*2420*/  STL [R1+0x1a04], R7 ;  /* 0x001a040701007387 */ /* 0x0009e20000100800 */
[----:B0-----:R-:W-:Y:S02]  /*2430*/  LEA.HI.X.SX32 R2, R14, R8, 0x1, P3 ;  /* 0x000000080e027211 */ /* 0x001fe400018f0eff */
[----:B---3--:R-:W-:-:S03]  /*2440*/  LEA R9, P3, R13, R3, 0x1 ;  /* 0x000000030d097211 */ /* 0x008fc600078608ff */
[----:B------:R0:W-:Y:S01]  /*2450*/  STL [R1+0x19f8], R2 ;  /* 0x0019f80201007387 */ /* 0x0001e20000100800 */
[----:B----4-:R-:W-:-:S03]  /*2460*/  LEA.HI.X.SX32 R7, R23, R8, 0x1, P4 ;  /* 0x0000000817077211 */ /* 0x010fc600020f0eff */
[----:B------:R3:W-:Y:S01]  /*2470*/  STL [R1+0x19fc], R9 ;  /* 0x0019fc0901007387 */ /* 0x0007e20000100800 */
[----:B------:R-:W-:-:S03]  /*2480*/  IMAD R10, R10, UR7, RZ ;  /* 0x000000070a0a7c24 */ /* 0x000fc6000f8e02ff */
[----:B------:R4:W-:Y:S01]  /*2490*/  STL [R1+0x19f0], R7 ;  /* 0x0019f00701007387 */ /* 0x0009e20000100800 */
[----:B0-----:R-:W-:Y:S02]  /*24a0*/  LEA R2, P4, R12, R3, 0x1 ;  /* 0x000000030c027211 */ /* 0x001fe400078808ff */
[----:B---3--:R-:W-:-:S03]  /*24b0*/  LEA.HI.X.SX32 R9, R22, R8, 0x1, P5 ;  /* 0x0000000816097211 */ /* 0x008fc600028f0eff */
[----:B------:R0:W-:Y:S01]  /*24c0*/  STL [R1+0x19f4], R2 ;  /* 0x0019f40201007387 */ /* 0x0001e20000100800 */
[----:B----4-:R-:W-:-:S03]  /*24d0*/  LEA R7, P5, R11, R3, 0x1 ;  /* 0x000000030b077211 */ /* 0x010fc600078a08ff */
[----:B------:R3:W-:Y:S01]  /*24e0*/  STL [R1+0x19e8], R9 ;  /* 0x0019e80901007387 */ /* 0x0007e20000100800 */
[----:B------:R-:W-:-:S03]  /*24f0*/  IMAD R15, R15, UR7, RZ ;  /* 0x000000070f0f7c24 */ /* 0x000fc6000f8e02ff */
[----:B------:R4:W-:Y:S01]  /*2500*/  STL [R1+0x19ec], R7 ;  /* 0x0019ec0701007387 */ /* 0x0009e20000100800 */
[----:B0-----:R-:W-:Y:S01]  /*2510*/  LEA.HI.X.SX32 R2, R18, R8, 0x1, P6 ;  /* 0x0000000812027211 */ /* 0x001fe200030f0eff */
[----:B------:R-:W-:Y:S01]  /*2520*/  IMAD R20, R20, UR7, RZ ;  /* 0x0000000714147c24 */ /* 0x000fe2000f8e02ff */
[----:B---3--:R-:W-:-:S03]  /*2530*/  LEA R9, P6, R10, R3, 0x1 ;  /* 0x000000030a097211 */ /* 0x008fc600078c08ff */
[----:B------:R0:W-:Y:S01]  /*2540*/  STL [R1+0x19e0], R2 ;  /* 0x0019e00201007387 */ /* 0x0001e20000100800 */
[----:B----4-:R-:W-:-:S03]  /*2550*/  LEA.HI.X.SX32 R7, R19, R8, 0x1, P0 ;  /* 0x0000000813077211 */ /* 0x010fc600000f0eff */
[----:B------:R3:W-:Y:S01]  /*2560*/  STL [R1+0x19e4], R9 ;  /* 0x0019e40901007387 */ /* 0x0007e20000100800 */
[----:B------:R-:W-:-:S03]  /*2570*/  IMAD R0, R0, UR6, RZ ;  /* 0x0000000600007c24 */ /* 0x000fc6000f8e02ff */
[----:B------:R4:W-:Y:S01]  /*2580*/  STL [R1+0x19d8], R7 ;  /* 0x0019d80701007387 */ /* 0x0009e20000100800 */
[-C--:B0-----:R-:W-:Y:S02]  /*2590*/  LEA R2, P0, R15, R3.reuse, 0x1 ;  /* 0x000000030f027211 */ /* 0x081fe400078008ff */
[-C--:B---3--:R-:W-:Y:S01]  /*25a0*/  LEA.HI.X.SX32 R9, R17, R8.reuse, 0x1, P1 ;  /* 0x0000000811097211 */ /* 0x088fe200008f0eff */
[----:B------:R-:W-:Y:S01]  /*25b0*/  IMAD R6, R6, UR7, RZ ;  /* 0x0000000706067c24 */ /* 0x000fe2000f8e02ff */
[----:B----4-:R-:W-:Y:S01]  /*25c0*/  LEA R7, P1, R20, R3, 0x1 ;  /* 0x0000000314077211 */ /* 0x010fe200078208ff */
[----:B------:R0:W-:Y:S04]  /*25d0*/  STL [R1+0x19dc], R2 ;  /* 0x0019dc0201007387 */ /* 0x0001e80000100800 */
[----:B------:R-:W-:Y:S04]  /*25e0*/  STL [R1+0x19d0], R9 ;  /* 0x0019d00901007387 */ /* 0x000fe80000100800 */
[----:B------:R3:W-:Y:S01]  /*25f0*/  STL [R1+0x19d4], R7 ;  /* 0x0019d40701007387 */ /* 0x0007e20000100800 */
[----:B0-----:R-:W-:-:S02]  /*2600*/  LEA.HI.X.SX32 R2, R16, R8, 0x1, P2 ;  /* 0x0000000810027211 */ /* 0x001fc400010f0eff */
[----:B------:R-:W-:Y:S02]  /*2610*/  LEA R22, P2, R0, UR10, 0x1 ;  /* 0x0000000a00167c11 */ /* 0x000fe4000f8408ff */
[-C--:B---3--:R-:W-:Y:S02]  /*2620*/  LEA.HI.X.SX32 R7, R13, R8.reuse, 0x1, P3 ;  /* 0x000000080d077211 */ /* 0x088fe400018f0eff */
[----:B------:R-:W-:Y:S01]  /*2630*/  LEA R3, P3, R6, R3, 0x1 ;  /* 0x0000000306037211 */ /* 0x000fe200078608ff */
[----:B------:R0:W-:Y:S04]  /*2640*/  STL [R1+0x9ec], R2 ;  /* 0x0009ec0201007387 */ /* 0x0001e80000100800 */
[----:B------:R-:W-:Y:S04]  /*2650*/  STL [R1+0x9f0], R7 ;  /* 0x0009f00701007387 */ /* 0x000fe80000100800 */
[----:B------:R-:W-:Y:S01]  /*2660*/  STL [R1+0x350], R22 ;  /* 0x0003501601007387 */ /* 0x000fe20000100800 */
[----:B0-----:R-:W-:-:S03]  /*2670*/  LEA.HI.X.SX32 R2, R12, R8, 0x1, P4 ;  /* 0x000000080c027211 */ /* 0x001fc600020f0eff */
[----:B------:R-:W-:Y:S04]  /*2680*/  STL [R1+0x19c0], R3 ;  /* 0x0019c00301007387 */ /* 0x000fe80000100800 */
[----:B------:R0:W3:Y:S04]  /*2690*/  LDL.64 R12, [R1+0x350] ;  /* 0x00035000010c7983 */ /* 0x0000e80000100a00 */
[----:B------:R4:W-:Y:S02]  /*26a0*/  STL [R1+0x1988], R2 ;  /* 0x0019880201007387 */ /* 0x0009e40000100800 */
[----:B----4-:R-:W-:-:S02]  /*26b0*/  LEA.HI.X.SX32 R2, R11, R8, 0x1, P5 ;  /* 0x000000080b027211 */ /* 0x010fc400028f0eff */
[----:B---3--:R-:W-:Y:S02]  /*26c0*/  LEA.HI.X.SX32 R13, R0, UR11, 0x1, P2 ;  /* 0x0000000b000d7c11 */ /* 0x008fe400090f0eff */
[----:B------:R-:W-:Y:S02]  /*26d0*/  LEA R18, P2, R5, UR10, 0x1 ;  /* 0x0000000a05127c11 */ /* 0x000fe4000f8408ff */
[-C--:B------:R-:W-:Y:S01]  /*26e0*/  LEA.HI.X.SX32 R0, R10, R8.reuse, 0x1, P6 ;  /* 0x000000080a007211 */ /* 0x080fe200030f0eff */
[----:B------:R-:W-:Y:S04]  /*26f0*/  STL [R1+0x354], R13 ;  /* 0x0003540d01007387 */ /* 0x000fe80000100800 */
[----:B------:R-:W-:Y:S04]  /*2700*/  STL [R1+0x199c], R2 ;  /* 0x00199c0201007387 */ /* 0x000fe80000100800 */
[----:B------:R-:W-:Y:S04]  /*2710*/  STL [R1+0x358], R18 ;  /* 0x0003581201007387 */ /* 0x000fe80000100800 */
[----:B------:R3:W-:Y:S04]  /*2720*/  STL [R1+0x19a0], R0 ;  /* 0x0019a00001007387 */ /* 0x0007e80000100800 */
[----:B------:R-:W4:Y:S01]  /*2730*/  LDL.LU R23, [R1] ;  /* 0x0000000001177983 */ /* 0x000f220000300800 */
[----:B---3--:R-:W-:-:S03]  /*2740*/  LEA.HI.X.SX32 R0, R15, R8, 0x1, P0 ;  /* 0x000000080f007211 */ /* 0x008fc600000f0eff */
[----:B------:R0:W3:Y:S01]  /*2750*/  LDL.64 R14, [R1+0x358] ;  /* 0x00035800010e7983 */ /* 0x0000e20000100a00 */
[----:B------:R-:W-:Y:S01]  /*2760*/  IMAD R4, R4, UR6, RZ ;  /* 0x0000000604047c24 */ /* 0x000fe2000f8e02ff */
[-C--:B------:R-:W-:Y:S02]  /*2770*/  LEA.HI.X.SX32 R7, R20, R8.reuse, 0x1, P1 ;  /* 0x0000000814077211 */ /* 0x080fe400008f0eff */
[----:B------:R2:W-:Y:S01]  /*2780*/  STL [R1+0x19a4], R0 ;  /* 0x0019a40001007387 */ /* 0x0005e20000100800 */
[----:B-1----:R-:W-:Y:S02]  /*2790*/  IMAD R21, R24, 0x3f, RZ ;  /* 0x0000003f18157824 */ /* 0x002fe400078e02ff */
[----:B------:R-:W-:Y:S01]  /*27a0*/  IMAD.MOV.U32 R12, RZ, RZ, R22 ;  /* 0x000000ffff0c7224 */ /* 0x000fe200078e0016 */
[----:B------:R-:W-:Y:S01]  /*27b0*/  LEA R16, P0, R4, UR10, 0x1 ;  /* 0x0000000a04107c11 */ /* 0x000fe2000f8008ff */
[----:B------:R-:W-:Y:S01]  /*27c0*/  STL [R1+0x19a8], R7 ;  /* 0x0019a80701007387 */ /* 0x000fe20000100800 */
[----:B--2---:R-:W-:Y:S01]  /*27d0*/  LEA.HI.X.SX32 R0, R6, R8, 0x1, P3 ;  /* 0x0000000806007211 */ /* 0x004fe200018f0eff */
[----:B------:R-:W-:Y:S01]  /*27e0*/  IMAD.WIDE R2, R21, 0x2, R12 ;  /* 0x0000000215027825 */ /* 0x000fe200078e020c */
[----:B------:R-:W-:-:S03]  /*27f0*/  LEA.HI.X.SX32 R17, R4, UR11, 0x1, P0 ;  /* 0x0000000b04117c11 */ /* 0x000fc600080f0eff */
[----:B------:R1:W-:Y:S01]  /*2800*/  STL [R1+0x19bc], R0 ;  /* 0x0019bc0001007387 */ /* 0x0003e20000100800 */
[----:B------:R-:W-:-:S03]  /*2810*/  IMAD R6, R26, UR6, RZ ;  /* 0x000000061a067c24 */ /* 0x000fc6000f8e02ff */
[----:B------:R-:W-:Y:S01]  /*2820*/  STL [R1+0x19cc], R2 ;  /* 0x0019cc0201007387 */ /* 0x000fe20000100800 */
[----:B-1----:R-:W-:-:S03]  /*2830*/  IMAD R0, R25, UR6, RZ ;  /* 0x0000000619007c24 */ /* 0x002fc6000f8e02ff */
[----:B------:R1:W-:Y:S01]  /*2840*/  STL [R1+0x19c4], R3 ;  /* 0x0019c40301007387 */ /* 0x0003e20000100800 */
[----:B------:R-:W-:Y:S02]  /*2850*/  LEA R10, P0, R6, UR10, 0x1 ;  /* 0x0000000a060a7c11 */ /* 0x000fe4000f8008ff */
[----:B------:R-:W-:Y:S01]  /*2860*/  LEA R8, P1, R0, UR10, 0x1 ;  /* 0x0000000a00087c11 */ /* 0x000fe2000f8208ff */
[----:B-1----:R-:W-:-:S03]  /*2870*/  IMAD.WIDE R2, R21, 0x2, R16 ;  /* 0x0000000215027825 */ /* 0x002fc600078e0210 */
[----:B------:R-:W-:Y:S01]  /*2880*/  LEA.HI.X.SX32 R9, R0, UR11, 0x1, P1 ;  /* 0x0000000b00097c11 */ /* 0x000fe200088f0eff */
[----:B------:R-:W-:Y:S01]  /*2890*/  IMAD R0, R29, UR6, RZ ;  /* 0x000000061d007c24 */ /* 0x000fe2000f8e02ff */
[----:B---3--:R-:W-:Y:S01]  /*28a0*/  LEA.HI.X.SX32 R15, R5, UR11, 0x1, P2 ;  /* 0x0000000b050f7c11 */ /* 0x008fe200090f0eff */
[----:B------:R-:W-:-:S04]  /*28b0*/  IMAD.MOV.U32 R14, RZ, RZ, R18 ;  /* 0x000000ffff0e7224 */ /* 0x000fc800078e0012 */
[----:B------:R-:W-:Y:S01]  /*28c0*/  IMAD.WIDE R4, R21, 0x2, R14 ;  /* 0x0000000215047825 */ /* 0x000fe200078e020e */
[----:B------:R-:W-:Y:S04]  /*28d0*/  STL [R1+0x35c], R15 ;  /* 0x00035c0f01007387 */ /* 0x000fe80000100800 */
[----:B------:R-:W-:Y:S04]  /*28e0*/  STL.64 [R1+0x360], R16 ;  /* 0x0003601001007387 */ /* 0x000fe80000100a00 */
[----:B------:R-:W-:Y:S04]  /*28f0*/  STL [R1+0x19c8], R4 ;  /* 0x0019c80401007387 */ /* 0x000fe80000100800 */
[----:B------:R-:W-:Y:S04]  /*2900*/  STL [R1+0x19b4], R5 ;  /* 0x0019b40501007387 */ /* 0x000fe80000100800 */
[----:B------:R-:W-:Y:S04]  /*2910*/  STL [R1+0x19b8], R2 ;  /* 0x0019b80201007387 */ /* 0x000fe80000100800 */
[----:B------:R-:W-:Y:S04]  /*2920*/  STL [R1+0x19ac], R3 ;  /* 0x0019ac0301007387 */ /* 0x000fe80000100800 */
[----:B------:R-:W-:Y:S04]  /*2930*/  STL [R1+0x370], R10 ;  /* 0x0003700a01007387 */ /* 0x000fe80000100800 */
[----:B------:R-:W-:Y:S04]  /*2940*/  STL.64 [R1+0x368], R8 ;  /* 0x0003680801007387 */ /* 0x000fe80000100a00 */
[----:B------:R1:W-:Y:S04]  /*2950*/  STL [R1+0x1a7c], R28 ;  /* 0x001a7c1c01007387 */ /* 0x0003e80000100800 */
[----:B-1----:R-:W2:Y:S01]  /*2960*/  LDL.64 R28, [R1+0x360] ;  /* 0x00036000011c7983 */ /* 0x002ea20000100a00 */
[----:B------:R-:W-:-:S02]  /*2970*/  IMAD R5, R27, UR6, RZ ;  /* 0x000000061b057c24 */ /* 0x000fc4000f8e02ff */
[----:B----4-:R-:W-:Y:S02]  /*2980*/  IMAD R4, R23, UR6, RZ ;  /* 0x0000000617047c24 */ /* 0x010fe4000f8e02ff */
[----:B------:R-:W-:Y:S01]  /*2990*/  IMAD.MOV.U32 R27, RZ, RZ, R11 ;  /* 0x000000ffff1b7224 */ /* 0x000fe200078e000b */
[----:B------:R-:W-:Y:S01]  /*29a0*/  LEA.HI.X.SX32 R27, R6, UR11, 0x1, P0 ;  /* 0x0000000b061b7c11 */ /* 0x000fe200080f0eff */
[--C-:B------:R-:W-:Y:S01]  /*29b0*/  IMAD.MOV.U32 R26, RZ, RZ, R10.reuse ;  /* 0x000000ffff1a7224 */ /* 0x100fe200078e000a */
[----:B------:R-:W-:Y:S01]  /*29c0*/  LEA R22, P2, R5, UR10, 0x1 ;  /* 0x0000000a05167c11 */ /* 0x000fe2000f8408ff */
[----:B------:R-:W-:Y:S01]  /*29d0*/  IMAD.MOV.U32 R26, RZ, RZ, R10 ;  /* 0x000000ffff1a7224 */ /* 0x000fe200078e000a */
[----:B------:R-:W-:Y:S01]  /*29e0*/  LEA R18, P1, R4, UR10, 0x1 ;  /* 0x0000000a04127c11 */ /* 0x000fe2000f8208ff */
[----:B------:R-:W-:Y:S01]  /*29f0*/  IMAD.WIDE R6, R21, 0x2, R8 ;  /* 0x0000000215067825 */ /* 0x000fe200078e0208 */
[----:B------:R-:W-:Y:S01]  /*2a00*/  LEA R16, P0, R0, UR10, 0x1 ;  /* 0x0000000a00107c11 */ /* 0x000fe2000f8008ff */
[----:B------:R-:W1:Y:S01]  /*2a10*/  LDC R11, c[0x0][0x238] ;  /* 0x00008e00ff0b7b82 */ /* 0x000e620000000800 */
[----:B------:R-:W-:Y:S01]  /*2a20*/  LEA.HI.X.SX32 R23, R5, UR11, 0x1, P2 ;  /* 0x0000000b05177c11 */ /* 0x000fe200090f0eff */
[----:B------:R-:W-:Y:S01]  /*2a30*/  IMAD.WIDE R2, R21, 0x2, R26 ;  /* 0x0000000215027825 */ /* 0x000fe200078e021a */
[----:B------:R-:W-:Y:S01]  /*2a40*/  STL [R1+0x374], R27 ;  /* 0x0003741b01007387 */ /* 0x000fe20000100800 */
[----:B------:R-:W-:-:S02]  /*2a50*/  LEA.HI.X.SX32 R19, R4, UR11, 0x1, P1 ;  /* 0x0000000b04137c11 */ /* 0x000fc400088f0eff */
[----:B------:R-:W-:Y:S01]  /*2a60*/  LEA.HI.X.SX32 R17, R0, UR11, 0x1, P0 ;  /* 0x0000000b00117c11 */ /* 0x000fe200080f0eff */
[----:B------:R-:W-:Y:S01]  /*2a70*/  STL [R1+0x19b0], R6 ;  /* 0x0019b00601007387 */ /* 0x000fe20000100800 */
[----:B------:R-:W-:-:S03]  /*2a80*/  IMAD.WIDE R4, R21, 0x2, R22 ;  /* 0x0000000215047825 */ /* 0x000fc600078e0216 */
[----:B------:R3:W-:Y:S04]  /*2a90*/  STL [R1+0x198c], R7 ;  /* 0x00198c0701007387 */ /* 0x0007e80000100800 */
[----:B------:R-:W-:Y:S01]  /*2aa0*/  STL [R1+0x1998], R2 ;  /* 0x0019980201007387 */ /* 0x000fe20000100800 */
[----:B------:R-:W-:-:S03]  /*2ab0*/  IMAD R0, R24, 0x3e, RZ ;  /* 0x0000003e18007824 */ /* 0x000fc600078e02ff */
[----:B------:R4:W-:Y:S01]  /*2ac0*/  STL [R1+0x1990], R3 ;  /* 0x0019900301007387 */ /* 0x0009e20000100800 */
[----:B---3--:R-:W-:-:S03]  /*2ad0*/  IMAD.WIDE R6, R21, 0x2, R18 ;  /* 0x0000000215067825 */ /* 0x008fc600078e0212 */
[----:B------:R-:W-:Y:S04]  /*2ae0*/  STL.64 [R1+0x378], R22 ;  /* 0x0003781601007387 */ /* 0x000fe80000100a00 */
[----:B------:R-:W-:Y:S01]  /*2af0*/  STL.64 [R1+0x388], R16 ;  /* 0x0003881001007387 */ /* 0x000fe20000100a00 */
[----:B----4-:R-:W-:-:S03]  /*2b00*/  IMAD.WIDE R2, R21, 0x2, R16 ;  /* 0x0000000215027825 */ /* 0x010fc600078e0210 */
[----:B------:R-:W-:Y:S04]  /*2b10*/  STL.64 [R1+0x380], R18 ;  /* 0x0003801201007387 */ /* 0x000fe80000100a00 */
[----:B------:R-:W-:Y:S04]  /*2b20*/  STL [R1+0x1994], R4 ;  /* 0x0019940401007387 */ /* 0x000fe80000100800 */
[----:B------:R3:W-:Y:S04]  /*2b30*/  STL [R1+0x1980], R5 ;  /* 0x0019800501007387 */ /* 0x0007e80000100800 */
[----:B------:R-:W-:Y:S01]  /*2b40*/  STL [R1+0x1984], R6 ;  /* 0x0019840601007387 */ /* 0x000fe20000100800 */
[----:B------:R-:W-:-:S03]  /*2b50*/  IMAD.MOV.U32 R20, RZ, RZ, R8 ;  /* 0x000000ffff147224 */ /* 0x000fc600078e0008 */
[----:B------:R-:W-:Y:S01]  /*2b60*/  STL [R1+0x1968], R7 ;  /* 0x0019680701007387 */ /* 0x000fe20000100800 */
[----:B---3--:R-:W-:-:S03]  /*2b70*/  IMAD.WIDE R4, R0, 0x2, R12 ;  /* 0x0000000200047825 */ /* 0x008fc600078e020c */
[----:B------:R-:W-:Y:S01]  /*2b80*/  STL [R1+0x197c], R2 ;  /* 0x00197c0201007387 */ /* 0x000fe20000100800 */
[----:B------:R-:W-:-:S03]  /*2b90*/  IMAD.MOV.U32 R21, RZ, RZ, R9 ;  /* 0x000000ffff157224 */ /* 0x000fc600078e0009 */
[----:B------:R3:W-:Y:S04]  /*2ba0*/  STL [R1+0x1974], R3 ;  /* 0x0019740301007387 */ /* 0x0007e80000100800 */
[----:B------:R-:W-:Y:S01]  /*2bb0*/  STL [R1+0x1978], R4 ;  /* 0x0019780401007387 */ /* 0x000fe20000100800 */
[----:B---3--:R-:W-:-:S03]  /*2bc0*/  IMAD.WIDE R2, R0, 0x2, R14 ;  /* 0x0000000200027825 */ /* 0x008fc600078e020e */
[----:B------:R3:W-:Y:S04]  /*2bd0*/  STL [R1+0x196c], R5 ;  /* 0x00196c0501007387 */ /* 0x0007e80000100800 */
[----:B------:R-:W-:Y:S04]  /*2be0*/  STL [R1+0x1970], R2 ;  /* 0x0019700201007387 */ /* 0x000fe80000100800 */
[----:B------:R4:W-:Y:S01]  /*2bf0*/  STL [R1+0x1960], R3 ;  /* 0x0019600301007387 */ /* 0x0009e20000100800 */
[----:B---3--:R-:W-:-:S04]  /*2c00*/  IMAD.WIDE R4, R0, 0x2, R20 ;  /* 0x0000000200047825 */ /* 0x008fc800078e0214 */
[----:B----4-:R-:W-:-:S04]  /*2c10*/  IMAD.WIDE R2, R0, 0x2, R26 ;  /* 0x0000000200027825 */ /* 0x010fc800078e021a */
[----:B------:R-:W-:Y:S02]  /*2c20*/  IMAD R8, R24, 0x3d, RZ ;  /* 0x0000003d18087824 */ /* 0x000fe400078e02ff */
[----:B--2---:R-:W-:-:S05]  /*2c30*/  IMAD.WIDE R6, R0, 0x2, R28 ;  /* 0x0000000200067825 */ /* 0x004fca00078e021c */
[----:B------:R-:W-:Y:S04]  /*2c40*/  STL [R1+0x1964], R6 ;  /* 0x0019640601007387 */ /* 0x000fe80000100800 */
[----:B------:R2:W-:Y:S04]  /*2c50*/  STL [R1+0x1948], R7 ;  /* 0x0019480701007387 */ /* 0x0005e80000100800 */
[----:B------:R-:W-:Y:S04]  /*2c60*/  STL [R1+0x195c], R4 ;  /* 0x00195c0401007387 */ /* 0x000fe80000100800 */
[----:B------:R3:W-:Y:S01]  /*2c70*/  STL [R1+0x1954], R5 ;  /* 0x0019540501007387 */ /* 0x0007e20000100800 */
[----:B--2---:R-:W-:-:S03]  /*2c80*/  IMAD.WIDE R6, R0, 0x2, R18 ;  /* 0x0000000200067825 */ /* 0x004fc600078e0212 */
[----:B------:R-:W-:Y:S01]  /*2c90*/  STL [R1+0x1958], R2 ;  /* 0x0019580201007387 */ /* 0x000fe20000100800 */
[----:B---3--:R-:W-:-:S03]  /*2ca0*/  IMAD.WIDE R4, R0, 0x2, R22 ;  /* 0x0000000200047825 */ /* 0x008fc600078e0216 */
[----:B------:R2:W-:Y:S04]  /*2cb0*/  STL [R1+0x194c], R3 ;  /* 0x00194c0301007387 */ /* 0x0005e80000100800 */
[----:B------:R-:W-:Y:S04]  /*2cc0*/  STL [R1+0x1950], R4 ;  /* 0x0019500401007387 */ /* 0x000fe80000100800 */
[----:B------:R3:W-:Y:S01]  /*2cd0*/  STL [R1+0x1940], R5 ;  /* 0x0019400501007387 */ /* 0x0007e20000100800 */
[----:B--2---:R-:W-:-:S03]  /*2ce0*/  IMAD.WIDE R2, R0, 0x2, R16 ;  /* 0x0000000200027825 */ /* 0x004fc600078e0210 */
[----:B------:R-:W-:Y:S04]  /*2cf0*/  STL [R1+0x1944], R6 ;  /* 0x0019440601007387 */ /* 0x000fe80000100800 */
[----:B------:R2:W-:Y:S01]  /*2d00*/  STL [R1+0x1928], R7 ;  /* 0x0019280701007387 */ /* 0x0005e20000100800 */
[----:B---3--:R-:W-:-:S03]  /*2d10*/  IMAD.WIDE R4, R8, 0x2, R12 ;  /* 0x0000000208047825 */ /* 0x008fc600078e020c */
        /* <DEDUP_REMOVED lines=16> */
[----:B------:R-:W-:Y:S02]  /*2e20*/  IMAD R0, R24, 0x3c, RZ ;  /* 0x0000003c18007824 */ /* 0x000fe400078e02ff */
[C---:B---3--:R-:W-:Y:S01]  /*2e30*/  IMAD.WIDE R4, R8.reuse, 0x2, R22 ;  /* 0x0000000208047825 */ /* 0x048fe200078e0216 */
        /* <DEDUP_REMOVED lines=196> */
[----:B------:R-:W-:Y:S02]  /*3a80*/  IMAD R0, R24, 0x34, RZ ;  /* 0x0000003418007824 */ /* 0x000fe400078e02ff */
[C---:B--2---:R-:W-:Y:S01]  /*3a90*/  IMAD.WIDE R6, R8.reuse, 0x2, R18 ;  /* 0x0000000208067825 */ /* 0x044fe200078e0212 */
[----:B------:R-:W-:Y:S03]  /*3aa0*/  STL [R1+0x1718], R2 ;  /* 0x0017180201007387 */ /* 0x000fe60000100800 */
        /* <DEDUP_REMOVED lines=9> */
[----:B------:R3:W-:Y:S04]  /*3b40*/  STL [R1+0x16f4], R3 ;  /* 0x0016f40301007387 */ /* 0x0007e80000100800 */
[----:B------:R-:W-:Y:S01]  /*3b50*/  STL [R1+0x16f8], R4 ;  /* 0x0016f80401007387 */ /* 0x000fe20000100800 */
[----:B--2---:R-:W-:-:S03]  /*3b60*/  IMAD.WIDE R6, R0, 0x2, R20 ;  /* 0x0000000200067825 */ /* 0x004fc600078e0214 */
[----:B------:R2:W-:Y:S01]  /*3b70*/  STL [R1+0x9f8], R5 ;  /* 0x0009f80501007387 */ /* 0x0005e20000100800 */
[----:B---3--:R-:W-:-:S04]  /*3b80*/  IMAD.WIDE R2, R0, 0x2, R14 ;  /* 0x0000000200027825 */ /* 0x008fc800078e020e */
[C---:B------:R-:W-:Y:S01]  /*3b90*/  IMAD.WIDE R8, R0.reuse, 0x2, R26 ;  /* 0x0000000200087825 */ /* 0x040fe200078e021a */
[----:B------:R-:W-:Y:S03]  /*3ba0*/  STL [R1+0x16f0], R2 ;  /* 0x0016f00201007387 */ /* 0x000fe60000100800 */
[----:B--2---:R-:W-:Y:S01]  /*3bb0*/  IMAD.WIDE R4, R0, 0x2, R28 ;  /* 0x0000000200047825 */ /* 0x004fe200078e021c */
[----:B------:R2:W-:Y:S04]  /*3bc0*/  STL [R1+0x9fc], R3 ;  /* 0x0009fc0301007387 */ /* 0x0005e80000100800 */
[----:B------:R-:W-:Y:S01]  /*3bd0*/  STL [R1+0xa04], R4 ;  /* 0x000a040401007387 */ /* 0x000fe20000100800 */
[----:B------:R-:W-:-:S03]  /*3be0*/  IMAD R10, R24, 0x33, RZ ;  /* 0x00000033180a7824 */ /* 0x000fc600078e02ff */
        /* <DEDUP_REMOVED lines=474> */
[----:B------:R-:W-:-:S03]  /*5990*/  IMAD.SHL.U32 R0, R24, 0x20, RZ ;  /* 0x0000002018007824 */ /* 0x000fc600078e00ff */
        /* <DEDUP_REMOVED lines=62> */
[----:B------:R-:W3:Y:S03]  /*5d80*/  LDC R12, c[0x0][0x238] ;  /* 0x00008e00ff0c7b82 */ /* 0x000ee60000000800 */
[----:B------:R4:W-:Y:S01]  /*5d90*/  STL [R1+0xf60], R5 ;  /* 0x000f600501007387 */ /* 0x0009e20000100800 */
[----:B--2---:R-:W-:-:S03]  /*5da0*/  IMAD.WIDE R2, R0, 0x2, R14 ;  /* 0x0000000200027825 */ /* 0x004fc600078e020e */
[----:B------:R-:W-:Y:S01]  /*5db0*/  STL [R1+0xf6c], R6 ;  /* 0x000f6c0601007387 */ /* 0x000fe20000100800 */
[----:B------:R-:W2:Y:S03]  /*5dc0*/  LDC R13, c[0x0][0x238] ;  /* 0x00008e00ff0d7b82 */ /* 0x000ea60000000800 */
[----:B------:R0:W-:Y:S01]  /*5dd0*/  STL [R1+0xf68], R7 ;  /* 0x000f680701007387 */ /* 0x0001e20000100800 */
[----:B----4-:R-:W-:-:S03]  /*5de0*/  IMAD.WIDE R4, R0, 0x2, R28 ;  /* 0x0000000200047825 */ /* 0x010fc600078e021c */
[----:B------:R-:W-:Y:S04]  /*5df0*/  STL [R1+0xf74], R8 ;  /* 0x000f740801007387 */ /* 0x000fe80000100800 */
[----:B------:R-:W-:Y:S01]  /*5e00*/  STL [R1+0xf70], R9 ;  /* 0x000f700901007387 */ /* 0x000fe20000100800 */
[----:B0-----:R-:W-:-:S03]  /*5e10*/  IMAD.WIDE R6, R0, 0x2, R20 ;  /* 0x0000000200067825 */ /* 0x001fc600078e0214 */
[----:B------:R-:W-:Y:S04]  /*5e20*/  STL [R1+0xf7c], R2 ;  /* 0x000f7c0201007387 */ /* 0x000fe80000100800 */
[----:B------:R0:W-:Y:S04]  /*5e30*/  STL [R1+0xf78], R3 ;  /* 0x000f780301007387 */ /* 0x0001e80000100800 */
[----:B------:R-:W-:Y:S04]  /*5e40*/  STL [R1+0xf84], R4 ;  /* 0x000f840401007387 */ /* 0x000fe80000100800 */
[----:B------:R-:W-:Y:S01]  /*5e50*/  STL [R1+0xf80], R5 ;  /* 0x000f800501007387 */ /* 0x000fe20000100800 */
[----:B0-----:R-:W-:-:S03]  /*5e60*/  IMAD.WIDE R2, R0, 0x2, R26 ;  /* 0x0000000200027825 */ /* 0x001fc600078e021a */
[----:B------:R-:W-:Y:S04]  /*5e70*/  STL [R1+0xf8c], R6 ;  /* 0x000f8c0601007387 */ /* 0x000fe80000100800 */
[----:B------:R-:W-:Y:S01]  /*5e80*/  STL [R1+0xf88], R7 ;  /* 0x000f880701007387 */ /* 0x000fe20000100800 */
[----:B------:R-:W-:-:S03]  /*5e90*/  IMAD R10, R24, 0x1d, RZ ;  /* 0x0000001d180a7824 */ /* 0x000fc600078e02ff */
[----:B------:R-:W-:Y:S04]  /*5ea0*/  STL [R1+0xf94], R2 ;  /* 0x000f940201007387 */ /* 0x000fe80000100800 */
[----:B------:R-:W-:Y:S04]  /*5eb0*/  STL [R1+0xf90], R3 ;  /* 0x000f900301007387 */ /* 0x000fe80000100800 */
[----:B------:R0:W-:Y:S04]  /*5ec0*/  STL [R1+0x1a80], R24 ;  /* 0x001a801801007387 */ /* 0x0001e80000100800 */
[----:B0-----:R-:W4:Y:S01]  /*5ed0*/  LDL.64 R24, [R1+0x350] ;  /* 0x0003500001187983 */ /* 0x001f220000100a00 */
[----:B------:R-:W-:-:S04]  /*5ee0*/  IMAD.WIDE R2, R0, 0x2, R22 ;  /* 0x0000000200027825 */ /* 0x000fc800078e0216 */
[C---:B------:R-:W-:Y:S01]  /*5ef0*/  IMAD.WIDE R4, R0.reuse, 0x2, R18 ;  /* 0x0000000200047825 */ /* 0x040fe200078e0212 */
[----:B------:R-:W-:Y:S03]  /*5f00*/  STL [R1+0xf9c], R2 ;  /* 0x000f9c0201007387 */ /* 0x000fe60000100800 */
[----:B------:R-:W-:Y:S01]  /*5f10*/  IMAD.WIDE R6, R0, 0x2, R16 ;  /* 0x0000000200067825 */ /* 0x000fe200078e0210 */
[----:B------:R0:W-:Y:S04]  /*5f20*/  STL [R1+0xf98], R3 ;  /* 0x000f980301007387 */ /* 0x0001e80000100800 */
[----:B------:R-:W-:Y:S04]  /*5f30*/  STL [R1+0xfa4], R4 ;  /* 0x000fa40401007387 */ /* 0x000fe80000100800 */
[----:B------:R1:W-:Y:S01]  /*5f40*/  STL [R1+0xfa0], R5 ;  /* 0x000fa00501007387 */ /* 0x0003e20000100800 */
[----:B0-----:R-:W-:-:S03]  /*5f50*/  IMAD.WIDE R2, R10, 0x2, R14 ;  /* 0x000000020a027825 */ /* 0x001fc600078e020e */
[----:B------:R-:W-:Y:S04]  /*5f60*/  STL [R1+0xfac], R6 ;  /* 0x000fac0601007387 */ /* 0x000fe80000100800 */
[----:B------:R0:W-:Y:S01]  /*5f70*/  STL [R1+0xfa8], R7 ;  /* 0x000fa80701007387 */ /* 0x0001e20000100800 */
[----:B-1----:R-:W-:-:S04]  /*5f80*/  IMAD.WIDE R4, R10, 0x2, R28 ;  /* 0x000000020a047825 */ /* 0x002fc800078e021c */
[----:B0-----:R-:W-:-:S04]  /*5f90*/  IMAD.WIDE R6, R10, 0x2, R20 ;  /* 0x000000020a067825 */ /* 0x001fc800078e0214 */
[----:B------:R-:W-:Y:S02]  /*5fa0*/  IMAD R0, R11, 0x1c, RZ ;  /* 0x0000001c0b007824 */ /* 0x000fe400078e02ff */
[----:B------:R-:W0:Y:S01]  /*5fb0*/  LDC R11, c[0x0][0x238] ;  /* 0x00008e00ff0b7b82 */ /* 0x000e220000000800 */
[----:B----4-:R-:W-:-:S05]  /*5fc0*/  IMAD.WIDE R8, R10, 0x2, R24 ;  /* 0x000000020a087825 */ /* 0x010fca00078e0218 */
[----:B------:R-:W-:Y:S04]  /*5fd0*/  STL [R1+0xfb4], R8 ;  /* 0x000fb40801007387 */ /* 0x000fe80000100800 */
[----:B------:R-:W-:Y:S04]  /*5fe0*/  STL [R1+0xfb0], R9 ;  /* 0x000fb00901007387 */ /* 0x000fe80000100800 */
[----:B------:R-:W-:Y:S04]  /*5ff0*/  STL [R1+0xfbc], R2 ;  /* 0x000fbc0201007387 */ /* 0x000fe80000100800 */
[----:B------:R1:W-:Y:S04]  /*6000*/  STL [R1+0xfb8], R3 ;  /* 0x000fb80301007387 */ /* 0x0003e80000100800 */
[----:B------:R-:W-:Y:S04]  /*6010*/  STL [R1+0xfc4], R4 ;  /* 0x000fc40401007387 */ /* 0x000fe80000100800 */
[----:B------:R4:W-:Y:S01]  /*6020*/  STL [R1+0xfc0], R5 ;  /* 0x000fc00501007387 */ /* 0x0009e20000100800 */
[----:B-1----:R-:W-:-:S03]  /*6030*/  IMAD.WIDE R2, R10, 0x2, R26 ;  /* 0x000000020a027825 */ /* 0x002fc600078e021a */
[----:B------:R-:W-:Y:S04]  /*6040*/  STL [R1+0xfcc], R6 ;  /* 0x000fcc0601007387 */ /* 0x000fe80000100800 */
[----:B------:R1:W-:Y:S04]  /*6050*/  STL [R1+0xfc8], R7 ;  /* 0x000fc80701007387 */ /* 0x0003e80000100800 */
[----:B------:R-:W-:Y:S01]  /*6060*/  STL [R1+0xfd4], R2 ;  /* 0x000fd40201007387 */ /* 0x000fe20000100800 */
[----:B----4-:R-:W-:-:S03]  /*6070*/  IMAD.WIDE R4, R10, 0x2, R18 ;  /* 0x000000020a047825 */ /* 0x010fc600078e0212 */
[----:B------:R4:W-:Y:S01]  /*6080*/  STL [R1+0xfd0], R3 ;  /* 0x000fd00301007387 */ /* 0x0009e20000100800 */
[----:B-1----:R-:W-:-:S04]  /*6090*/  IMAD.WIDE R6, R10, 0x2, R16 ;  /* 0x000000020a067825 */ /* 0x002fc800078e0210 */
[----:B----4-:R-:W-:-:S04]  /*60a0*/  IMAD.WIDE R2, R10, 0x2, R22 ;  /* 0x000000020a027825 */ /* 0x010fc800078e0216 */
[C---:B------:R-:W-:Y:S01]  /*60b0*/  IMAD.WIDE R8, R0.reuse, 0x2, R24 ;  /* 0x0000000200087825 */ /* 0x040fe200078e0218 */
[----:B------:R-:W-:Y:S04]  /*60c0*/  STL [R1+0xfdc], R2 ;  /* 0x000fdc0201007387 */ /* 0x000fe80000100800 */
[----:B------:R1:W-:Y:S04]  /*60d0*/  STL [R1+0xfd8], R3 ;  /* 0x000fd80301007387 */ /* 0x0003e80000100800 */
[----:B------:R-:W-:Y:S04]  /*60e0*/  STL [R1+0xfe4], R4 ;  /* 0x000fe40401007387 */ /* 0x000fe80000100800 */
[----:B------:R4:W-:Y:S01]  /*60f0*/  STL [R1+0xfe0], R5 ;  /* 0x000fe00501007387 */ /* 0x0009e20000100800 */
[----:B-1----:R-:W-:-:S03]  /*6100*/  IMAD.WIDE R2, R0, 0x2, R14 ;  /* 0x0000000200027825 */ /* 0x002fc600078e020e */
[----:B------:R-:W-:Y:S04]  /*6110*/  STL [R1+0xfec], R6 ;  /* 0x000fec0601007387 */ /* 0x000fe80000100800 */
[----:B------:R1:W-:Y:S01]  /*6120*/  STL [R1+0xfe8], R7 ;  /* 0x000fe80701007387 */ /* 0x0003e20000100800 */
[----:B----4-:R-:W-:-:S03]  /*6130*/  IMAD.WIDE R4, R0, 0x2, R28 ;  /* 0x0000000200047825 */ /* 0x010fc600078e021c */
[----:B------:R-:W-:Y:S04]  /*6140*/  STL [R1+0xff4], R8 ;  /* 0x000ff40801007387 */ /* 0x000fe80000100800 */
[----:B------:R-:W-:Y:S01]  /*6150*/  STL [R1+0xff0], R9 ;  /* 0x000ff00901007387 */ /* 0x000fe20000100800 */
[----:B-1----:R-:W-:-:S03]  /*6160*/  IMAD.WIDE R6, R0, 0x2, R20 ;  /* 0x0000000200067825 */ /* 0x002fc600078e0214 */
        /* <DEDUP_REMOVED lines=8> */
[----:B---3--:R-:W-:Y:S02]  /*61f0*/  IMAD R10, R12, 0x1b, RZ ;  /* 0x0000001b0c0a7824 */ /* 0x008fe400078e02ff */
[C---:B----4-:R-:W-:Y:S01]  /*6200*/  IMAD.WIDE R4, R0.reuse, 0x2, R18 ;  /* 0x0000000200047825 */ /* 0x050fe200078e0212 */
[----:B------:R3:W-:Y:S01]  /*6210*/  STL [R1+0x1010], R3 ;  /* 0x0010100301007387 */ /* 0x0007e20000100800 */
[----:B------:R-:W4:Y:S02]  /*6220*/  LDC R12, c[0x0][0x238] ;  /* 0x00008e00ff0c7b82 */ /* 0x000f240000000800 */
[----:B-1----:R-:W-:-:S04]  /*6230*/  IMAD.WIDE R6, R0, 0x2, R16 ;  /* 0x0000000200067825 */ /* 0x002fc800078e0210 */
[----:B---3--:R-:W-:-:S04]  /*6240*/  IMAD.WIDE R2, R0, 0x2, R22 ;  /* 0x0000000200027825 */ /* 0x008fc800078e0216 */
        /* <DEDUP_REMOVED lines=8> */
[----:B---3--:R-:W-:-:S03]  /*62d0*/  IMAD.WIDE R4, R10, 0x2, R28 ;  /* 0x000000020a047825 */ /* 0x008fc600078e021c */
        /* <DEDUP_REMOVED lines=11> */
[----:B0-----:R-:W-:Y:S02]  /*6390*/  IMAD R0, R11, 0x1a, RZ ;  /* 0x0000001a0b007824 */ /* 0x001fe400078e02ff */
[C---:B---3--:R-:W-:Y:S01]  /*63a0*/  IMAD.WIDE R4, R10.reuse, 0x2, R18 ;  /* 0x000000020a047825 */ /* 0x048fe200078e0212 */
[----:B------:R0:W-:Y:S01]  /*63b0*/  STL [R1+0x1050], R3 ;  /* 0x0010500301007387 */ /* 0x0001e20000100800 */
[----:B------:R-:W3:Y:S02]  /*63c0*/  LDC R11, c[0x0][0x238] ;  /* 0x00008e00ff0b7b82 */ /* 0x000ee40000000800 */
[----:B-1----:R-:W-:-:S04]  /*63d0*/  IMAD.WIDE R6, R10, 0x2, R16 ;  /* 0x000000020a067825 */ /* 0x002fc800078e0210 */
[----:B0-----:R-:W-:-:S04]  /*63e0*/  IMAD.WIDE R2, R10, 0x2, R22 ;  /* 0x000000020a027825 */ /* 0x001fc800078e0216 */
[C---:B------:R-:W-:Y:S01]  /*63f0*/  IMAD.WIDE R8, R0.reuse, 0x2, R24 ;  /* 0x0000000200087825 */ /* 0x040fe200078e0218 */
[----:B------:R-:W-:Y:S04]  /*6400*/  STL [R1+0x105c], R2 ;  /* 0x00105c0201007387 */ /* 0x000fe80000100800 */
[----:B------:R0:W-:Y:S04]  /*6410*/  STL [R1+0x1058], R3 ;  /* 0x0010580301007387 */ /* 0x0001e80000100800 */
[----:B------:R-:W-:Y:S04]  /*6420*/  STL [R1+0x1064], R4 ;  /* 0x0010640401007387 */ /* 0x000fe80000100800 */
[----:B------:R1:W-:Y:S01]  /*6430*/  STL [R1+0x1060], R5 ;  /* 0x0010600501007387 */ /* 0x0003e20000100800 */
[----:B0-----:R-:W-:-:S03]  /*6440*/  IMAD.WIDE R2, R0, 0x2, R14 ;  /* 0x0000000200027825 */ /* 0x001fc600078e020e */
[----:B------:R-:W-:Y:S04]  /*6450*/  STL [R1+0x106c], R6 ;  /* 0x00106c0601007387 */ /* 0x000fe80000100800 */
[----:B------:R0:W-:Y:S01]  /*6460*/  STL [R1+0x1068], R7 ;  /* 0x0010680701007387 */ /* 0x0001e20000100800 */
[----:B-1----:R-:W-:-:S03]  /*6470*/  IMAD.WIDE R4, R0, 0x2, R28 ;  /* 0x0000000200047825 */ /* 0x002fc600078e021c */
[----:B------:R-:W-:Y:S04]  /*6480*/  STL [R1+0x1074], R8 ;  /* 0x0010740801007387 */ /* 0x000fe80000100800 */
[----:B------:R-:W-:Y:S01]  /*6490*/  STL [R1+0x1070], R9 ;  /* 0x0010700901007387 */ /* 0x000fe20000100800 */
[----:B0-----:R-:W-:-:S03]  /*64a0*/  IMAD.WIDE R6, R0, 0x2, R20 ;  /* 0x0000000200067825 */ /* 0x001fc600078e0214 */
[----:B------:R-:W-:Y:S04]  /*64b0*/  STL [R1+0x107c], R2 ;  /* 0x00107c0201007387 */ /* 0x000fe80000100800 */
[----:B------:R0:W-:Y:S04]  /*64c0*/  STL [R1+0x1078], R3 ;  /* 0x0010780301007387 */ /* 0x0001e80000100800 */
[----:B------:R-:W-:Y:S04]  /*64d0*/  STL [R1+0x1084], R4 ;  /* 0x0010840401007387 */ /* 0x000fe80000100800 */
[----:B------:R1:W-:Y:S01]  /*64e0*/  STL [R1+0x1080], R5 ;  /* 0x0010800501007387 */ /* 0x0003e20000100800 */
[----:B0-----:R-:W-:-:S03]  /*64f0*/  IMAD.WIDE R2, R0, 0x2, R26 ;  /* 0x0000000200027825 */ /* 0x001fc600078e021a */
[----:B------:R-:W-:Y:S04]  /*6500*/  STL [R1+0x108c], R6 ;  /* 0x00108c0601007387 */ /* 0x000fe80000100800 */
[----:B------:R0:W-:Y:S04]  /*6510*/  STL [R1+0x1088], R7 ;  /* 0x0010880701007387 */ /* 0x0001e80000100800 */
[----:B------:R-:W-:Y:S01]  /*6520*/  STL [R1+0x1094], R2 ;  /* 0x0010940201007387 */ /* 0x000fe20000100800 */
[----:B----4-:R-:W-:Y:S02]  /*6530*/  IMAD R10, R12, 0x19, RZ ;  /* 0x000000190c0a7824 */ /* 0x010fe400078e02ff */
[C---:B-1----:R-:W-:Y:S01]  /*6540*/  IMAD.WIDE R4, R0.reuse, 0x2, R18 ;  /* 0x0000000200047825 */ /* 0x042fe200078e0212 */
[----:B------:R1:W-:Y:S01]  /*6550*/  STL [R1+0x1090], R3 ;  /* 0x0010900301007387 */ /* 0x0003e20000100800 */
[----:B------:R-:W4:Y:S02]  /*6560*/  LDC R12, c[0x0][0x238] ;  /* 0x00008e00ff0c7b82 */ /* 0x000f240000000800 */
[----:B0-----:R-:W-:-:S04]  /*6570*/  IMAD.WIDE R6, R0, 0x2, R16 ;  /* 0x0000000200067825 */ /* 0x001fc800078e0210 */
[----:B-1----:R-:W-:-:S04]  /*6580*/  IMAD.WIDE R2, R0, 0x2, R22 ;  /* 0x0000000200027825 */ /* 0x002fc800078e0216 */
        /* <DEDUP_REMOVED lines=20> */
[----:B---3--:R-:W-:Y:S02]  /*66d0*/  IMAD R0, R11, 0x18, RZ ;  /* 0x000000180b007824 */ /* 0x008fe400078e02ff */
[C---:B-1----:R-:W-:Y:S01]  /*66e0*/  IMAD.WIDE R4, R10.reuse, 0x2, R18 ;  /* 0x000000020a047825 */ /* 0x042fe200078e0212 */
[----:B------:R1:W-:Y:S01]  /*66f0*/  STL [R1+0x10d0], R3 ;  /* 0x0010d00301007387 */ /* 0x0003e20000100800 */
[----:B------:R-:W3:Y:S02]  /*6700*/  LDC R11, c[0x0][0x238] ;  /* 0x00008e00ff0b7b82 */ /* 0x000ee40000000800 */
        /* <DEDUP_REMOVED lines=204> */
[----:B---3--:R-:W-:Y:S02]  /*73d0*/  IMAD.SHL.U32 R0, R11, 0x10, RZ ;  /* 0x000000100b007824 */ /* 0x008fe400078e00ff */
        /* <DEDUP_REMOVED lines=363> */
[----:B---3--:R-:W-:Y:S02]  /*8a90*/  IMAD.SHL.U32 R0, R11, 0x2, RZ ;  /* 0x000000020b007824 */ /* 0x008fe400078e00ff */
[----:B-1----:R-:W-:Y:S01]  /*8aa0*/  IMAD.WIDE R4, R10, 0x2, R18 ;  /* 0x000000020a047825 */ /* 0x002fe200078e0212 */
[----:B------:R1:W-:Y:S01]  /*8ab0*/  STL [R1+0x1654], R8 ;  /* 0x0016540801007387 */ /* 0x0003e20000100800 */
[----:B------:R-:W3:Y:S03]  /*8ac0*/  LDC R11, c[0x0][0x238] ;  /* 0x00008e00ff0b7b82 */ /* 0x000ee60000000800 */
[----:B------:R2:W-:Y:S04]  /*8ad0*/  STL [R1+0x1650], R9 ;  /* 0x0016500901007387 */ /* 0x0005e80000100800 */
[----:B------:R-:W-:Y:S01]  /*8ae0*/  STL [R1+0x165c], R2 ;  /* 0x00165c0201007387 */ /* 0x000fe20000100800 */
[----:B0-----:R-:W-:-:S03]  /*8af0*/  IMAD.WIDE R6, R0, 0x2, R24 ;  /* 0x0000000200067825 */ /* 0x001fc600078e0218 */
[----:B------:R0:W-:Y:S01]  /*8b00*/  STL [R1+0x1658], R3 ;  /* 0x0016580301007387 */ /* 0x0001e20000100800 */
[----:B-1----:R-:W1:Y:S03]  /*8b10*/  LDC R8, c[0x0][0x238] ;  /* 0x00008e00ff087b82 */ /* 0x002e660000000800 */
[----:B------:R-:W-:Y:S05]  /*8b20*/  STL [R1+0x1664], R4 ;  /* 0x0016640401007387 */ /* 0x000fea0000100800 */
[----:B--2---:R-:W2:Y:S01]  /*8b30*/  LDC R9, c[0x0][0x238] ;  /* 0x00008e00ff097b82 */ /* 0x004ea20000000800 */
[----:B0-----:R-:W-:Y:S01]  /*8b40*/  IMAD.WIDE R2, R10, 0x2, R16 ;  /* 0x000000020a027825 */ /* 0x001fe200078e0210 */
[----:B------:R0:W-:Y:S04]  /*8b50*/  STL [R1+0x1660], R5 ;  /* 0x0016600501007387 */ /* 0x0001e80000100800 */
[----:B------:R-:W-:Y:S02]  /*8b60*/  STL [R1+0x166c], R2 ;  /* 0x00166c0201007387 */ /* 0x000fe40000100800 */
[----:B------:R-:W4:Y:S02]  /*8b70*/  LDC R10, c[0x0][0x238] ;  /* 0x00008e00ff0a7b82 */ /* 0x000f240000000800 */
[----:B------:R0:W-:Y:S02]  /*8b80*/  STL [R1+0x1668], R3 ;  /* 0x0016680301007387 */ /* 0x0001e40000100800 */
[----:B0-----:R-:W-:-:S02]  /*8b90*/  IMAD.WIDE R4, R0, 0x2, R14 ;  /* 0x0000000200047825 */ /* 0x001fc400078e020e */
[----:B------:R-:W-:Y:S02]  /*8ba0*/  STL [R1+0x1674], R6 ;  /* 0x0016740601007387 */ /* 0x000fe40000100800 */
[----:B------:R-:W0:Y:S02]  /*8bb0*/  LDC R14, c[0x0][0x238] ;  /* 0x00008e00ff0e7b82 */ /* 0x000e240000000800 */
[----:B------:R3:W-:Y:S01]  /*8bc0*/  STL [R1+0x1670], R7 ;  /* 0x0016700701007387 */ /* 0x0007e20000100800 */
[----:B------:R-:W-:-:S03]  /*8bd0*/  IMAD.WIDE R2, R0, 0x2, R28 ;  /* 0x0000000200027825 */ /* 0x000fc600078e021c */
[----:B------:R-:W-:Y:S02]  /*8be0*/  STL [R1+0x167c], R4 ;  /* 0x00167c0401007387 */ /* 0x000fe40000100800 */
[----:B------:R-:W0:Y:S02]  /*8bf0*/  LDC R15, c[0x0][0x238] ;  /* 0x00008e00ff0f7b82 */ /* 0x000e240000000800 */
[----:B------:R1:W-:Y:S01]  /*8c00*/  STL [R1+0x1678], R5 ;  /* 0x0016780501007387 */ /* 0x0003e20000100800 */
[----:B---3--:R-:W-:-:S03]  /*8c10*/  IMAD.WIDE R6, R0, 0x2, R26 ;  /* 0x0000000200067825 */ /* 0x008fc600078e021a */
[----:B------:R-:W-:Y:S01]  /*8c20*/  STL [R1+0x1684], R2 ;  /* 0x0016840201007387 */ /* 0x000fe20000100800 */
[----:B-1----:R-:W-:-:S03]  /*8c30*/  IMAD.WIDE R4, R0, 0x2, R20 ;  /* 0x0000000200047825 */ /* 0x002fc600078e0214 */
[----:B------:R1:W-:Y:S04]  /*8c40*/  STL [R1+0x1680], R3 ;  /* 0x0016800301007387 */ /* 0x0003e80000100800 */
[----:B------:R-:W-:Y:S04]  /*8c50*/  STL [R1+0x168c], R4 ;  /* 0x00168c0401007387 */ /* 0x000fe80000100800 */
[----:B------:R3:W-:Y:S01]  /*8c60*/  STL [R1+0x1688], R5 ;  /* 0x0016880501007387 */ /* 0x0007e20000100800 */
[----:B-1----:R-:W-:-:S03]  /*8c70*/  IMAD.WIDE R2, R0, 0x2, R22 ;  /* 0x0000000200027825 */ /* 0x002fc600078e0216 */
[----:B------:R-:W-:Y:S04]  /*8c80*/  STL [R1+0x1694], R6 ;  /* 0x0016940601007387 */ /* 0x000fe80000100800 */
[----:B------:R-:W-:Y:S01]  /*8c90*/  STL [R1+0x1690], R7 ;  /* 0x0016900701007387 */ /* 0x000fe20000100800 */
[----:B---3--:R-:W-:-:S03]  /*8ca0*/  IMAD.WIDE R4, R0, 0x2, R18 ;  /* 0x0000000200047825 */ /* 0x008fc600078e0212 */
[----:B------:R-:W-:Y:S04]  /*8cb0*/  STL [R1+0x169c], R2 ;  /* 0x00169c0201007387 */ /* 0x000fe80000100800 */
[----:B------:R-:W-:Y:S04]  /*8cc0*/  STL [R1+0x1698], R3 ;  /* 0x0016980301007387 */ /* 0x000fe80000100800 */
[----:B------:R-:W-:Y:S04]  /*8cd0*/  STL [R1+0x16a4], R4 ;  /* 0x0016a40401007387 */ /* 0x000fe80000100800 */
[----:B------:R1:W-:Y:S04]  /*8ce0*/  STL [R1+0x16a0], R5 ;  /* 0x0016a00501007387 */ /* 0x0003e80000100800 */
[----:B-1----:R-:W2:Y:S01]  /*8cf0*/  LDL.64 R4, [R1+0x358] ;  /* 0x0003580001047983 */ /* 0x002ea20000100a00 */
[----:B------:R-:W-:-:S04]  /*8d00*/  IMAD.WIDE R6, R0, 0x2, R16 ;  /* 0x0000000200067825 */ /* 0x000fc800078e0210 */
[----:B------:R-:W-:Y:S02]  /*8d10*/  IMAD.WIDE R2, R8, 0x2, R24 ;  /* 0x0000000208027825 */ /* 0x000fe400078e0218 */
[----:B------:R-:W3:Y:S04]  /*8d20*/  LDL.LU R24, [R1+0x1a80] ;  /* 0x001a800001187983 */ /* 0x000ee80000300800 */
[----:B------:R-:W-:Y:S04]  /*8d30*/  STL [R1+0x16ac], R6 ;  /* 0x0016ac0601007387 */ /* 0x000fe80000100800 */
[----:B------:R4:W-:Y:S02]  /*8d40*/  STL [R1+0x16a8], R7 ;  /* 0x0016a80701007387 */ /* 0x0009e40000100800 */
[----:B----4-:R-:W-:-:S02]  /*8d50*/  IMAD.WIDE R6, R10, 0x2, R28 ;  /* 0x000000020a067825 */ /* 0x010fc400078e021c */
[----:B------:R-:W4:Y:S04]  /*8d60*/  LDL.LU R28, [R1+0x1a7c] ;  /* 0x001a7c00011c7983 */ /* 0x000f280000300800 */
[----:B------:R-:W-:Y:S04]  /*8d70*/  STL [R1+0x16b4], R2 ;  /* 0x0016b40201007387 */ /* 0x000fe80000100800 */
[----:B------:R1:W-:Y:S02]  /*8d80*/  STL [R1+0x16b0], R3 ;  /* 0x0016b00301007387 */ /* 0x0003e40000100800 */
[----:B-1----:R-:W-:-:S04]  /*8d90*/  IMAD.WIDE R2, R12, 0x2, R26 ;  /* 0x000000020c027825 */ /* 0x002fc800078e021a */
[----:B--2---:R-:W-:-:S04]  /*8da0*/  IMAD.WIDE R4, R9, 0x2, R4 ;  /* 0x0000000209047825 */ /* 0x004fc800078e0204 */
[----:B------:R-:W-:Y:S01]  /*8db0*/  IMAD.WIDE R8, R11, 0x2, R20 ;  /* 0x000000020b087825 */ /* 0x000fe200078e0214 */
[----:B------:R-:W-:Y:S04]  /*8dc0*/  STL [R1+0x16bc], R4 ;  /* 0x0016bc0401007387 */ /* 0x000fe80000100800 */
[----:B------:R1:W-:Y:S04]  /*8dd0*/  STL [R1+0x16b8], R5 ;  /* 0x0016b80501007387 */ /* 0x0003e80000100800 */
[----:B------:R-:W-:Y:S04]  /*8de0*/  STL [R1+0x16c4], R6 ;  /* 0x0016c40601007387 */ /* 0x000fe80000100800 */
[----:B------:R0:W-:Y:S01]  /*8df0*/  STL [R1+0x16c0], R7 ;  /* 0x0016c00701007387 */ /* 0x0001e20000100800 */
[----:B-1----:R-:W-:-:S03]  /*8e00*/  IMAD.WIDE R4, R13, 0x2, R22 ;  /* 0x000000020d047825 */ /* 0x002fc600078e0216 */
[----:B------:R-:W-:Y:S01]  /*8e10*/  STL [R1+0x16cc], R8 ;  /* 0x0016cc0801007387 */ /* 0x000fe20000100800 */
[----:B------:R-:W1:Y:S03]  /*8e20*/  LDC R22, c[0x0][0x230] ;  /* 0x00008c00ff167b82 */ /* 0x000e660000000800 */
        /* <DEDUP_REMOVED lines=8> */
[----:B------:R-:W-:Y:S04]  /*8eb0*/  STL [R1+0x16e0], R7 ;  /* 0x0016e00701007387 */ /* 0x000fe80000100800 */
[----:B------:R0:W-:Y:S04]  /*8ec0*/  STL [R1+0x16ec], R2 ;  /* 0x0016ec0201007387 */ /* 0x0001e80000100800 */
[----:B------:R3:W-:Y:S04]  /*8ed0*/  STL [R1+0x16e8], R3 ;  /* 0x0016e80301007387 */ /* 0x0007e80000100800 */
[----:B------:R2:W-:Y:S04]  /*8ee0*/  STL [R1+0x9e8], RZ ;  /* 0x0009e8ff01007387 */ /* 0x0005e80000100800 */
        /* <DEDUP_REMOVED lines=55> */
[----:B------:R2:W-:Y:S01]  /*9260*/  STL [R1+0x29c], RZ ;  /* 0x00029cff01007387 */ /* 0x0005e20000100800 */
[----:B------:R-:W4:Y:S03]  /*9270*/  S2R R23, SR_TID.X ;  /* 0x0000000000177919 */ /* 0x000f260000002100 */
        /* <DEDUP_REMOVED lines=29> */
[----:B----4-:R-:W-:-:S03]  /*9450*/  LOP3.LUT R23, R23, 0x3f, RZ, 0xc0, !PT ;  /* 0x0000003f17177812 */ /* 0x010fc600078ec0ff */
[----:B------:R2:W-:Y:S01]  /*9460*/  STL [R1+0x254], RZ ;  /* 0x000254ff01007387 */ /* 0x0005e20000100800 */
[----:B-1----:R-:W-:-:S03]  /*9470*/  VIADD R22, R22, 0x3f ;  /* 0x0000003f16167836 */ /* 0x002fc60000000000 */
[----:B------:R2:W-:Y:S04]  /*9480*/  STL [R1+0x258], RZ ;  /* 0x000258ff01007387 */ /* 0x0005e80000100800 */
[----:B------:R2:W-:Y:S04]  /*9490*/  STL [R1+0x25c], RZ ;  /* 0x00025cff01007387 */ /* 0x0005e80000100800 */
[----:B------:R2:W-:Y:S04]  /*94a0*/  STL [R1+0x2e0], RZ ;  /* 0x0002e0ff01007387 */ /* 0x0005e80000100800 */
[----:B------:R2:W-:Y:S01]  /*94b0*/  STL [R1+0x2e4], RZ ;  /* 0x0002e4ff01007387 */ /* 0x0005e20000100800 */
[----:B0-----:R-:W-:-:S03]  /*94c0*/  IMAD.SHL.U32 R2, R23, 0x2, RZ ;  /* 0x0000000217027824 */ /* 0x001fc600078e00ff */
[----:B------:R2:W-:Y:S01]  /*94d0*/  STL [R1+0x2e8], RZ ;  /* 0x0002e8ff01007387 */ /* 0x0005e20000100800 */
[----:B------:R-:W-:-:S03]  /*94e0*/  SHF.R.S32.HI R23, RZ, 0x1f, R22 ;  /* 0x0000001fff177819 */ /* 0x000fc60000011416 */
[----:B------:R2:W-:Y:S04]  /*94f0*/  STL [R1+0x2ec], RZ ;  /* 0x0002ecff01007387 */ /* 0x0005e80000100800 */
[----:B------:R2:W-:Y:S04]  /*9500*/  STL [R1+0x220], RZ ;  /* 0x000220ff01007387 */ /* 0x0005e80000100800 */
[----:B------:R2:W-:Y:S04]  /*9510*/  STL [R1+0x224], RZ ;  /* 0x000224ff01007387 */ /* 0x0005e80000100800 */
[----:B------:R2:W-:Y:S01]  /*9520*/  STL [R1+0x228], RZ ;  /* 0x000228ff01007387 */ /* 0x0005e20000100800 */
[----:B------:R-:W-:-:S03]  /*9530*/  LEA.HI R23, R23, R22, RZ, 0x6 ;  /* 0x0000001617177211 */ /* 0x000fc600078f30ff */
[----:B------:R2:W-:Y:S04]  /*9540*/  STL [R1+0x22c], RZ ;  /* 0x00022cff01007387 */ /* 0x0005e80000100800 */
[----:B------:R2:W-:Y:S04]  /*9550*/  STL [R1+0x320], RZ ;  /* 0x000320ff01007387 */ /* 0x0005e80000100800 */
[----:B------:R2:W-:Y:S04]  /*9560*/  STL [R1+0x324], RZ ;  /* 0x000324ff01007387 */ /* 0x0005e80000100800 */
[----:B------:R2:W-:Y:S04]  /*9570*/  STL [R1+0x328], RZ ;  /* 0x000328ff01007387 */ /* 0x0005e80000100800 */
[----:B------:R2:W-:Y:S01]  /*9580*/  STL [R1+0x32c], RZ ;  /* 0x00032cff01007387 */ /* 0x0005e20000100800 */
[----:B------:R-:W-:-:S03]  /*9590*/  SHF.R.S32.HI R4, RZ, 0x6, R23 ;  /* 0x00000006ff047819 */ /* 0x000fc60000011417 */
[----:B------:R2:W-:Y:S04]  /*95a0*/  STL [R1+0x1f0], RZ ;  /* 0x0001f0ff01007387 */ /* 0x0005e80000100800 */
[----:B------:R2:W-:Y:S04]  /*95b0*/  STL [R1+0x1f4], RZ ;  /* 0x0001f4ff01007387 */ /* 0x0005e80000100800 */
[----:B------:R2:W-:Y:S04]  /*95c0*/  STL [R1+0x1f8], RZ ;  /* 0x0001f8ff01007387 */ /* 0x0005e80000100800 */
[----:B------:R2:W-:Y:S04]  /*95d0*/  STL [R1+0x1fc], RZ ;  /* 0x0001fcff01007387 */ /* 0x0005e80000100800 */
[----:B------:R-:W4:Y:S04]  /*95e0*/  LDL R23, [R1+0x1a2c] ;  /* 0x001a2c0001177983 */ /* 0x000f280000100800 */
        /* <DEDUP_REMOVED lines=14> */
[----:B------:R-:W-:-:S03]  /*96d0*/  LOP3.LUT R4, R2, 0x30, RZ, 0x3c, !PT ;  /* 0x0000003002047812 */ /* 0x000fc600078e3cff */
[----:B------:R2:W-:Y:S01]  /*96e0*/  STL [R1+0x1c8], RZ ;  /* 0x0001c8ff01007387 */ /* 0x0005e20000100800 */
[----:B------:R-:W-:-:S03]  /*96f0*/  LOP3.LUT R4, R2, 0x60, RZ, 0x3c, !PT ;  /* 0x0000006002047812 */ /* 0x000fc600078e3cff */
[----:B------:R2:W-:Y:S01]  /*9700*/  STL [R1+0x1cc], RZ ;  /* 0x0001ccff01007387 */ /* 0x0005e20000100800 */
[----:B------:R-:W-:-:S03]  /*9710*/  LOP3.LUT R4, R28, 0x40, RZ, 0x3c, !PT ;  /* 0x000000401c047812 */ /* 0x000fc600078e3cff */
        /* <DEDUP_REMOVED lines=8> */
[----:B------:R2:W-:Y:S01]  /*97a0*/  STL [R1+0x1a54], R4 ;  /* 0x001a540401007387 */ /* 0x0005e20000100800 */
[----:B---3--:R-:W-:Y:S01]  /*97b0*/  IMAD.SHL.U32 R3, R24, 0x40, RZ ;  /* 0x0000004018037824 */ /* 0x008fe200078e00ff */
[----:B------:R-:W-:Y:S01]  /*97c0*/  USHF.L.U32 UR5, UR5, 0x6, URZ ;  /* 0x0000000605057899 */ /* 0x000fe2000800063f */
[----:B------:R-:W-:-:S03]  /*97d0*/  LOP3.LUT R6, R2, 0x10, RZ, 0x3c, !PT ;  /* 0x0000001002067812 */ /* 0x000fc600078e3cff */
[----:B------:R-:W-:Y:S01]  /*97e0*/  SHF.R.S32.HI R0, RZ, 0x1f, R3 ;  /* 0x0000001fff007819 */ /* 0x000fe20000011403 */
[----:B------:R-:W-:Y:S01]  /*97f0*/  USHF.R.S32.HI UR6, URZ, 0x1f, UR5 ;  /* 0x0000001f3f067899 */ /* 0x000fe20008011405 */
[C---:B------:R-:W-:Y:S02]  /*9800*/  LOP3.LUT R5, R2.reuse, 0x20, RZ, 0x3c, !PT ;  /* 0x0000002002057812 */ /* 0x040fe400078e3cff */
[C---:B------:R-:W-:Y:S01]  /*9810*/  SHF.L.U64.HI R0, R3.reuse, 0x1, R0 ;  /* 0x0000000103007819 */ /* 0x040fe20000010200 */
[----:B------:R-:W-:Y:S01]  /*9820*/  IMAD.SHL.U32 R3, R3, 0x2, RZ ;  /* 0x0000000203037824 */ /* 0x000fe200078e00ff */
[C---:B------:R-:W-:Y:S02]  /*9830*/  LOP3.LUT R6, R2.reuse, 0x40, RZ, 0x3c, !PT ;  /* 0x0000004002067812 */ /* 0x040fe400078e3cff */
[C---:B------:R-:W-:Y:S02]  /*9840*/  LOP3.LUT R5, R2.reuse, 0x50, RZ, 0x3c, !PT ;  /* 0x0000005002057812 */ /* 0x040fe400078e3cff */
[----:B------:R-:W-:Y:S01]  /*9850*/  LOP3.LUT R6, R2, 0x70, RZ, 0x3c, !PT ;  /* 0x0000007002067812 */ /* 0x000fe200078e3cff */
[----:B------:R-:W-:-:S02]  /*9860*/  USHF.L.U32 UR7, UR5, 0x1, URZ ;  /* 0x0000000105077899 */ /* 0x000fc4000800063f */
[----:B------:R-:W-:Y:S01]  /*9870*/  USHF.L.U64.HI UR6, UR5, 0x1, UR6 ;  /* 0x0000000105067899 */ /* 0x000fe20008010206 */
[----:B--2-4-:R-:W-:-:S11]  /*9880*/  LOP3.LUT R5, R23, 0x40, RZ, 0x3c, !PT ;  /* 0x0000004017057812 */ /* 0x014fd600078e3cff */
.L_x_1:
[----:B0-----:R-:W2:Y:S01]  /*9890*/  LDL.64 R6, [R1+0x388] ;  /* 0x0003880001067983 */ /* 0x001ea20000100a00 */
[----:B------:R-:W0:Y:S03]  /*98a0*/  LDC R4, c[0x0][0x230] ;  /* 0x00008c00ff047b82 */ /* 0x000e260000000800 */
[----:B--2---:R1:W-:Y:S04]  /*98b0*/  STL [R1+0x2db8], R7 ;  /* 0x002db80701007387 */ /* 0x0043e80000100800 */
[----:B-1----:R-:W0:Y:S04]  /*98c0*/  LDL R7, [R1+0x9e8] ;  /* 0x0009e80001077983 */ /* 0x002e280000100800 */
[----:B-----5:R-:W-:Y:S04]  /*98d0*/  STL [R1+0x26ac], R13 ;  /* 0x0026ac0d01007387 */ /* 0x020fe80000100800 */
[----:B------:R-:W-:Y:S04]  /*98e0*/  STL [R1+0x26b0], R13 ;  /* 0x0026b00d01007387 */ /* 0x000fe80000100800 */
        /* <DEDUP_REMOVED lines=72> */
[----:B------:R-:W-:Y:S01]  /*9d70*/  STL [R1+0x2860], R13 ;  /* 0x0028600d01007387 */ /* 0x000fe20000100800 */
[----:B0-----:R-:W-:-:S03]  /*9d80*/  IMAD R4, R7, -0x40, R4 ;  /* 0xffffffc007047824 */ /* 0x001fc600078e0204 */
        /* <DEDUP_REMOVED lines=377> */
[----:B------:R0:W-:Y:S04]  /*b520*/  STL [R1+0x2db4], R12 ;  /* 0x002db40c01007387 */ /* 0x0001e80000100800 */
        /* <DEDUP_REMOVED lines=23> */
[----:B------:R-:W2:Y:S01]  /*b6a0*/  LDL.LU R7, [R1+0x2db8] ;  /* 0x002db80001077983 */ /* 0x000ea20000300800 */
[----:B------:R-:W-:-:S02]  /*b6b0*/  ISETP.GT.AND P0, PT, R4, RZ, PT ;  /* 0x000000ff0400720c */ /* 0x000fc40003f04270 */
[----:B0-----:R-:W-:Y:S02]  /*b6c0*/  PRMT R12, RZ, 0x7610, R12 ;  /* 0x00007610ff0c7816 */ /* 0x001fe4000000000c */
[----:B------:R-:W-:Y:S02]  /*b6d0*/  PRMT R13, RZ, 0x7610, R13 ;  /* 0x00007610ff0d7816 */ /* 0x000fe4000000000d */
[----:B------:R-:W-:-:S07]  /*b6e0*/  PRMT R2, RZ, 0x7610, R2 ;  /* 0x00007610ff027816 */ /* 0x000fce0000000002 */
[----:B--2---:R-:W2:Y:S04]  /*b6f0*/  @P0 LDG.E.U16 R12, desc[UR8][R6.64] ;  /* 0x00000008060c0981 */ /* 0x004ea8000c1e1500 */
[----:B--2---:R0:W-:Y:S04]  /*b700*/  STL [R1+0x9e4], R12 ;  /* 0x0009e40c01007387 */ /* 0x0041e80000100800 */
[----:B0-----:R-:W2:Y:S04]  /*b710*/  LDL.LU R12, [R1+0x2db4] ;  /* 0x002db400010c7983 */ /* 0x001ea80000300800 */
[----:B------:R-:W3:Y:S04]  /*b720*/  LDL.64 R6, [R1+0x380] ;  /* 0x0003800001067983 */ /* 0x000ee80000100a00 */
[----:B---3--:R-:W3:Y:S04]  /*b730*/  @P0 LDG.E.U16 R13, desc[UR8][R6.64] ;  /* 0x00000008060d0981 */ /* 0x008ee8000c1e1500 */
[----:B---3--:R0:W-:Y:S04]  /*b740*/  STL [R1+0x9e0], R13 ;  /* 0x0009e00d01007387 */ /* 0x0081e80000100800 */
[----:B0-----:R-:W3:Y:S04]  /*b750*/  LDL.LU R13, [R1+0x2db0] ;  /* 0x002db000010d7983 */ /* 0x001ee80000300800 */
[----:B------:R-:W4:Y:S01]  /*b760*/  LDL.64 R6, [R1+0x378] ;  /* 0x0003780001067983 */ /* 0x000f220000100a00 */
[----:B---3--:R-:W-:-:S03]  /*b770*/  PRMT R13, RZ, 0x7610, R13 ;  /* 0x00007610ff0d7816 */ /* 0x008fc6000000000d */
[----:B----4-:R-:W3:Y:S04]  /*b780*/  @P0 LDG.E.U16 R2, desc[UR8][R6.64] ;  /* 0x0000000806020981 */ /* 0x010ee8000c1e1500 */
        /* <DEDUP_REMOVED lines=8> */
[----:B------:R-:W-:-:S02]  /*b810*/  ISETP.GT.AND P1, PT, R4, 0x1, PT ;  /* 0x000000010400780c */ /* 0x000fc40003f24270 */
[----:B---3--:R-:W-:Y:S01]  /*b820*/  PRMT R13, RZ, 0x7610, R13 ;  /* 0x00007610ff0d7816 */ /* 0x008fe2000000000d */
        /* <DEDUP_REMOVED lines=18> */
[----:B------:R-:W4:Y:S04]  /*b950*/  LDL R6, [R1+0x16e8] ;  /* 0x0016e80001067983 */ /* 0x000f280000100800 */
[----:B------:R-:W4:Y:S01]  /*b960*/  LDL R7, [R1+0x16ec] ;  /* 0x0016ec0001077983 */ /* 0x000f220000100800 */
[----:B---3--:R-:W-:-:S02]  /*b970*/  PRMT R13, RZ, 0x7610, R13 ;  /* 0x00007610ff0d7816 */ /* 0x008fc4000000000d */
[----:B----4-:R-:W-:-:S04]  /*b980*/  @P1 LOP3.LUT R7, R7, R6, RZ, 0x3c, !PT ;  /* 0x0000000607071212 */ /* 0x010fc800078e3cff */
[----:B------:R-:W-:-:S04]  /*b990*/  @P1 LOP3.LUT R6, R7, R6, RZ, 0x3c, !PT ;  /* 0x0000000607061212 */ /* 0x000fc800078e3cff */
[----:B------:R-:W-:-:S05]  /*b9a0*/  @P1 LOP3.LUT R7, R7, R6, RZ, 0x3c, !PT ;  /* 0x0000000607071212 */ /* 0x000fca00078e3cff */
[----:B------:R-:W3:Y:S04]  /*b9b0*/  @P1 LDG.E.U16 R2, desc[UR8][R6.64] ;  /* 0x0000000806021981 */ /* 0x000ee8000c1e1500 */
        /* <DEDUP_REMOVED lines=31> */
[----:B------:R-:W-:-:S02]  /*bbb0*/  ISETP.GT.AND P0, PT, R4, 0x2, PT ;  /* 0x000000020400780c */ /* 0x000fc40003f04270 */
[----:B---3--:R-:W-:Y:S02]  /*bbc0*/  PRMT R13, RZ, 0x7610, R13 ;  /* 0x00007610ff0d7816 */ /* 0x008fe4000000000d */
        /* <DEDUP_REMOVED lines=3638> */
[----:B------:R-:W4:Y:S02]  /*19f30*/  LDL R7, [R1+0xa54] ;  /* 0x000a540001077983 */ /* 0x000f240000100800 */
[----:B----4-:R-:W-:-:S04]  /*19f40*/  @P1 LOP3.LUT R7, R7, R6, RZ, 0x3c, !PT ;  /* 0x0000000607071212 */ /* 0x010fc800078e3cff */
[----:B------:R-:W-:-:S04]  /*19f50*/  @P1 LOP3.LUT R6, R7, R6, RZ, 0x3c, !PT ;  /* 0x0000000607061212 */ /* 0x000fc800078e3cff */
[----:B------:R-:W-:-:S05]  /*19f60*/  @P1 LOP3.LUT R7, R7, R6, RZ, 0x3c, !PT ;  /* 0x0000000607071212 */ /* 0x000fca00078e3cff */
[----:B------:R-:W4:Y:S04]  /*19f70*/  @P1 LDG.E.U16 R13, desc[UR8][R6.64] ;  /* 0x00000008060d1981 */ /* 0x000f28000c1e1500 */
[----:B----4-:R0:W-:Y:S04]  /*19f80*/  STL [R1+0x130], R13 ;  /* 0x0001300d01007387 */ /* 0x0101e80000100800 */
[----:B0-----:R-:W4:Y:S04]  /*19f90*/  LDL.LU R13, [R1+0x2748] ;  /* 0x00274800010d7983 */ /* 0x001f280000300800 */
[----:B------:R-:W2:Y:S04]  /*19fa0*/  LDL R6, [R1+0xa48] ;  /* 0x000a480001067983 */ /* 0x000ea80000100800 */
[----:B------:R-:W2:Y:S01]  /*19fb0*/  LDL R7, [R1+0xa4c] ;  /* 0x000a4c0001077983 */ /* 0x000ea20000100800 */
[----:B----4-:R-:W-:-:S02]  /*19fc0*/  PRMT R13, RZ, 0x7610, R13 ;  /* 0x00007610ff0d7816 */ /* 0x010fc4000000000d */
[----:B--2---:R-:W-:-:S04]  /*19fd0*/  @P1 LOP3.LUT R7, R7, R6, RZ, 0x3c, !PT ;  /* 0x0000000607071212 */ /* 0x004fc800078e3cff */
[----:B------:R-:W-:-:S04]  /*19fe0*/  @P1 LOP3.LUT R6, R7, R6, RZ, 0x3c, !PT ;  /* 0x0000000607061212 */ /* 0x000fc800078e3cff */
[----:B------:R-:W-:-:S05]  /*19ff0*/  @P1 LOP3.LUT R7, R7, R6, RZ, 0x3c, !PT ;  /* 0x0000000607071212 */ /* 0x000fca00078e3cff */
[----:B------:R-:W2:Y:S04]  /*1a000*/  @P1 LDG.E.U16 R13, desc[UR8][R6.64] ;  /* 0x00000008060d1981 */ /* 0x000ea8000c1e1500 */
[----:B--2---:R0:W-:Y:S04]  /*1a010*/  STL [R1+0x124], R13 ;  /* 0x0001240d01007387 */ /* 0x0041e80000100800 */
[----:B0-----:R-:W2:Y:S04]  /*1a020*/  LDL.LU R13, [R1+0x2744] ;  /* 0x00274400010d7983 */ /* 0x001ea80000300800 */
[----:B------:R-:W4:Y:S04]  /*1a030*/  LDL R6, [R1+0xa40] ;  /* 0x000a400001067983 */ /* 0x000f280000100800 */
[----:B------:R-:W4:Y:S01]  /*1a040*/  LDL R7, [R1+0xa44] ;  /* 0x000a440001077983 */ /* 0x000f220000100800 */
[----:B--2---:R-:W-:-:S02]  /*1a050*/  PRMT R13, RZ, 0x7610, R13 ;  /* 0x00007610ff0d7816 */ /* 0x004fc4000000000d */
[----:B----4-:R-:W-:-:S04]  /*1a060*/  @P1 LOP3.LUT R7, R7, R6, RZ, 0x3c, !PT ;  /* 0x0000000607071212 */ /* 0x010fc800078e3cff */
        /* <DEDUP_REMOVED lines=16> */
[----:B------:R-:W-:-:S02]  /*1a170*/  ISETP.GT.AND P0, PT, R4, 0x34, PT ;  /* 0x000000340400780c */ /* 0x000fc40003f04270 */
[----:B--2---:R-:W-:Y:S02]  /*1a180*/  PRMT R13, RZ, 0x7610, R13 ;  /* 0x00007610ff0d7816 */ /* 0x004fe4000000000d */
        /* <DEDUP_REMOVED lines=144> */
[----:B------:R-:W-:-:S02]  /*1aa90*/  PRMT R0, RZ, 0x7610, R0 ;  /* 0x00007610ff007816 */ /* 0x000fc40000000000 */
[----:B------:R-:W-:Y:S02]  /*1aaa0*/  ISETP.GT.AND P0, PT, R4, 0x36, PT ;  /* 0x000000360400780c */ /* 0x000fe40003f04270 */
[----:B----4-:R-:W-:-:S04]  /*1aab0*/  @P1 LOP3.LUT R7, R7, R6, RZ, 0x3c, !PT ;  /* 0x0000000607071212 */ /* 0x010fc800078e3cff */
[----:B------:R-:W-:-:S04]  /*1aac0*/  @P1 LOP3.LUT R6, R7, R6, RZ, 0x3c, !PT ;  /* 0x0000000607061212 */ /* 0x000fc800078e3cff */
[----:B------:R-:W-:-:S05]  /*1aad0*/  @P1 LOP3.LUT R7, R7, R6, RZ, 0x3c, !PT ;  /* 0x0000000607071212 */ /* 0x000fca00078e3cff */
[----:B------:R-:W4:Y:S04]  /*1aae0*/  @P1 LDG.E.U16 R0, desc[UR8][R6.64] ;  /* 0x0000000806001981 */ /* 0x000f28000c1e1500 */
[----:B------:R-:W3:Y:S04]  /*1aaf0*/  LDL R6, [R1+0x1734] ;  /* 0x0017340001067983 */ /* 0x000ee80000100800 */
[----:B------:R-:W3:Y:S01]  /*1ab00*/  LDL R7, [R1+0x173c] ;  /* 0x00173c0001077983 */ /* 0x000ee20000100800 */
[----:B--2---:R-:W-:-:S03]  /*1ab10*/  PRMT R13, RZ, 0x7610, R13 ;  /* 0x00007610ff0d7816 */ /* 0x004fc6000000000d */
[----:B----4-:R-:W-:Y:S01]  /*1ab20*/  STL [R1+0x2580], R0 ;  /* 0x0025800001007387 */ /* 0x010fe20000100800 */
[----:B---3--:R-:W-:-:S04]  /*1ab30*/  @P0 LOP3.LUT R7, R7, R6, RZ, 0x3c, !PT ;  /* 0x0000000607070212 */ /* 0x008fc800078e3cff */
[----:B------:R-:W-:-:S04]  /*1ab40*/  @P0 LOP3.LUT R6, R7, R6, RZ, 0x3c, !PT ;  /* 0x0000000607060212 */ /* 0x000fc800078e3cff */
[----:B------:R-:W-:-:S05]  /*1ab50*/  @P0 LOP3.LUT R7, R7, R6, RZ, 0x3c, !PT ;  /* 0x0000000607070212 */ /* 0x000fca00078e3cff */
[----:B------:R-:W2:Y:S04]  /*1ab60*/  @P0 LDG.E.U16 R13, desc[UR8][R6.64] ;  /* 0x00000008060d0981 */ /* 0x000ea8000c1e1500 */
[----:B--2---:R0:W-:Y:S04]  /*1ab70*/  STL [R1+0x13c], R13 ;  /* 0x00013c0d01007387 */ /* 0x0041e80000100800 */
[----:B0-----:R-:W2:Y:S04]  /*1ab80*/  LDL.LU R13, [R1+0x26f8] ;  /* 0x0026f800010d7983 */ /* 0x001ea80000300800 */
[----:B------:R-:W3:Y:S04]  /*1ab90*/  LDL R6, [R1+0x1728] ;  /* 0x0017280001067983 */ /* 0x000ee80000100800 */
[----:B------:R-:W3:Y:S01]  /*1aba0*/  LDL R7, [R1+0x1744] ;  /* 0x0017440001077983 */ /* 0x000ee20000100800 */
[----:B--2---:R-:W-:-:S02]  /*1abb0*/  PRMT R13, RZ, 0x7610, R13 ;  /* 0x00007610ff0d7816 */ /* 0x004fc4000000000d */
        /* <DEDUP_REMOVED lines=53> */
[----:B------:R-:W-:-:S02]  /*1af10*/  ISETP.GT.AND P1, PT, R4, 0x37, PT ;  /* 0x000000370400780c */ /* 0x000fc40003f24270 */
[----:B--2---:R-:W-:Y:S02]  /*1af20*/  PRMT R13, RZ, 0x7610, R13 ;  /* 0x00007610ff0d7816 */ /* 0x004fe4000000000d */
        /* <DEDUP_REMOVED lines=117> */
[----:B------:R-:W-:-:S02]  /*1b680*/  PRMT R2, RZ, 0x7610, R2 ;  /* 0x00007610ff027816 */ /* 0x000fc40000000002 */
[----:B---3--:R-:W-:-:S04]  /*1b690*/  @P0 LOP3.LUT R7, R7, R6, RZ, 0x3c, !PT ;  /* 0x0000000607070212 */ /* 0x008fc800078e3cff */
[----:B------:R-:W-:-:S04]  /*1b6a0*/  @P0 LOP3.LUT R6, R7, R6, RZ, 0x3c, !PT ;  /* 0x0000000607060212 */ /* 0x000fc800078e3cff */
[----:B------:R-:W-:-:S05]  /*1b6b0*/  @P0 LOP3.LUT R7, R7, R6, RZ, 0x3c, !PT ;  /* 0x0000000607070212 */ /* 0x000fca00078e3cff */
[----:B------:R-:W3:Y:S04]  /*1b6c0*/  @P0 LDG.E.U16 R2, desc[UR8][R6.64] ;  /* 0x0000000806020981 */ /* 0x000ee8000c1e1500 */
[----:B---3--:R0:W-:Y:S04]  /*1b6d0*/  STL [R1+0x94], R2 ;  /* 0x0000940201007387 */ /* 0x0081e80000100800 */
[----:B0-----:R-:W3:Y:S04]  /*1b6e0*/  LDL.LU R2, [R1+0x26a8] ;  /* 0x0026a80001027983 */ /* 0x001ee80000300800 */
[----:B------:R-:W4:Y:S04]  /*1b6f0*/  LDL R6, [R1+0x17c8] ;  /* 0x0017c80001067983 */ /* 0x000f280000100800 */
[----:B------:R-:W4:Y:S01]  /*1b700*/  LDL R7, [R1+0x17e4] ;  /* 0x0017e40001077983 */ /* 0x000f220000100800 */
[----:B------:R-:W-:-:S02]  /*1b710*/  PRMT R12, RZ, 0x7610, R12 ;  /* 0x00007610ff0c7816 */ /* 0x000fc4000000000c */
        /* <DEDUP_REMOVED lines=8> */
[----:B------:R-:W-:-:S02]  /*1b7a0*/  PRMT R27, RZ, 0x7610, R27 ;  /* 0x00007610ff1b7816 */ /* 0x000fc4000000001b */
[----:B--2---:R-:W-:-:S04]  /*1b7b0*/  @P0 LOP3.LUT R7, R7, R6, RZ, 0x3c, !PT ;  /* 0x0000000607070212 */ /* 0x004fc800078e3cff */
        /* <DEDUP_REMOVED lines=8> */
[----:B------:R-:W-:Y:S02]  /*1b840*/  ISETP.GT.AND P1, PT, R4, 0x39, PT ;  /* 0x000000390400780c */ /* 0x000fe40003f24270 */
        /* <DEDUP_REMOVED lines=72> */
[----:B------:R-:W-:Y:S02]  /*1bcd0*/  ISETP.GT.AND P0, PT, R4, 0x3a, PT ;  /* 0x0000003a0400780c */ /* 0x000fe40003f04270 */
        /* <DEDUP_REMOVED lines=86> */
[----:B------:R-:W3:Y:S04]  /*1c240*/  LDL R6, [R1+0x1868] ;  /* 0x0018680001067983 */ /* 0x000ee80000100800 */
[----:B------:R-:W3:Y:S01]  /*1c250*/  LDL R7, [R1+0x1884] ;  /* 0x0018840001077983 */ /* 0x000ee20000100800 */
[----:B------:R-:W-:-:S03]  /*1c260*/  PRMT R21, RZ, 0x7610, R21 ;  /* 0x00007610ff157816 */ /* 0x000fc60000000015 */
[----:B--2---:R0:W-:Y:S04]  /*1c270*/  STL [R1+0x24], R13 ;  /* 0x0000240d01007387 */ /* 0x0041e80000100800 */
[----:B0-----:R-:W2:Y:S01]  /*1c280*/  LDL R13, [R1+0x18b0] ;  /* 0x0018b000010d7983 */ /* 0x001ea20000100800 */
        /* <DEDUP_REMOVED lines=31> */
[----:B------:R-:W4:Y:S04]  /*1c480*/  LDL R6, [R1+0x1888] ;  /* 0x0018880001067983 */ /* 0x000f280000100800 */
[----:B------:R-:W4:Y:S01]  /*1c490*/  LDL R7, [R1+0x18a4] ;  /* 0x0018a40001077983 */ /* 0x000f220000100800 */
[----:B------:R-:W-:-:S03]  /*1c4a0*/  PRMT R2, RZ, 0x7610, R2 ;  /* 0x00007610ff027816 */ /* 0x000fc60000000002 */
[----:B---3--:R0:W-:Y:S01]  /*1c4b0*/  STL [R1+0x2600], R0 ;  /* 0x0026000001007387 */ /* 0x0081e20000100800 */
[----:B----4-:R-:W-:-:S04]  /*1c4c0*/  @P1 LOP3.LUT R7, R7, R6, RZ, 0x3c, !PT ;  /* 0x0000000607071212 */ /* 0x010fc800078e3cff */
[----:B------:R-:W-:-:S04]  /*1c4d0*/  @P1 LOP3.LUT R6, R7, R6, RZ, 0x3c, !PT ;  /* 0x0000000607061212 */ /* 0x000fc800078e3cff */
[----:B------:R-:W-:-:S05]  /*1c4e0*/  @P1 LOP3.LUT R7, R7, R6, RZ, 0x3c, !PT ;  /* 0x0000000607071212 */ /* 0x000fca00078e3cff */
[----:B------:R-:W3:Y:S01]  /*1c4f0*/  @P1 LDG.E.U16 R2, desc[UR8][R6.64] ;  /* 0x0000000806021981 */ /* 0x000ee2000c1e1500 */
[----:B------:R-:W-:-:S03]  /*1c500*/  PRMT R12, RZ, 0x7610, R12 ;  /* 0x00007610ff0c7816 */ /* 0x000fc6000000000c */
[----:B---3--:R1:W-:Y:S04]  /*1c510*/  STL [R1+0x4], R2 ;  /* 0x0000040201007387 */ /* 0x0083e80000100800 */
[----:B------:R-:W3:Y:S01]  /*1c520*/  LDL R7, [R1+0x18a0] ;  /* 0x0018a00001077983 */ /* 0x000ee20000100800 */
[----:B------:R-:W-:Y:S01]  /*1c530*/  @P1 IMAD.MOV.U32 R6, RZ, RZ, R13 ;  /* 0x000000ffff061224 */ /* 0x000fe200078e000d */
[----:B------:R-:W-:Y:S02]  /*1c540*/  PRMT R27, RZ, 0x7610, R27 ;  /* 0x00007610ff1b7816 */ /* 0x000fe4000000001b */
[----:B------:R-:W4:Y:S01]  /*1c550*/  LDL R13, [R1+0x18c0] ;  /* 0x0018c000010d7983 */ /* 0x000f220000100800 */
[----:B------:R-:W-:Y:S02]  /*1c560*/  ISETP.GT.AND P0, PT, R4, 0x3c, PT ;  /* 0x0000003c0400780c */ /* 0x000fe40003f04270 */
[----:B------:R-:W-:-:S02]  /*1c570*/  PRMT R26, RZ, 0x7610, R26 ;  /* 0x00007610ff1a7816 */ /* 0x000fc4000000001a */
[----:B------:R-:W-:Y:S02]  /*1c580*/  PRMT R24, RZ, 0x7610, R24 ;  /* 0x00007610ff187816 */ /* 0x000fe40000000018 */
[----:B------:R-:W-:Y:S02]  /*1c590*/  PRMT R23, RZ, 0x7610, R23 ;  /* 0x00007610ff177816 */ /* 0x000fe40000000017 */
[----:B------:R-:W-:Y:S02]  /*1c5a0*/  PRMT R22, RZ, 0x7610, R22 ;  /* 0x00007610ff167816 */ /* 0x000fe40000000016 */
[----:B------:R-:W-:Y:S02]  /*1c5b0*/  PRMT R20, RZ, 0x7610, R20 ;  /* 0x00007610ff147816 */ /* 0x000fe40000000014 */
[----:B------:R-:W-:Y:S02]  /*1c5c0*/  PRMT R18, RZ, 0x7610, R18 ;  /* 0x00007610ff127816 */ /* 0x000fe40000000012 */
        /* <DEDUP_REMOVED lines=8> */
[----:B0-----:R-:W-:Y:S02]  /*1c650*/  PRMT R0, RZ, 0x7610, R0 ;  /* 0x00007610ff007816 */ /* 0x001fe40000000000 */
[----:B------:R-:W-:Y:S02]  /*1c660*/  PRMT R3, RZ, 0x7610, R3 ;  /* 0x00007610ff037816 */ /* 0x000fe40000000003 */
[----:B------:R-:W-:Y:S02]  /*1c670*/  PRMT R28, RZ, 0x7610, R28 ;  /* 0x00007610ff1c7816 */ /* 0x000fe4000000001c */
[----:B------:R-:W-:Y:S02]  /*1c680*/  PRMT R29, RZ, 0x7610, R29 ;  /* 0x00007610ff1d7816 */ /* 0x000fe4000000001d */
[----:B------:R-:W-:-:S02]  /*1c690*/  PRMT R25, RZ, 0x7610, R25 ;  /* 0x00007610ff197816 */ /* 0x000fc40000000019 */
[----:B------:R-:W-:Y:S02]  /*1c6a0*/  PRMT R21, RZ, 0x7610, R21 ;  /* 0x00007610ff157816 */ /* 0x000fe40000000015 */
[----:B------:R-:W-:Y:S02]  /*1c6b0*/  PRMT R19, RZ, 0x7610, R19 ;  /* 0x00007610ff137816 */ /* 0x000fe40000000013 */
[----:B--2---:R-:W-:Y:S01]  /*1c6c0*/  PRMT R17, RZ, 0x7610, R17 ;  /* 0x00007610ff117816 */ /* 0x004fe20000000011 */
[----:B-1----:R-:W0:Y:S02]  /*1c6d0*/  S2R R2, SR_TID.X ;  /* 0x0000000000027919 */ /* 0x002e240000002100 */
[----:B0-----:R-:W-:-:S05]  /*1c6e0*/  LOP3.LUT R2, R2, 0x3f, RZ, 0xc0, !PT ;  /* 0x0000003f02027812 */ /* 0x001fca00078ec0ff */
[----:B------:R-:W-:Y:S01]  /*1c6f0*/  IMAD.SHL.U32 R2, R2, 0x2, RZ ;  /* 0x0000000202027824 */ /* 0x000fe200078e00ff */
[----:B---3--:R0:W2:Y:S04]  /*1c700*/  @P1 LDG.E.U16 R12, desc[UR8][R6.64] ;  /* 0x00000008060c1981 */ /* 0x0080a8000c1e1500 */
[----:B------:R-:W0:Y:S04]  /*1c710*/  LDL R6, [R1+0x18ac] ;  /* 0x0018ac0001067983 */ /* 0x000e280000100800 */
[----:B------:R-:W0:Y:S02]  /*1c720*/  LDL R7, [R1+0x18b8] ;  /* 0x0018b80001077983 */ /* 0x000e240000100800 */
[----:B0-----:R-:W-:-:S04]  /*1c730*/  @P1 LOP3.LUT R7, R7, R6, RZ, 0x3c, !PT ;  /* 0x0000000607071212 */ /* 0x001fc800078e3cff */
[----:B------:R-:W-:-:S04]  /*1c740*/  @P1 LOP3.LUT R6, R7, R6, RZ, 0x3c, !PT ;  /* 0x0000000607061212 */ /* 0x000fc800078e3cff */
[----:B------:R-:W-:Y:S01]  /*1c750*/  @P1 LOP3.LUT R7, R7, R6, RZ, 0x3c, !PT ;  /* 0x0000000607071212 */ /* 0x000fe200078e3cff */
[----:B--2---:R0:W-:Y:S04]  /*1c760*/  STL [R1], R12 ;  /* 0x0000000c01007387 */ /* 0x0041e80000100800 */
[----:B------:R1:W2:Y:S04]  /*1c770*/  @P1 LDG.E.U16 R27, desc[UR8][R6.64] ;  /* 0x00000008061b1981 */ /* 0x0002a8000c1e1500 */
[----:B0-----:R-:W3:Y:S04]  /*1c780*/  LDL R12, [R1+0x18d0] ;  /* 0x0018d000010c7983 */ /* 0x001ee80000100800 */
[----:B------:R-:W1:Y:S04]  /*1c790*/  LDL R6, [R1+0x18b4] ;  /* 0x0018b40001067983 */ /* 0x000e680000100800 */
[----:B------:R-:W1:Y:S02]  /*1c7a0*/  LDL R7, [R1+0x18bc] ;  /* 0x0018bc0001077983 */ /* 0x000e640000100800 */
[----:B-1----:R-:W-:-:S04]  /*1c7b0*/  @P0 LOP3.LUT R7, R7, R6, RZ, 0x3c, !PT ;  /* 0x0000000607070212 */ /* 0x002fc800078e3cff */
[----:B------:R-:W-:-:S04]  /*1c7c0*/  @P0 LOP3.LUT R6, R7, R6, RZ, 0x3c, !PT ;  /* 0x0000000607060212 */ /* 0x000fc800078e3cff */
[----:B------:R-:W-:Y:S01]  /*1c7d0*/  @P0 LOP3.LUT R7, R7, R6, RZ, 0x3c, !PT ;  /* 0x0000000607070212 */ /* 0x000fe200078e3cff */
[----:B--2---:R0:W-:Y:S04]  /*1c7e0*/  STL [R1+0x25fc], R27 ;  /* 0x0025fc1b01007387 */ /* 0x0041e80000100800 */
[----:B------:R1:W2:Y:S04]  /*1c7f0*/  @P0 LDG.E.U16 R26, desc[UR8][R6.64] ;  /* 0x00000008061a0981 */ /* 0x0002a8000c1e1500 */
[----:B0-----:R-:W4:Y:S04]  /*1c800*/  LDL R27, [R1+0x18dc] ;  /* 0x0018dc00011b7983 */ /* 0x001f280000100800 */
[----:B------:R-:W1:Y:S04]  /*1c810*/  LDL R6, [R1+0x18a8] ;  /* 0x0018a80001067983 */ /* 0x000e680000100800 */
[----:B------:R-:W1:Y:S02]  /*1c820*/  LDL R7, [R1+0x18c4] ;  /* 0x0018c40001077983 */ /* 0x000e640000100800 */
[----:B-1----:R-:W-:-:S04]  /*1c830*/  @P0 LOP3.LUT R7, R7, R6, RZ, 0x3c, !PT ;  /* 0x0000000607070212 */ /* 0x002fc800078e3cff */
[----:B------:R-:W-:-:S04]  /*1c840*/  @P0 LOP3.LUT R6, R7, R6, RZ, 0x3c, !PT ;  /* 0x0000000607060212 */ /* 0x000fc800078e3cff */
[----:B------:R-:W-:-:S05]  /*1c850*/  @P0 LOP3.LUT R7, R7, R6, RZ, 0x3c, !PT ;  /* 0x0000000607070212 */ /* 0x000fca00078e3cff */
[----:B------:R3:W4:Y:S04]  /*1c860*/  @P0 LDG.E.U16 R24, desc[UR8][R6.64] ;  /* 0x0000000806180981 */ /* 0x000728000c1e1500 */
[----:B--2---:R0:W-:Y:S01]  /*1c870*/  STL [R1+0x25d0], R26 ;  /* 0x0025d01a01007387 */ /* 0x0041e20000100800 */
[----:B---3--:R-:W-:Y:S02]  /*1c880*/  @P0 IMAD.MOV.U32 R6, RZ, RZ, R12 ;  /* 0x000000ffff060224 */ /* 0x008fe400078e000c */
[----:B----4-:R-:W-:Y:S01]  /*1c890*/  @P0 IMAD.MOV.U32 R7, RZ, RZ, R13 ;  /* 0x000000ffff070224 */ /* 0x010fe200078e000d */
[----:B0-----:R-:W2:Y:S04]  /*1c8a0*/  LDL R26, [R1+0x18d4] ;  /* 0x0018d400011a7983 */ /* 0x001ea80000100800 */
[----:B------:R0:W3:Y:S04]  /*1c8b0*/  @P0 LDG.E.U16 R23, desc[UR8][R6.64] ;  /* 0x0000000806170981 */ /* 0x0000e8000c1e1500 */
[----:B------:R-:W-:Y:S04]  /*1c8c0*/  STL [R1+0x25d4], R24 ;  /* 0x0025d41801007387 */ /* 0x000fe80000100800 */
[----:B------:R-:W0:Y:S04]  /*1c8d0*/  LDL R6, [R1+0x18cc] ;  /* 0x0018cc0001067983 */ /* 0x000e280000100800 */
[----:B------:R-:W0:Y:S04]  /*1c8e0*/  LDL R7, [R1+0x18d8] ;  /* 0x0018d80001077983 */ /* 0x000e280000100800 */
[----:B------:R-:W4:Y:S04]  /*1c8f0*/  LDL R13, [R1+0x18e0] ;  /* 0x0018e000010d7983 */ /* 0x000f280000100800 */
[----:B------:R-:W4:Y:S01]  /*1c900*/  LDL R12, [R1+0x18f0] ;  /* 0x0018f000010c7983 */ /* 0x000f220000100800 */
[----:B0-----:R-:W-:-:S04]  /*1c910*/  @P0 LOP3.LUT R7, R7, R6, RZ, 0x3c, !PT ;  /* 0x0000000607070212 */ /* 0x001fc800078e3cff */
[----:B------:R-:W-:-:S04]  /*1c920*/  @P0 LOP3.LUT R6, R7, R6, RZ, 0x3c, !PT ;  /* 0x0000000607060212 */ /* 0x000fc800078e3cff */
[----:B------:R-:W-:-:S05]  /*1c930*/  @P0 LOP3.LUT R7, R7, R6, RZ, 0x3c, !PT ;  /* 0x0000000607070212 */ /* 0x000fca00078e3cff */
[----:B------:R0:W4:Y:S04]  /*1c940*/  @P0 LDG.E.U16 R22, desc[UR8][R6.64] ;  /* 0x0000000806160981 */ /* 0x000128000c1e1500 */
[----:B---3--:R1:W-:Y:S04]  /*1c950*/  STL [R1+0x25d8], R23 ;  /* 0x0025d81701007387 */ /* 0x0083e80000100800 */
[----:B-1----:R-:W3:Y:S01]  /*1c960*/  LDL R23, [R1+0x18e4] ;  /* 0x0018e40001177983 */ /* 0x002ee20000100800 */
[----:B0-----:R-:W-:Y:S02]  /*1c970*/  @P0 IMAD.MOV.U32 R6, RZ, RZ, R27 ;  /* 0x000000ffff060224 */ /* 0x001fe400078e001b */
[----:B--2---:R-:W-:-:S05]  /*1c980*/  @P0 IMAD.MOV.U32 R7, RZ, RZ, R26 ;  /* 0x000000ffff070224 */ /* 0x004fca00078e001a */
[----:B------:R3:W2:Y:S04]  /*1c990*/  @P0 LDG.E.U16 R20, desc[UR8][R6.64] ;  /* 0x0000000806140981 */ /* 0x0006a8000c1e1500 */
[----:B----4-:R0:W-:Y:S04]  /*1c9a0*/  STL [R1+0x25dc], R22 ;  /* 0x0025dc1601007387 */ /* 0x0101e80000100800 */
[----:B------:R-:W4:Y:S04]  /*1c9b0*/  LDL R27, [R1+0x18ec] ;  /* 0x0018ec00011b7983 */ /* 0x000f280000100800 */
[----:B------:R-:W4:Y:S04]  /*1c9c0*/  LDL R26, [R1+0x18f8] ;  /* 0x0018f800011a7983 */ /* 0x000f280000100800 */
[----:B0-----:R-:W4:Y:S01]  /*1c9d0*/  LDL R22, [R1+0x18c8] ;  /* 0x0018c80001167983 */ /* 0x001f220000100800 */
[----:B---3--:R-:W-:-:S03]  /*1c9e0*/  @P0 IMAD.MOV.U32 R6, RZ, RZ, R23 ;  /* 0x000000ffff060224 */ /* 0x008fc600078e0017 */
[----:B--2---:R0:W-:Y:S04]  /*1c9f0*/  STL [R1+0x25e0], R20 ;  /* 0x0025e01401007387 */ /* 0x0041e80000100800 */
[----:B------:R-:W2:Y:S01]  /*1ca00*/  LDL R23, [R1+0x18f4] ;  /* 0x0018f40001177983 */ /* 0x000ea20000100800 */
[----:B----4-:R-:W-:-:S03]  /*1ca10*/  @P0 IMAD.MOV.U32 R7, RZ, RZ, R22 ;  /* 0x000000ffff070224 */ /* 0x010fc600078e0016 */
[----:B------:R-:W3:Y:S04]  /*1ca20*/  LDL R22, [R1+0x18fc] ;  /* 0x0018fc0001167983 */ /* 0x000ee80000100800 */
[----:B------:R1:W4:Y:S02]  /*1ca30*/  @P0 LDG.E.U16 R18, desc[UR8][R6.64] ;  /* 0x0000000806120981 */ /* 0x000324000c1e1500 */
[----:B-1----:R-:W-:Y:S02]  /*1ca40*/  @P0 IMAD.MOV.U32 R6, RZ, RZ, R12 ;  /* 0x000000ffff060224 */ /* 0x002fe400078e000c */
[----:B------:R-:W-:-:S05]  /*1ca50*/  @P0 IMAD.MOV.U32 R7, RZ, RZ, R13 ;  /* 0x000000ffff070224 */ /* 0x000fca00078e000d */
[----:B------:R1:W3:Y:S02]  /*1ca60*/  @P0 LDG.E.U16 R16, desc[UR8][R6.64] ;  /* 0x0000000806100981 */ /* 0x0002e4000c1e1500 */
[----:B-1----:R-:W-:Y:S02]  /*1ca70*/  @P0 IMAD.MOV.U32 R6, RZ, RZ, R26 ;  /* 0x000000ffff060224 */ /* 0x002fe400078e001a */
[----:B------:R-:W-:-:S05]  /*1ca80*/  @P0 IMAD.MOV.U32 R7, RZ, RZ, R27 ;  /* 0x000000ffff070224 */ /* 0x000fca00078e001b */
[----:B------:R2:W3:Y:S01]  /*1ca90*/  @P0 LDG.E.U16 R15, desc[UR8][R6.64] ;  /* 0x00000008060f0981 */ /* 0x0004e2000c1e1500 */
[----:B------:R-:W-:-:S13]  /*1caa0*/  ISETP.GT.AND P1, PT, R4, 0x3d, PT ;  /* 0x0000003d0400780c */ /* 0x000fda0003f24270 */
[----:B--2---:R-:W-:Y:S01]  /*1cab0*/  @P1 IMAD.MOV.U32 R7, RZ, RZ, R23 ;  /* 0x000000ffff071224 */ /* 0x004fe200078e0017 */
[----:B----4-:R-:W-:Y:S04]  /*1cac0*/  STL [R1+0x25e4], R18 ;  /* 0x0025e41201007387 */ /* 0x010fe80000100800 */
[----:B------:R-:W2:Y:S04]  /*1cad0*/  LDL R13, [R1+0x18e8] ;  /* 0x0018e800010d7983 */ /* 0x000ea80000100800 */
[----:B------:R-:W4:Y:S01]  /*1cae0*/  LDL R12, [R1+0x1904] ;  /* 0x00190400010c7983 */ /* 0x000f220000100800 */
[----:B---3--:R-:W-:-:S05]  /*1caf0*/  @P1 IMAD.MOV.U32 R6, RZ, RZ, R22 ;  /* 0x000000ffff061224 */ /* 0x008fca00078e0016 */
[----:B------:R2:W3:Y:S04]  /*1cb00*/  @P1 LDG.E.U16 R14, desc[UR8][R6.64] ;  /* 0x00000008060e1981 */ /* 0x0004e8000c1e1500 */
[----:B------:R-:W-:Y:S04]  /*1cb10*/  STL [R1+0x25e8], R16 ;  /* 0x0025e81001007387 */ /* 0x000fe80000100800 */
[----:B0-----:R-:W3:Y:S04]  /*1cb20*/  LDL R20, [R1+0x1910] ;  /* 0x0019100001147983 */ /* 0x001ee80000100800 */
[----:B------:R0:W-:Y:S04]  /*1cb30*/  STL [R1+0x25ec], R15 ;  /* 0x0025ec0f01007387 */ /* 0x0001e80000100800 */
[----:B------:R-:W3:Y:S04]  /*1cb40*/  LDL R27, [R1+0x190c] ;  /* 0x00190c00011b7983 */ /* 0x000ee80000100800 */
[----:B------:R-:W3:Y:S04]  /*1cb50*/  LDL R26, [R1+0x1918] ;  /* 0x00191800011a7983 */ /* 0x000ee80000100800 */
[----:B------:R-:W3:Y:S04]  /*1cb60*/  LDL R23, [R1+0x1914] ;  /* 0x0019140001177983 */ /* 0x000ee80000100800 */
[----:B------:R-:W3:Y:S04]  /*1cb70*/  LDL R22, [R1+0x191c] ;  /* 0x00191c0001167983 */ /* 0x000ee80000100800 */
[----:B0-----:R-:W3:Y:S01]  /*1cb80*/  LDL R15, [R1+0x1900] ;  /* 0x00190000010f7983 */ /* 0x001ee20000100800 */
[----:B--2---:R-:W-:-:S02]  /*1cb90*/  @P1 IMAD.MOV.U32 R7, RZ, RZ, R13 ;  /* 0x000000ffff071224 */ /* 0x004fc400078e000d */
[----:B----4-:R-:W-:-:S05]  /*1cba0*/  @P1 IMAD.MOV.U32 R6, RZ, RZ, R12 ;  /* 0x000000ffff061224 */ /* 0x010fca00078e000c */
[----:B------:R0:W2:Y:S04]  /*1cbb0*/  @P1 LDG.E.U16 R11, desc[UR8][R6.64] ;  /* 0x00000008060b1981 */ /* 0x0000a8000c1e1500 */
[----:B---3--:R1:W-:Y:S04]  /*1cbc0*/  STL [R1+0x2584], R14 ;  /* 0x0025840e01007387 */ /* 0x0083e80000100800 */
[----:B------:R-:W3:Y:S04]  /*1cbd0*/  LDL R13, [R1+0x1908] ;  /* 0x00190800010d7983 */ /* 0x000ee80000100800 */
[----:B------:R-:W3:Y:S01]  /*1cbe0*/  LDL R12, [R1+0x1924] ;  /* 0x00192400010c7983 */ /* 0x000ee20000100800 */
[----:B0-----:R-:W-:-:S02]  /*1cbf0*/  @P1 IMAD.MOV.U32 R6, RZ, RZ, R20 ;  /* 0x000000ffff061224 */ /* 0x001fc400078e0014 */
[----:B------:R-:W-:-:S05]  /*1cc00*/  @P1 IMAD.MOV.U32 R7, RZ, RZ, R15 ;  /* 0x000000ffff071224 */ /* 0x000fca00078e000f */
[----:B------:R0:W4:Y:S02]  /*1cc10*/  @P1 LDG.E.U16 R10, desc[UR8][R6.64] ;  /* 0x00000008060a1981 */ /* 0x000124000c1e1500 */
[----:B0-----:R-:W-:Y:S02]  /*1cc20*/  @P1 IMAD.MOV.U32 R6, RZ, RZ, R26 ;  /* 0x000000ffff061224 */ /* 0x001fe400078e001a */
[----:B------:R-:W-:-:S05]  /*1cc30*/  @P1 IMAD.MOV.U32 R7, RZ, RZ, R27 ;  /* 0x000000ffff071224 */ /* 0x000fca00078e001b */
[----:B------:R0:W4:Y:S02]  /*1cc40*/  @P1 LDG.E.U16 R9, desc[UR8][R6.64] ;  /* 0x0000000806091981 */ /* 0x000124000c1e1500 */
[----:B0-----:R-:W-:Y:S02]  /*1cc50*/  @P1 IMAD.MOV.U32 R6, RZ, RZ, R22 ;  /* 0x000000ffff061224 */ /* 0x001fe400078e0016 */
[----:B------:R-:W-:-:S05]  /*1cc60*/  @P1 IMAD.MOV.U32 R7, RZ, RZ, R23 ;  /* 0x000000ffff071224 */ /* 0x000fca00078e0017 */
[----:B------:R0:W4:Y:S02]  /*1cc70*/  @P1 LDG.E.U16 R8, desc[UR8][R6.64] ;  /* 0x0000000806081981 */ /* 0x000124000c1e1500 */
[----:B0-----:R-:W-:Y:S02]  /*1cc80*/  PRMT R7, RZ, 0x7610, R7 ;  /* 0x00007610ff077816 */ /* 0x001fe40000000007 */
[----:B--2---:R0:W-:Y:S04]  /*1cc90*/  STL [R1+0x2588], R11 ;  /* 0x0025880b01007387 */ /* 0x0041e80000100800 */
[----:B------:R-:W2:Y:S04]  /*1cca0*/  LDL R20, [R1+0x1920] ;  /* 0x0019200001147983 */ /* 0x000ea80000100800 */
[----:B------:R-:W2:Y:S04]  /*1ccb0*/  LDL R15, [R1+0x1930] ;  /* 0x00193000010f7983 */ /* 0x000ea80000100800 */
[----:B---3--:R2:W3:Y:S01]  /*1ccc0*/  @P1 LDG.E.U16 R7, desc[UR8][R12.64] ;  /* 0x000000080c071981 */ /* 0x0084e2000c1e1500 */
[----:B------:R-:W-:-:S03]  /*1ccd0*/  PRMT R6, RZ, 0x7610, R6 ;  /* 0x00007610ff067816 */ /* 0x000fc60000000006 */
[----:B----4-:R-:W-:Y:S04]  /*1cce0*/  STL [R1+0x258c], R10 ;  /* 0x00258c0a01007387 */ /* 0x010fe80000100800 */
[----:B------:R4:W-:Y:S04]  /*1ccf0*/  STL [R1+0x2590], R9 ;  /* 0x0025900901007387 */ /* 0x0009e80000100800 */
[----:B-1----:R-:W4:Y:S04]  /*1cd00*/  LDL R14, [R1+0x192c] ;  /* 0x00192c00010e7983 */ /* 0x002f280000100800 */
[----:B0-----:R-:W4:Y:S04]  /*1cd10*/  LDL R11, [R1+0x1938] ;  /* 0x00193800010b7983 */ /* 0x001f280000100800 */
[----:B------:R0:W-:Y:S01]  /*1cd20*/  STL [R1+0x2594], R8 ;  /* 0x0025940801007387 */ /* 0x0001e20000100800 */
[----:B--2---:R-:W-:-:S02]  /*1cd30*/  @P1 IMAD.MOV.U32 R13, RZ, RZ, R20 ;  /* 0x000000ffff0d1224 */ /* 0x004fc400078e0014 */
[----:B------:R-:W-:Y:S01]  /*1cd40*/  @P1 IMAD.MOV.U32 R12, RZ, RZ, R15 ;  /* 0x000000ffff0c1224 */ /* 0x000fe200078e000f */
[----:B---3--:R-:W-:Y:S04]  /*1cd50*/  STL [R1+0x2598], R7 ;  /* 0x0025980701007387 */ /* 0x008fe80000100800 */
[----:B------:R-:W2:Y:S04]  /*1cd60*/  LDL R27, [R1+0x1934] ;  /* 0x00193400011b7983 */ /* 0x000ea80000100800 */
[----:B------:R-:W3:Y:S04]  /*1cd70*/  LDL R26, [R1+0x193c] ;  /* 0x00193c00011a7983 */ /* 0x000ee80000100800 */
[----:B----4-:R-:W4:Y:S04]  /*1cd80*/  LDL R9, [R1+0x1928] ;  /* 0x0019280001097983 */ /* 0x010f280000100800 */
[----:B------:R1:W4:Y:S04]  /*1cd90*/  @P1 LDG.E.U16 R6, desc[UR8][R12.64] ;  /* 0x000000080c061981 */ /* 0x000328000c1e1500 */
[----:B0-----:R-:W4:Y:S04]  /*1cda0*/  LDL R8, [R1+0x1944] ;  /* 0x0019440001087983 */ /* 0x001f280000100800 */
[----:B------:R-:W4:Y:S04]  /*1cdb0*/  LDL R23, [R1+0x1940] ;  /* 0x0019400001177983 */ /* 0x000f280000100800 */
[----:B------:R-:W4:Y:S01]  /*1cdc0*/  LDL R22, [R1+0x1950] ;  /* 0x0019500001167983 */ /* 0x000f220000100800 */
[----:B------:R-:W-:-:S02]  /*1cdd0*/  ISETP.GT.AND P0, PT, R4, 0x3e, PT ;  /* 0x0000003e0400780c */ /* 0x000fc40003f04270 */
[----:B------:R-:W-:Y:S01]  /*1cde0*/  PRMT R24, RZ, 0x7610, R24 ;  /* 0x00007610ff187816 */ /* 0x000fe20000000018 */
[----:B-1----:R-:W-:Y:S02]  /*1cdf0*/  @P1 IMAD.MOV.U32 R13, RZ, RZ, R14 ;  /* 0x000000ffff0d1224 */ /* 0x002fe400078e000e */
[----:B------:R-:W-:-:S05]  /*1ce00*/  @P1 IMAD.MOV.U32 R12, RZ, RZ, R11 ;  /* 0x000000ffff0c1224 */ /* 0x000fca00078e000b */
[----:B------:R2:W4:Y:S03]  /*1ce10*/  @P1 LDG.E.U16 R5, desc[UR8][R12.64] ;  /* 0x000000080c051981 */ /* 0x000526000c1e1500 */
[----:B--2---:R-:W-:Y:S02]  /*1ce20*/  @P0 IMAD.MOV.U32 R13, RZ, RZ, R27 ;  /* 0x000000ffff0d0224 */ /* 0x004fe400078e001b */
[----:B---3--:R-:W-:Y:S01]  /*1ce30*/  @P0 IMAD.MOV.U32 R12, RZ, RZ, R26 ;  /* 0x000000ffff0c0224 */ /* 0x008fe200078e001a */
[----:B----4-:R0:W-:Y:S04]  /*1ce40*/  STL [R1+0x259c], R6 ;  /* 0x00259c0601007387 */ /* 0x0101e80000100800 */
[----:B------:R-:W2:Y:S04]  /*1ce50*/  LDL R20, [R1+0x194c] ;  /* 0x00194c0001147983 */ /* 0x000ea80000100800 */
[----:B------:R-:W3:Y:S04]  /*1ce60*/  LDL R15, [R1+0x1958] ;  /* 0x00195800010f7983 */ /* 0x000ee80000100800 */
[----:B------:R1:W4:Y:S04]  /*1ce70*/  @P0 LDG.E.U16 R24, desc[UR8][R12.64] ;  /* 0x000000080c180981 */ /* 0x000328000c1e1500 */
[----:B------:R-:W4:Y:S04]  /*1ce80*/  LDL R14, [R1+0x1954] ;  /* 0x00195400010e7983 */ /* 0x000f280000100800 */
[----:B------:R-:W4:Y:S01]  /*1ce90*/  LDL R11, [R1+0x195c] ;  /* 0x00195c00010b7983 */ /* 0x000f220000100800 */
[----:B0-----:R-:W-:Y:S01]  /*1cea0*/  PRMT R6, RZ, 0x7610, R6 ;  /* 0x00007610ff067816 */ /* 0x001fe20000000006 */
[----:B-1----:R-:W-:-:S02]  /*1ceb0*/  @P0 IMAD.MOV.U32 R12, RZ, RZ, R8 ;  /* 0x000000ffff0c0224 */ /* 0x002fc400078e0008 */
[----:B------:R-:W-:-:S05]  /*1cec0*/  @P0 IMAD.MOV.U32 R13, RZ, RZ, R9 ;  /* 0x000000ffff0d0224 */ /* 0x000fca00078e0009 */
[----:B------:R0:W4:Y:S02]  /*1ced0*/  @P0 LDG.E.U16 R6, desc[UR8][R12.64] ;  /* 0x000000080c060981 */ /* 0x000124000c1e1500 */
[----:B0-----:R-:W-:Y:S02]  /*1cee0*/  @P0 IMAD.MOV.U32 R12, RZ, RZ, R22 ;  /* 0x000000ffff0c0224 */ /* 0x001fe400078e0016 */
[----:B------:R-:W-:-:S05]  /*1cef0*/  @P0 IMAD.MOV.U32 R13, RZ, RZ, R23 ;  /* 0x000000ffff0d0224 */ /* 0x000fca00078e0017 */
[----:B------:R2:W4:Y:S04]  /*1cf00*/  @P0 LDG.E.U16 R0, desc[UR8][R12.64] ;  /* 0x000000080c000981 */ /* 0x000528000c1e1500 */
[----:B------:R0:W-:Y:S04]  /*1cf10*/  STL [R1+0x25a0], R5 ;  /* 0x0025a00501007387 */ /* 0x0001e80000100800 */
[----:B------:R-:W4:Y:S04]  /*1cf20*/  LDL R9, [R1+0x1948] ;  /* 0x0019480001097983 */ /* 0x000f280000100800 */
[----:B------:R-:W4:Y:S01]  /*1cf30*/  LDL R8, [R1+0x1964] ;  /* 0x0019640001087983 */ /* 0x000f220000100800 */
[----:B0-----:R-:W-:Y:S01]  /*1cf40*/  PRMT R5, RZ, 0x7610, R5 ;  /* 0x00007610ff057816 */ /* 0x001fe20000000005 */
[----:B--2---:R-:W-:-:S02]  /*1cf50*/  @P0 IMAD.MOV.U32 R13, RZ, RZ, R20 ;  /* 0x000000ffff0d0224 */ /* 0x004fc400078e0014 */
[----:B---3--:R-:W-:-:S05]  /*1cf60*/  @P0 IMAD.MOV.U32 R12, RZ, RZ, R15 ;  /* 0x000000ffff0c0224 */ /* 0x008fca00078e000f */
[----:B------:R4:W2:Y:S02]  /*1cf70*/  @P0 LDG.E.U16 R5, desc[UR8][R12.64] ;  /* 0x000000080c050981 */ /* 0x0008a4000c1e1500 */
[----:B----4-:R-:W-:Y:S02]  /*1cf80*/  @P0 IMAD.MOV.U32 R12, RZ, RZ, R11 ;  /* 0x000000ffff0c0224 */ /* 0x010fe400078e000b */
[----:B------:R-:W-:Y:S01]  /*1cf90*/  @P0 IMAD.MOV.U32 R13, RZ, RZ, R14 ;  /* 0x000000ffff0d0224 */ /* 0x000fe200078e000e */
[----:B------:R0:W-:Y:S04]  /*1cfa0*/  STL [R1+0x58], R6 ;  /* 0x0000580601007387 */ /* 0x0001e80000100800 */
[----:B------:R1:W3:Y:S04]  /*1cfb0*/  @P0 LDG.E.U16 R3, desc[UR8][R12.64] ;  /* 0x000000080c030981 */ /* 0x0002e8000c1e1500 */
[----:B0-----:R-:W4:Y:S04]  /*1cfc0*/  LDL R6, [R1+0x1960] ;  /* 0x0019600001067983 */ /* 0x001f280000100800 */
[----:B------:R0:W-:Y:S04]  /*1cfd0*/  STL [R1+0x50], R0 ;  /* 0x0000500001007387 */ /* 0x0001e80000100800 */
[----:B------:R-:W4:Y:S04]  /*1cfe0*/  LDL R15, [R1+0x196c] ;  /* 0x00196c00010f7983 */ /* 0x000f280000100800 */
[----:B------:R-:W4:Y:S04]  /*1cff0*/  LDL R14, [R1+0x1978] ;  /* 0x00197800010e7983 */ /* 0x000f280000100800 */
[----:B------:R-:W4:Y:S04]  /*1d000*/  LDL R11, [R1+0x1974] ;  /* 0x00197400010b7983 */ /* 0x000f280000100800 */
[----:B0-----:R-:W4:Y:S01]  /*1d010*/  LDL R0, [R1+0x1970] ;  /* 0x0019700001007983 */ /* 0x001f220000100800 */
[----:B------:R-:W-:-:S02]  /*1d020*/  PRMT R18, RZ, 0x7610, R18 ;  /* 0x00007610ff127816 */ /* 0x000fc40000000012 */
[----:B------:R-:W-:Y:S01]  /*1d030*/  PRMT R16, RZ, 0x7610, R16 ;  /* 0x00007610ff107816 */ /* 0x000fe20000000010 */
[----:B-1----:R-:W-:Y:S02]  /*1d040*/  @P0 IMAD.MOV.U32 R13, RZ, RZ, R9 ;  /* 0x000000ffff0d0224 */ /* 0x002fe400078e0009 */
[----:B------:R-:W-:-:S05]  /*1d050*/  @P0 IMAD.MOV.U32 R12, RZ, RZ, R8 ;  /* 0x000000ffff0c0224 */ /* 0x000fca00078e0008 */
[----:B------:R4:W4:Y:S04]  /*1d060*/  @P0 LDG.E.U16 R18, desc[UR8][R12.64] ;  /* 0x000000080c120981 */ /* 0x000928000c1e1500 */
[----:B--2---:R0:W-:Y:S04]  /*1d070*/  STL [R1+0x48], R5 ;  /* 0x0000480501007387 */ /* 0x0041e80000100800 */
[----:B0-----:R-:W2:Y:S04]  /*1d080*/  LDL R5, [R1+0x197c] ;  /* 0x00197c0001057983 */ /* 0x001ea80000100800 */
[----:B---3--:R0:W-:Y:S04]  /*1d090*/  STL [R1+0x2570], R3 ;  /* 0x0025700301007387 */ /* 0x0081e80000100800 */
[----:B------:R-:W3:Y:S04]  /*1d0a0*/  LDL R9, [R1+0x1968] ;  /* 0x0019680001097983 */ /* 0x000ee80000100800 */
[----:B------:R-:W3:Y:S01]  /*1d0b0*/  LDL R8, [R1+0x1984] ;  /* 0x0019840001087983 */ /* 0x000ee20000100800 */
[----:B----4-:R-:W-:-:S03]  /*1d0c0*/  @P0 IMAD.MOV.U32 R13, RZ, RZ, R6 ;  /* 0x000000ffff0d0224 */ /* 0x010fc600078e0006 */
[----:B------:R-:W-:Y:S04]  /*1d0d0*/  STL [R1+0x60], R24 ;  /* 0x0000601801007387 */ /* 0x000fe80000100800 */
[----:B------:R-:W4:Y:S01]  /*1d0e0*/  LDL R6, [R1+0x1980] ;  /* 0x0019800001067983 */ /* 0x000f220000100800 */
[----:B0-----:R-:W-:Y:S01]  /*1d0f0*/  PRMT R3, RZ, 0x7610, R3 ;  /* 0x00007610ff037816 */ /* 0x001fe20000000003 */
[----:B------:R-:W-:Y:S02]  /*1d100*/  @P0 IMAD.MOV.U32 R12, RZ, RZ, R0 ;  /* 0x000000ffff0c0224 */ /* 0x000fe400078e0000 */
[----:B------:R-:W4:Y:S04]  /*1d110*/  LDL R0, [R1+0x1994] ;  /* 0x0019940001007983 */ /* 0x000f280000100800 */
[----:B------:R0:W4:Y:S02]  /*1d120*/  @P0 LDG.E.U16 R16, desc[UR8][R12.64] ;  /* 0x000000080c100981 */ /* 0x000124000c1e1500 */
[----:B0-----:R-:W-:-:S02]  /*1d130*/  @P0 IMAD.MOV.U32 R12, RZ, RZ, R14 ;  /* 0x000000ffff0c0224 */ /* 0x001fc400078e000e */
[----:B------:R-:W-:-:S05]  /*1d140*/  @P0 IMAD.MOV.U32 R13, RZ, RZ, R15 ;  /* 0x000000ffff0d0224 */ /* 0x000fca00078e000f */
[----:B------:R0:W4:Y:S01]  /*1d150*/  @P0 LDG.E.U16 R3, desc[UR8][R12.64] ;  /* 0x000000080c030981 */ /* 0x000122000c1e1500 */
[----:B------:R-:W-:Y:S02]  /*1d160*/  ISETP.GT.AND P1, PT, R4, 0x3f, PT ;  /* 0x0000003f0400780c */ /* 0x000fe40003f24270 */
[----:B------:R-:W-:Y:S02]  /*1d170*/  PRMT R10, RZ, 0x7610, R10 ;  /* 0x00007610ff0a7816 */ /* 0x000fe4000000000a */
[----:B------:R-:W-:-:S09]  /*1d180*/  PRMT R7, RZ, 0x7610, R7 ;  /* 0x00007610ff077816 */ /* 0x000fd20000000007 */
[----:B0-----:R-:W-:Y:S02]  /*1d190*/  @P1 IMAD.MOV.U32 R13, RZ, RZ, R11 ;  /* 0x000000ffff0d1224 */ /* 0x001fe400078e000b */
[----:B--2---:R-:W-:Y:S02]  /*1d1a0*/  @P1 IMAD.MOV.U32 R12, RZ, RZ, R5 ;  /* 0x000000ffff0c1224 */ /* 0x004fe400078e0005 */
[----:B------:R-:W2:Y:S04]  /*1d1b0*/  LDL R5, [R1+0x1990] ;  /* 0x0019900001057983 */ /* 0x000ea80000100800 */
[----:B------:R3:W2:Y:S02]  /*1d1c0*/  @P1 LDG.E.U16 R10, desc[UR8][R12.64] ;  /* 0x000000080c0a1981 */ /* 0x0006a4000c1e1500 */
[----:B---3--:R-:W-:-:S02]  /*1d1d0*/  @P1 IMAD.MOV.U32 R12, RZ, RZ, R8 ;  /* 0x000000ffff0c1224 */ /* 0x008fc400078e0008 */
[----:B------:R-:W-:-:S05]  /*1d1e0*/  @P1 IMAD.MOV.U32 R13, RZ, RZ, R9 ;  /* 0x000000ffff0d1224 */ /* 0x000fca00078e0009 */
[----:B------:R4:W3:Y:S02]  /*1d1f0*/  @P1 LDG.E.U16 R7, desc[UR8][R12.64] ;  /* 0x000000080c071981 */ /* 0x0008e4000c1e1500 */
[----:B----4-:R-:W-:Y:S02]  /*1d200*/  @P1 IMAD.MOV.U32 R13, RZ, RZ, R6 ;  /* 0x000000ffff0d1224 */ /* 0x010fe400078e0006 */
[----:B------:R-:W-:-:S05]  /*1d210*/  @P1 IMAD.MOV.U32 R12, RZ, RZ, R0 ;  /* 0x000000ffff0c1224 */ /* 0x000fca00078e0000 */
[----:B------:R-:W4:Y:S04]  /*1d220*/  @P1 LDG.E.U16 R28, desc[UR8][R12.64] ;  /* 0x000000080c1c1981 */ /* 0x000f28000c1e1500 */
[----:B------:R0:W-:Y:S04]  /*1d230*/  STL [R1+0x28], R3 ;  /* 0x0000280301007387 */ /* 0x0001e80000100800 */
[----:B0-----:R-:W4:Y:S04]  /*1d240*/  LDL R3, [R1+0x1998] ;  /* 0x0019980001037983 */ /* 0x001f280000100800 */
[----:B--2---:R0:W-:Y:S04]  /*1d250*/  STL [R1+0x20], R10 ;  /* 0x0000200a01007387 */ /* 0x0041e80000100800 */
[----:B------:R-:W2:Y:S04]  /*1d260*/  LDL R9, [R1+0x19b0] ;  /* 0x0019b00001097983 */ /* 0x000ea80000100800 */
[----:B------:R-:W2:Y:S04]  /*1d270*/  LDL R8, [R1+0x19ac] ;  /* 0x0019ac0001087983 */ /* 0x000ea80000100800 */
[----:B0-----:R-:W2:Y:S04]  /*1d280*/  LDL R10, [R1+0x198c] ;  /* 0x00198c00010a7983 */ /* 0x001ea80000100800 */
[----:B---3--:R0:W-:Y:S04]  /*1d290*/  STL [R1+0x18], R7 ;  /* 0x0000180701007387 */ /* 0x0081e80000100800 */
[----:B------:R-:W3:Y:S04]  /*1d2a0*/  LDL R6, [R1+0x19b4] ;  /* 0x0019b40001067983 */ /* 0x000ee80000100800 */
[----:B------:R-:W3:Y:S04]  /*1d2b0*/  LDL R0, [R1+0x19c8] ;  /* 0x0019c80001007983 */ /* 0x000ee80000100800 */
[----:B0-----:R-:W3:Y:S04]  /*1d2c0*/  LDL R7, [R1+0x19b8] ;  /* 0x0019b80001077983 */ /* 0x001ee80000100800 */
[----:B------:R-:W3:Y:S04]  /*1d2d0*/  LDL.LU R24, [R1+0x9e4] ;  /* 0x0009e40001187983 */ /* 0x000ee80000300800 */
[----:B------:R-:W3:Y:S04]  /*1d2e0*/  LDL.LU R26, [R1+0x9e0] ;  /* 0x0009e000011a7983 */ /* 0x000ee80000300800 */
[----:B------:R-:W3:Y:S04]  /*1d2f0*/  LDL.LU R27, [R1+0x9dc] ;  /* 0x0009dc00011b7983 */ /* 0x000ee80000300800 */
[----:B------:R-:W-:Y:S04]  /*1d300*/  STL [R1+0x38], R18 ;  /* 0x0000381201007387 */ /* 0x000fe80000100800 */
[----:B----4-:R-:W-:Y:S01]  /*1d310*/  STL [R1+0x24f4], R28 ;  /* 0x0024f41c01007387 */ /* 0x010fe20000100800 */
[----:B------:R-:W-:-:S03]  /*1d320*/  @P1 IMAD.MOV.U32 R13, RZ, RZ, R5 ;  /* 0x000000ffff0d1224 */ /* 0x000fc600078e0005 */
[----:B------:R-:W4:Y:S04]  /*1d330*/  LDL R5, [R1+0x19c4] ;  /* 0x0019c40001057983 */ /* 0x000f280000100800 */
[----:B------:R-:W-:Y:S01]  /*1d340*/  STL [R1+0x30], R16 ;  /* 0x0000301001007387 */ /* 0x000fe20000100800 */
[----:B------:R-:W-:-:S03]  /*1d350*/  @P1 IMAD.MOV.U32 R12, RZ, RZ, R3 ;  /* 0x000000ffff0c1224 */ /* 0x000fc600078e0003 */
[----:B------:R-:W4:Y:S04]  /*1d360*/  LDL R3, [R1+0x19cc] ;  /* 0x0019cc0001037983 */ /* 0x000f280000100800 */
[----:B------:R2:W4:Y:S02]  /*1d370*/  @P1 LDG.E.U16 R29, desc[UR8][R12.64] ;  /* 0x000000080c1d1981 */ /* 0x000524000c1e1500 */
[----:B--2---:R-:W-:Y:S02]  /*1d380*/  @P1 IMAD.MOV.U32 R12, RZ, RZ, R9 ;  /* 0x000000ffff0c1224 */ /* 0x004fe400078e0009 */
[----:B------:R-:W-:-:S05]  /*1d390*/  @P1 IMAD.MOV.U32 R13, RZ, RZ, R10 ;  /* 0x000000ffff0d1224 */ /* 0x000fca00078e000a */
[----:B------:R0:W2:Y:S02]  /*1d3a0*/  @P1 LDG.E.U16 R25, desc[UR8][R12.64] ;  /* 0x000000080c191981 */ /* 0x0000a4000c1e1500 */
[----:B0-----:R-:W-:Y:S02]  /*1d3b0*/  @P1 IMAD.MOV.U32 R13, RZ, RZ, R8 ;  /* 0x000000ffff0d1224 */ /* 0x001fe400078e0008 */
[----:B---3--:R-:W-:-:S05]  /*1d3c0*/  @P1 IMAD.MOV.U32 R12, RZ, RZ, R7 ;  /* 0x000000ffff0c1224 */ /* 0x008fca00078e0007 */
[----:B------:R0:W3:Y:S02]  /*1d3d0*/  @P1 LDG.E.U16 R21, desc[UR8][R12.64] ;  /* 0x000000080c151981 */ /* 0x0000e4000c1e1500 */
[----:B0-----:R-:W-:Y:S02]  /*1d3e0*/  @P1 IMAD.MOV.U32 R12, RZ, RZ, R0 ;  /* 0x000000ffff0c1224 */ /* 0x001fe400078e0000 */
[----:B------:R-:W-:-:S05]  /*1d3f0*/  @P1 IMAD.MOV.U32 R13, RZ, RZ, R6 ;  /* 0x000000ffff0d1224 */ /* 0x000fca00078e0006 */
[----:B------:R4:W3:Y:S02]  /*1d400*/  @P1 LDG.E.U16 R19, desc[UR8][R12.64] ;  /* 0x000000080c131981 */ /* 0x0008e4000c1e1500 */
[----:B----4-:R-:W-:Y:S02]  /*1d410*/  @P1 IMAD.MOV.U32 R12, RZ, RZ, R3 ;  /* 0x000000ffff0c1224 */ /* 0x010fe400078e0003 */
[----:B------:R-:W-:-:S05]  /*1d420*/  @P1 IMAD.MOV.U32 R13, RZ, RZ, R5 ;  /* 0x000000ffff0d1224 */ /* 0x000fca00078e0005 */
[----:B------:R-:W4:Y:S01]  /*1d430*/  @P1 LDG.E.U16 R17, desc[UR8][R12.64] ;  /* 0x000000080c111981 */ /* 0x000f22000c1e1500 */
[----:B------:R-:W0:Y:S01]  /*1d440*/  S2R R0, SR_TID.X ;  /* 0x0000000000007919 */ /* 0x000e220000002100 */
[----:B------:R-:W-:Y:S06]  /*1d450*/  BAR.SYNC.DEFER_BLOCKING 0x0 ;  /* 0x0000000000007b1d */ /* 0x000fec0000010000 */
[----:B------:R-:W-:Y:S04]  /*1d460*/  STL [R1+0x24f8], R29 ;  /* 0x0024f81d01007387 */ /* 0x000fe80000100800 */
[----:B------:R1:W-:Y:S01]  /*1d470*/  STS.U16 [R2+UR4+0x80], R26 ;  /* 0x0000801a02007988 */ /* 0x0003e20008000404 */
[----:B0-----:R-:W-:-:S04]  /*1d480*/  LOP3.LUT R0, R0, 0x3f, RZ, 0xc0, !PT ;  /* 0x0000003f00007812 */ /* 0x001fc800078ec0ff */
[----:B------:R-:W-:Y:S01]  /*1d490*/  ISETP.GE.AND P0, PT, R0, R4, PT ;  /* 0x000000040000720c */ /* 0x000fe20003f06270 */
[----:B--2---:R-:W-:Y:S04]  /*1d4a0*/  STL [R1+0x24fc], R25 ;  /* 0x0024fc1901007387 */ /* 0x004fe80000100800 */
[----:B---3--:R-:W-:Y:S04]  /*1d4b0*/  STL [R1+0x2500], R21 ;  /* 0x0025001501007387 */ /* 0x008fe80000100800 */
[----:B------:R-:W-:Y:S04]  /*1d4c0*/  STL [R1+0x2504], R19 ;  /* 0x0025041301007387 */ /* 0x000fe80000100800 */
[----:B------:R-:W-:Y:S04]  /*1d4d0*/  STL [R1+0x25a8], R12 ;  /* 0x0025a80c01007387 */ /* 0x000fe80000100800 */
[----:B------:R-:W-:Y:S04]  /*1d4e0*/  STL [R1+0x25a4], R13 ;  /* 0x0025a40d01007387 */ /* 0x000fe80000100800 */
[----:B----4-:R-:W-:Y:S04]  /*1d4f0*/  STL [R1+0x2508], R17 ;  /* 0x0025081101007387 */ /* 0x010fe80000100800 */
[----:B------:R-:W-:Y:S04]  /*1d500*/  STL [R1+0x2630], R0 ;  /* 0x0026300001007387 */ /* 0x000fe80000100800 */
[----:B------:R0:W-:Y:S04]  /*1d510*/  STL [R1+0x25ac], R4 ;  /* 0x0025ac0401007387 */ /* 0x0001e80000100800 */
[----:B-1----:R-:W2:Y:S04]  /*1d520*/  LDL.LU R26, [R1+0x9d8] ;  /* 0x0009d800011a7983 */ /* 0x002ea80000300800 */
[----:B0-----:R-:W3:Y:S04]  /*1d530*/  LDL.LU R4, [R1+0x9cc] ;  /* 0x0009cc0001047983 */ /* 0x001ee80000300800 */
[----:B---3--:R0:W-:Y:S04]  /*1d540*/  STL [R1+0x2648], R4 ;  /* 0x0026480401007387 */ /* 0x0081e80000100800 */
[----:B0-----:R-:W3:Y:S04]  /*1d550*/  LDL.LU R4, [R1+0x9d0] ;  /* 0x0009d00001047983 */ /* 0x001ee80000300800 */
[----:B------:R-:W-:Y:S04]  /*1d560*/  STS.U16 [R2+UR4+0x100], R27 ;  /* 0x0001001b02007988 */ /* 0x000fe80008000404 */
[----:B---3--:R0:W-:Y:S04]  /*1d570*/  STL [R1+0x264c], R4 ;  /* 0x00264c0401007387 */ /* 0x0081e80000100800 */
[----:B0-----:R-:W3:Y:S04]  /*1d580*/  LDL.LU R4, [R1+0x9d4] ;  /* 0x0009d40001047983 */ /* 0x001ee80000300800 */
[----:B------:R-:W4:Y:S04]  /*1d590*/  LDL.LU R0, [R1+0x9c8] ;  /* 0x0009c80001007983 */ /* 0x000f280000300800 */
        /* <DEDUP_REMOVED lines=23> */
[----:B------:R0:W-:Y:S04]  /*1d710*/  STS.U16 [R2+UR4], R24 ;  /* 0x0000001802007988 */ /* 0x0001e80008000404 */
[----:B------:R-:W4:Y:S04]  /*1d720*/  LDL.LU R27, [R1+0x6c8] ;  /* 0x0006c800011b7983 */ /* 0x000f280000300800 */
[----:B--2---:R1:W-:Y:S04]  /*1d730*/  STS.U16 [R2+UR4+0x180], R26 ;  /* 0x0001801a02007988 */ /* 0x0043e80008000404 */
[----:B0-----:R-:W2:Y:S04]  /*1d740*/  LDL.LU R24, [R1+0x5e4] ;  /* 0x0005e40001187983 */ /* 0x001ea80000300800 */
[----:B-1----:R-:W2:Y:S04]  /*1d750*/  LDL.LU R26, [R1+0x5e0] ;  /* 0x0005e000011a7983 */ /* 0x002ea80000300800 */
[----:B---3--:R0:W-:Y:S04]  /*1d760*/  STS.U16 [R2+UR4+0x200], R4 ;  /* 0x0002000402007988 */ /* 0x0081e80008000404 */
[----:B0-----:R-:W3:Y:S04]  /*1d770*/  LDL.LU R4, [R1+0x264c] ;  /* 0x00264c0001047983 */ /* 0x001ee80000300800 */
[----:B---3--:R0:W-:Y:S04]  /*1d780*/  STS.U16 [R2+UR4+0x280], R4 ;  /* 0x0002800402007988 */ /* 0x0081e80008000404 */
[----:B0-----:R-:W3:Y:S04]  /*1d790*/  LDL.LU R4, [R1+0x2648] ;  /* 0x0026480001047983 */ /* 0x001ee80000300800 */
[----:B----4-:R0:W-:Y:S04]  /*1d7a0*/  STS.U16 [R2+UR4+0x6380], R27 ;  /* 0x0063801b02007988 */ /* 0x0101e80008000404 */
[----:B0-----:R-:W4:Y:S04]  /*1d7b0*/  LDL.LU R27, [R1+0x5dc] ;  /* 0x0005dc00011b7983 */ /* 0x001f280000300800 */
[----:B---3--:R0:W-:Y:S04]  /*1d7c0*/  STS.U16 [R2+UR4+0x300], R4 ;  /* 0x0003000402007988 */ /* 0x0081e80008000404 */
[----:B0-----:R-:W3:Y:S04]  /*1d7d0*/  LDL.LU R4, [R1+0x5d0] ;  /* 0x0005d00001047983 */ /* 0x001ee80000300800 */
[----:B---3--:R0:W-:Y:S04]  /*1d7e0*/  STL [R1+0x2640], R4 ;  /* 0x0026400401007387 */ /* 0x0081e80000100800 */
[----:B0-----:R-:W3:Y:S04]  /*1d7f0*/  LDL.LU R4, [R1+0x5d4] ;  /* 0x0005d40001047983 */ /* 0x001ee80000300800 */
[----:B------:R-:W-:Y:S04]  /*1d800*/  STS.U16 [R2+UR4+0x380], R0 ;  /* 0x0003800002007988 */ /* 0x000fe80008000404 */
        /* <DEDUP_REMOVED lines=12> */
[----:B---3--:R0:W-:Y:S04]  /*1d8d0*/  STL [R1+0x2644], R4 ;  /* 0x0026440401007387 */ /* 0x0081e80000100800 */
[----:B0-----:R-:W3:Y:S04]  /*1d8e0*/  LDL.LU R4, [R1+0x5d8] ;  /* 0x0005d80001047983 */ /* 0x001ee80000300800 */
[----:B------:R-:W3:Y:S04]  /*1d8f0*/  LDL.LU R0, [R1+0x5cc] ;  /* 0x0005cc0001007983 */ /* 0x000ee80000300800 */
        /* <DEDUP_REMOVED lines=11> */
[----:B------:R0:W-:Y:S04]  /*1d9b0*/  STS.U16 [R2+UR4+0x4200], R8 ;  /* 0x0042000802007988 */ /* 0x0001e80008000404 */
[----:B------:R-:W3:Y:S04]  /*1d9c0*/  LDL.LU R7, [R1+0x19c] ;  /* 0x00019c0001077983 */ /* 0x000ee80000300800 */
[----:B------:R1:W-:Y:S04]  /*1d9d0*/  STS.U16 [R2+UR4+0x4280], R9 ;  /* 0x0042800902007988 */ /* 0x0003e80008000404 */
[----:B------:R2:W-:Y:S04]  /*1d9e0*/  STS.U16 [R2+UR4+0x4300], R10 ;  /* 0x0043000a02007988 */ /* 0x0005e80008000404 */
[----:B------:R4:W-:Y:S04]  /*1d9f0*/  STS.U16 [R2+UR4+0x4380], R11 ;  /* 0x0043800b02007988 */ /* 0x0009e80008000404 */
[----:B------:R4:W-:Y:S04]  /*1da00*/  STS.U16 [R2+UR4+0x6000], R14 ;  /* 0x0060000e02007988 */ /* 0x0009e80008000404 */
[----:B------:R4:W-:Y:S04]  /*1da10*/  STS.U16 [R2+UR4+0x6080], R15 ;  /* 0x0060800f02007988 */ /* 0x0009e80008000404 */
[----:B0-----:R-:W3:Y:S04]  /*1da20*/  LDL.LU R8, [R1+0x198] ;  /* 0x0001980001087983 */ /* 0x001ee80000300800 */
[----:B-1----:R-:W3:Y:S04]  /*1da30*/  LDL.LU R9, [R1+0x194] ;  /* 0x0001940001097983 */ /* 0x002ee80000300800 */
[----:B--2---:R-:W2:Y:S04]  /*1da40*/  LDL.LU R10, [R1+0x190] ;  /* 0x00019000010a7983 */ /* 0x004ea80000300800 */
[----:B----4-:R-:W4:Y:S04]  /*1da50*/  LDL.LU R11, [R1+0x18c] ;  /* 0x00018c00010b7983 */ /* 0x010f280000300800 */
[----:B------:R-:W4:Y:S04]  /*1da60*/  LDL.LU R14, [R1+0x188] ;  /* 0x00018800010e7983 */ /* 0x000f280000300800 */
[----:B------:R0:W-:Y:S04]  /*1da70*/  STS.U16 [R2+UR4+0x6100], R16 ;  /* 0x0061001002007988 */ /* 0x0001e80008000404 */
[----:B------:R-:W4:Y:S04]  /*1da80*/  LDL.LU R15, [R1+0xa4] ;  /* 0x0000a400010f7983 */ /* 0x000f280000300800 */
[----:B------:R1:W-:Y:S04]  /*1da90*/  STS.U16 [R2+UR4+0x6180], R18 ;  /* 0x0061801202007988 */ /* 0x0003e80008000404 */
[----:B------:R1:W-:Y:S04]  /*1daa0*/  STS.U16 [R2+UR4+0x6200], R20 ;  /* 0x0062001402007988 */ /* 0x0003e80008000404 */
[----:B------:R1:W-:Y:S04]  /*1dab0*/  STS.U16 [R2+UR4+0x6280], R22 ;  /* 0x0062801602007988 */ /* 0x0003e80008000404 */
[----:B------:R1:W-:Y:S04]  /*1dac0*/  STS.U16 [R2+UR4+0x6300], R23 ;  /* 0x0063001702007988 */ /* 0x0003e80008000404 */
[----:B------:R1:W-:Y:S04]  /*1dad0*/  STS.U16 [R2+UR4+0x8000], R24 ;  /* 0x0080001802007988 */ /* 0x0003e80008000404 */
[----:B0-----:R-:W4:Y:S04]  /*1dae0*/  LDL.LU R16, [R1+0xa0] ;  /* 0x0000a00001107983 */ /* 0x001f280000300800 */
[----:B-1----:R-:W4:Y:S04]  /*1daf0*/  LDL.LU R18, [R1+0x9c] ;  /* 0x00009c0001127983 */ /* 0x002f280000300800 */
[----:B------:R-:W4:Y:S04]  /*1db00*/  LDL.LU R20, [R1+0x98] ;  /* 0x0000980001147983 */ /* 0x000f280000300800 */
[----:B------:R-:W4:Y:S04]  /*1db10*/  LDL.LU R22, [R1+0x94] ;  /* 0x0000940001167983 */ /* 0x000f280000300800 */
[----:B------:R-:W4:Y:S04]  /*1db20*/  LDL.LU R23, [R1+0x90] ;  /* 0x0000900001177983 */ /* 0x000f280000300800 */
[----:B------:R0:W-:Y:S04]  /*1db30*/  STS.U16 [R2+UR4+0x8080], R26 ;  /* 0x0080801a02007988 */ /* 0x0001e80008000404 */
[----:B------:R-:W2:Y:S04]  /*1db40*/  LDL.LU R24, [R1+0x8c] ;  /* 0x00008c0001187983 */ /* 0x000ea80000300800 */
[----:B------:R1:W-:Y:S04]  /*1db50*/  STS.U16 [R2+UR4+0x8100], R27 ;  /* 0x0081001b02007988 */ /* 0x0003e80008000404 */
[----:B0-----:R-:W4:Y:S04]  /*1db60*/  LDL.LU R26, [R1+0x88] ;  /* 0x00008800011a7983 */ /* 0x001f280000300800 */
[----:B-1----:R-:W4:Y:S04]  /*1db70*/  LDL.LU R27, [R1+0x9c4] ;  /* 0x0009c400011b7983 */ /* 0x002f280000300800 */
[----:B---3--:R0:W-:Y:S04]  /*1db80*/  STS.U16 [R2+UR4+0x8180], R4 ;  /* 0x0081800402007988 */ /* 0x0081e80008000404 */
[----:B0-----:R-:W3:Y:S04]  /*1db90*/  LDL.LU R4, [R1+0x2644] ;  /* 0x0026440001047983 */ /* 0x001ee80000300800 */
[----:B--2---:R-:W-:Y:S04]  /*1dba0*/  STS.U16 [R2+UR4+0xe300], R24 ;  /* 0x00e3001802007988 */ /* 0x004fe80008000404 */
[----:B---3--:R0:W-:Y:S04]  /*1dbb0*/  STS.U16 [R2+UR4+0x8200], R4 ;  /* 0x0082000402007988 */ /* 0x0081e80008000404 */
[----:B0-----:R-:W2:Y:S04]  /*1dbc0*/  LDL.LU R4, [R1+0x2640] ;  /* 0x0026400001047983 */ /* 0x001ea80000300800 */
[----:B------:R-:W3:Y:S04]  /*1dbd0*/  LDL.LU R24, [R1+0x9bc] ;  /* 0x0009bc0001187983 */ /* 0x000ee80000300800 */
        /* <DEDUP_REMOVED lines=16> */
[----:B----4-:R-:W-:Y:S04]  /*1dce0*/  STS.U16 [R2+UR4+0xc300], R11 ;  /* 0x00c3000b02007988 */ /* 0x010fe80008000404 */
        /* <DEDUP_REMOVED lines=8> */
[----:B--2---:R0:W-:Y:S04]  /*1dd70*/  STS.U16 [R2+UR4+0x8280], R4 ;  /* 0x0082800402007988 */ /* 0x0041e80008000404 */
[----:B---3--:R1:W-:Y:S01]  /*1dd80*/  STL [R1+0x263c], R24 ;  /* 0x00263c1801007387 */ /* 0x0083e20000100800 */
[----:B0-----:R-:W-:-:S03]  /*1dd90*/  LOP3.LUT R4, R2, 0x10, RZ, 0x3c, !PT ;  /* 0x0000001002047812 */ /* 0x001fc600078e3cff */
[----:B-1----:R-:W2:Y:S04]  /*1dda0*/  LDL.LU R24, [R1+0x9c0] ;  /* 0x0009c00001187983 */ /* 0x002ea80000300800 */
[----:B------:R-:W3:Y:S04]  /*1ddb0*/  LDL.LU R2, [R1+0x9b4] ;  /* 0x0009b40001027983 */ /* 0x000ee80000300800 */
        /* <DEDUP_REMOVED lines=29> */
[----:B--2---:R0:W-:Y:S04]  /*1df90*/  STS.U16 [R4+UR4+0x480], R24 ;  /* 0x0004801804007988 */ /* 0x0041e80008000404 */
[----:B0-----:R-:W2:Y:S04]  /*1dfa0*/  LDL.LU R24, [R1+0x263c] ;  /* 0x00263c0001187983 */ /* 0x001ea80000300800 */
[----:B--2---:R0:W-:Y:S04]  /*1dfb0*/  STS.U16 [R4+UR4+0x500], R24 ;  /* 0x0005001804007988 */ /* 0x0041e80008000404 */
[----:B---3--:R1:W-:Y:S04]  /*1dfc0*/  STS.U16 [R4+UR4+0x580], R2 ;  /* 0x0005800204007988 */ /* 0x0083e80008000404 */
[----:B0-----:R-:W2:Y:S04]  /*1dfd0*/  LDL.LU R24, [R1+0x6a8] ;  /* 0x0006a80001187983 */ /* 0x001ea80000300800 */
[----:B-1----:R-:W3:Y:S04]  /*1dfe0*/  LDL.LU R2, [R1+0x2638] ;  /* 0x0026380001027983 */ /* 0x002ee80000300800 */
[----:B---3--:R-:W-:Y:S04]  /*1dff0*/  STS.U16 [R4+UR4+0x600], R2 ;  /* 0x0006000204007988 */ /* 0x008fe80008000404 */
        /* <DEDUP_REMOVED lines=24> */
[----:B------:R0:W-:Y:S04]  /*1e180*/  STS.U16 [R4+UR4+0x6680], R26 ;  /* 0x0066801a04007988 */ /* 0x0001e80008000404 */
[----:B------:R1:W-:Y:S04]  /*1e190*/  STS.U16 [R4+UR4+0x6700], R27 ;  /* 0x0067001b04007988 */ /* 0x0003e80008000404 */
[----:B0-----:R-:W3:Y:S04]  /*1e1a0*/  LDL.LU R26, [R1+0x5c4] ;  /* 0x0005c400011a7983 */ /* 0x001ee80000300800 */
[----:B-1----:R-:W4:Y:S04]  /*1e1b0*/  LDL.LU R27, [R1+0x5c0] ;  /* 0x0005c000011b7983 */ /* 0x002f280000300800 */
[----:B------:R-:W3:Y:S04]  /*1e1c0*/  LDL.LU R0, [R1+0x5b8] ;  /* 0x0005b80001007983 */ /* 0x000ee80000300800 */
[----:B--2---:R-:W-:Y:S04]  /*1e1d0*/  STS.U16 [R4+UR4+0x6780], R24 ;  /* 0x0067801804007988 */ /* 0x004fe80008000404 */
[----:B---3--:R0:W-:Y:S04]  /*1e1e0*/  STL [R1+0x2634], R0 ;  /* 0x0026340001007387 */ /* 0x0081e80000100800 */
[----:B0-----:R-:W2:Y:S04]  /*1e1f0*/  LDL.LU R0, [R1+0x5bc] ;  /* 0x0005bc0001007983 */ /* 0x001ea80000300800 */
        /* <DEDUP_REMOVED lines=26> */
[----:B----4-:R1:W-:Y:S04]  /*1e3a0*/  STS.U16 [R4+UR4+0x8480], R27 ;  /* 0x0084801b04007988 */ /* 0x0103e80008000404 */
[----:B0-----:R-:W4:Y:S04]  /*1e3b0*/  LDL.LU R26, [R1+0x70] ;  /* 0x00007000011a7983 */ /* 0x001f280000300800 */
[----:B-1----:R-:W4:Y:S04]  /*1e3c0*/  LDL.LU R27, [R1+0x6c] ;  /* 0x00006c00011b7983 */ /* 0x002f280000300800 */
[----:B--2---:R0:W-:Y:S04]  /*1e3d0*/  STS.U16 [R4+UR4+0x8500], R0 ;  /* 0x0085000004007988 */ /* 0x0041e80008000404 */
[----:B0-----:R-:W2:Y:S04]  /*1e3e0*/  LDL.LU R0, [R1+0x2634] ;  /* 0x0026340001007983 */ /* 0x001ea80000300800 */
[----:B--2---:R0:W-:Y:S04]  /*1e3f0*/  STS.U16 [R4+UR4+0x8580], R0 ;  /* 0x0085800004007988 */ /* 0x0041e80008000404 */
[----:B---3--:R1:W-:Y:S04]  /*1e400*/  STS.U16 [R4+UR4+0x8600], R2 ;  /* 0x0086000204007988 */ /* 0x0083e80008000404 */
[----:B0-----:R-:W2:Y:S01]  /*1e410*/  LDL.LU R0, [R1+0x2630] ;  /* 0x0026300001007983 */ /* 0x001ea20000300800 */
[----:B-1----:R-:W0:Y:S03]  /*1e420*/  S2R R2, SR_TID.X ;  /* 0x0000000000027919 */ /* 0x002e260000002100 */
        /* <DEDUP_REMOVED lines=8> */
[----:B------:R1:W-:Y:S01]  /*1e4b0*/  STS.U16 [R4+UR4+0xa680], R3 ;  /* 0x00a6800304007988 */ /* 0x0003e20008000404 */
[----:B0-----:R-:W-:-:S05]  /*1e4c0*/  LOP3.LUT R2, R2, 0x3f, RZ, 0xc0, !PT ;  /* 0x0000003f02027812 */ /* 0x001fca00078ec0ff */
[----:B------:R-:W-:-:S05]  /*1e4d0*/  IMAD.SHL.U32 R2, R2, 0x2, RZ ;  /* 0x0000000202027824 */ /* 0x000fca00078e00ff */
[----:B-1----:R-:W-:-:S05]  /*1e4e0*/  LOP3.LUT R3, R2, 0x20, RZ, 0x3c, !PT ;  /* 0x0000002002037812 */ /* 0x002fca00078e3cff */
[----:B------:R0:W-:Y:S04]  /*1e4f0*/  STL [R1+0x2628], R3 ;  /* 0x0026280301007387 */ /* 0x0001e80000100800 */
[----:B0-----:R-:W3:Y:S04]  /*1e500*/  LDL.LU R3, [R1+0x68] ;  /* 0x0000680001037983 */ /* 0x001ee80000300800 */
[----:B------:R-:W4:Y:S04]  /*1e510*/  LDL.LU R2, [R1+0x99c] ;  /* 0x00099c0001027983 */ /* 0x000f280000300800 */
[----:B----4-:R0:W-:Y:S04]  /*1e520*/  STL [R1+0x2620], R2 ;  /* 0x0026200201007387 */ /* 0x0101e80000100800 */
[----:B0-----:R-:W4:Y:S04]  /*1e530*/  LDL.LU R2, [R1+0x9a0] ;  /* 0x0009a00001027983 */ /* 0x001f280000300800 */
        /* <DEDUP_REMOVED lines=19> */
[----:B----4-:R2:W-:Y:S04]  /*1e670*/  STL [R1+0x262c], R2 ;  /* 0x00262c0201007387 */ /* 0x0105e80000100800 */
[----:B0-----:R-:W4:Y:S04]  /*1e680*/  LDL.LU R4, [R1+0x998] ;  /* 0x0009980001047983 */ /* 0x001f280000300800 */
        /* <DEDUP_REMOVED lines=15> */
[----:B------:R-:W4:Y:S01]  /*1e780*/  LDL.LU R14, [R1+0x798] ;  /* 0x00079800010e7983 */ /* 0x000f220000300800 */
[----:B--2---:R-:W-:-:S03]  /*1e790*/  IMAD.SHL.U32 R2, R0, 0x2, RZ ;  /* 0x0000000200027824 */ /* 0x004fc600078e00ff */
[----:B------:R-:W2:Y:S04]  /*1e7a0*/  LDL.LU R15, [R1+0x794] ;  /* 0x00079400010f7983 */ /* 0x000ea80000300800 */
[----:B------:R-:W2:Y:S04]  /*1e7b0*/  LDL.LU R16, [R1+0x790] ;  /* 0x0007900001107983 */ /* 0x000ea80000300800 */
[----:B------:R-:W2:Y:S04]  /*1e7c0*/  LDL.LU R18, [R1+0x78c] ;  /* 0x00078c0001127983 */ /* 0x000ea80000300800 */
[----:B------:R-:W2:Y:S04]  /*1e7d0*/  LDL.LU R20, [R1+0x788] ;  /* 0x0007880001147983 */ /* 0x000ea80000300800 */
[----:B------:R-:W2:Y:S01]  /*1e7e0*/  LDL.LU R22, [R1+0x6a4] ;  /* 0x0006a40001167983 */ /* 0x000ea20000300800 */
[----:B------:R-:W-:-:S03]  /*1e7f0*/  LOP3.LUT R2, R2, 0x10, RZ, 0x3c, !PT ;  /* 0x0000001002027812 */ /* 0x000fc600078e3cff */
[----:B------:R-:W2:Y:S04]  /*1e800*/  LDL.LU R23, [R1+0x6a0] ;  /* 0x0006a00001177983 */ /* 0x000ea80000300800 */
[----:B------:R-:W2:Y:S04]  /*1e810*/  LDL.LU R24, [R1+0x69c] ;  /* 0x00069c0001187983 */ /* 0x000ea80000300800 */
[----:B------:R-:W2:Y:S04]  /*1e820*/  LDL.LU R26, [R1+0x698] ;  /* 0x00069800011a7983 */ /* 0x000ea80000300800 */
[----:B------:R-:W2:Y:S04]  /*1e830*/  LDL.LU R27, [R1+0x694] ;  /* 0x00069400011b7983 */ /* 0x000ea80000300800 */
[----:B------:R-:W2:Y:S04]  /*1e840*/  LDL.LU R0, [R1+0x690] ;  /* 0x0006900001007983 */ /* 0x000ea80000300800 */
[----:B---3--:R0:W-:Y:S04]  /*1e850*/  STS.U16 [R2+UR4+0xe780], R3 ;  /* 0x00e7800302007988 */ /* 0x0081e80008000404 */
[----:B0-----:R-:W3:Y:S04]  /*1e860*/  LDL.LU R2, [R1+0x262c] ;  /* 0x00262c0001027983 */ /* 0x001ee80000300800 */
[----:B------:R-:W3:Y:S04]  /*1e870*/  LDL.LU R3, [R1+0x2628] ;  /* 0x0026280001037983 */ /* 0x000ee80000300800 */
[----:B---3--:R0:W-:Y:S04]  /*1e880*/  STS.U16 [R3+UR4+0x800], R2 ;  /* 0x0008000203007988 */ /* 0x0081e80008000404 */
[----:B0-----:R-:W3:Y:S04]  /*1e890*/  LDL.LU R2, [R1+0x2624] ;  /* 0x0026240001027983 */ /* 0x001ee80000300800 */
[----:B---3--:R0:W-:Y:S04]  /*1e8a0*/  STS.U16 [R3+UR4+0x880], R2 ;  /* 0x0008800203007988 */ /* 0x0081e80008000404 */
[----:B0-----:R-:W3:Y:S04]  /*1e8b0*/  LDL.LU R2, [R1+0x2620] ;  /* 0x0026200001027983 */ /* 0x001ee80000300800 */
[----:B---3--:R0:W-:Y:S04]  /*1e8c0*/  STS.U16 [R3+UR4+0x900], R2 ;  /* 0x0009000203007988 */ /* 0x0081e80008000404 */
[----:B0-----:R-:W3:Y:S04]  /*1e8d0*/  LDL.LU R2, [R1+0x5a0] ;  /* 0x0005a00001027983 */ /* 0x001ee80000300800 */
[----:B---3--:R0:W-:Y:S04]  /*1e8e0*/  STL [R1+0x2614], R2 ;  /* 0x0026140201007387 */ /* 0x0081e80000100800 */
[----:B0-----:R-:W3:Y:S04]  /*1e8f0*/  LDL.LU R2, [R1+0x5a4] ;  /* 0x0005a40001027983 */ /* 0x001ee80000300800 */
[----:B---3--:R0:W-:Y:S04]  /*1e900*/  STL [R1+0x2618], R2 ;  /* 0x0026180201007387 */ /* 0x0081e80000100800 */
[----:B0-----:R-:W3:Y:S04]  /*1e910*/  LDL.LU R2, [R1+0x688] ;  /* 0x0006880001027983 */ /* 0x001ee80000300800 */
        /* <DEDUP_REMOVED lines=27> */
[----:B------:R0:W-:Y:S04]  /*1ead0*/  STS.U16 [R3+UR4+0x4800], R9 ;  /* 0x0048000903007988 */ /* 0x0001e80008000404 */
[----:B------:R-:W4:Y:S04]  /*1eae0*/  LDL.LU R8, [R1+0x48c] ;  /* 0x00048c0001087983 */ /* 0x000f280000300800 */
[----:B------:R1:W-:Y:S04]  /*1eaf0*/  STS.U16 [R3+UR4+0x4880], R10 ;  /* 0x0048800a03007988 */ /* 0x0003e80008000404 */
[----:B------:R1:W-:Y:S04]  /*1eb00*/  STS.U16 [R3+UR4+0x4900], R11 ;  /* 0x0049000b03007988 */ /* 0x0003e80008000404 */
[----:B------:R1:W-:Y:S04]  /*1eb10*/  STS.U16 [R3+UR4+0x4980], R14 ;  /* 0x0049800e03007988 */ /* 0x0003e80008000404 */
[----:B--2---:R2:W-:Y:S04]  /*1eb20*/  STS.U16 [R3+UR4+0x4a00], R15 ;  /* 0x004a000f03007988 */ /* 0x0045e80008000404 */
[----:B------:R2:W-:Y:S04]  /*1eb30*/  STS.U16 [R3+UR4+0x4a80], R16 ;  /* 0x004a801003007988 */ /* 0x0005e80008000404 */
[----:B0-----:R-:W4:Y:S04]  /*1eb40*/  LDL.LU R9, [R1+0x488] ;  /* 0x0004880001097983 */ /* 0x001f280000300800 */
[----:B-1----:R-:W4:Y:S04]  /*1eb50*/  LDL.LU R10, [R1+0x164] ;  /* 0x00016400010a7983 */ /* 0x002f280000300800 */
[----:B------:R-:W4:Y:S04]  /*1eb60*/  LDL.LU R11, [R1+0x160] ;  /* 0x00016000010b7983 */ /* 0x000f280000300800 */
[----:B------:R-:W4:Y:S04]  /*1eb70*/  LDL.LU R14, [R1+0x15c] ;  /* 0x00015c00010e7983 */ /* 0x000f280000300800 */
[----:B--2---:R-:W2:Y:S04]  /*1eb80*/  LDL.LU R15, [R1+0x158] ;  /* 0x00015800010f7983 */ /* 0x004ea80000300800 */
[----:B------:R0:W-:Y:S04]  /*1eb90*/  STS.U16 [R3+UR4+0x4b00], R18 ;  /* 0x004b001203007988 */ /* 0x0001e80008000404 */
[----:B------:R-:W2:Y:S04]  /*1eba0*/  LDL.LU R16, [R1+0x154] ;  /* 0x0001540001107983 */ /* 0x000ea80000300800 */
[----:B------:R1:W-:Y:S04]  /*1ebb0*/  STS.U16 [R3+UR4+0x4b80], R20 ;  /* 0x004b801403007988 */ /* 0x0003e80008000404 */
[----:B------:R1:W-:Y:S04]  /*1ebc0*/  STS.U16 [R3+UR4+0x6800], R22 ;  /* 0x0068001603007988 */ /* 0x0003e80008000404 */
[----:B------:R1:W-:Y:S04]  /*1ebd0*/  STS.U16 [R3+UR4+0x6880], R23 ;  /* 0x0068801703007988 */ /* 0x0003e80008000404 */
[----:B------:R1:W-:Y:S04]  /*1ebe0*/  STS.U16 [R3+UR4+0x6900], R24 ;  /* 0x0069001803007988 */ /* 0x0003e80008000404 */
[----:B------:R1:W-:Y:S04]  /*1ebf0*/  STS.U16 [R3+UR4+0x6980], R26 ;  /* 0x0069801a03007988 */ /* 0x0003e80008000404 */
[----:B0-----:R-:W2:Y:S04]  /*1ec00*/  LDL.LU R18, [R1+0x150] ;  /* 0x0001500001127983 */ /* 0x001ea80000300800 */
[----:B-1----:R-:W2:Y:S04]  /*1ec10*/  LDL.LU R20, [R1+0x14c] ;  /* 0x00014c0001147983 */ /* 0x002ea80000300800 */
[----:B------:R-:W2:Y:S04]  /*1ec20*/  LDL.LU R22, [R1+0x148] ;  /* 0x0001480001167983 */ /* 0x000ea80000300800 */
[----:B------:R-:W2:Y:S04]  /*1ec30*/  LDL.LU R23, [R1+0x64] ;  /* 0x0000640001177983 */ /* 0x000ea80000300800 */
[----:B------:R-:W2:Y:S04]  /*1ec40*/  LDL.LU R24, [R1+0x5c] ;  /* 0x00005c0001187983 */ /* 0x000ea80000300800 */
[----:B------:R0:W-:Y:S04]  /*1ec50*/  STS.U16 [R3+UR4+0x6a00], R27 ;  /* 0x006a001b03007988 */ /* 0x0001e80008000404 */
[----:B------:R-:W2:Y:S04]  /*1ec60*/  LDL.LU R26, [R1+0x54] ;  /* 0x00005400011a7983 */ /* 0x000ea80000300800 */
[----:B------:R1:W-:Y:S04]  /*1ec70*/  STS.U16 [R3+UR4+0x6a80], R0 ;  /* 0x006a800003007988 */ /* 0x0003e80008000404 */
[----:B0-----:R-:W2:Y:S04]  /*1ec80*/  LDL.LU R27, [R1+0x4c] ;  /* 0x00004c00011b7983 */ /* 0x001ea80000300800 */
[----:B-1----:R-:W2:Y:S04]  /*1ec90*/  LDL.LU R0, [R1+0x44] ;  /* 0x0000440001007983 */ /* 0x002ea80000300800 */
[----:B---3--:R0:W-:Y:S04]  /*1eca0*/  STS.U16 [R3+UR4+0x6b00], R2 ;  /* 0x006b000203007988 */ /* 0x0081e80008000404 */
[----:B0-----:R-:W3:Y:S04]  /*1ecb0*/  LDL.LU R2, [R1+0x261c] ;  /* 0x00261c0001027983 */ /* 0x001ee80000300800 */
[----:B---3--:R0:W-:Y:S04]  /*1ecc0*/  STS.U16 [R3+UR4+0x6b80], R2 ;  /* 0x006b800203007988 */ /* 0x0081e80008000404 */
[----:B0-----:R-:W3:Y:S04]  /*1ecd0*/  LDL.LU R2, [R1+0x2618] ;  /* 0x0026180001027983 */ /* 0x001ee80000300800 */
[----:B---3--:R0:W-:Y:S04]  /*1ece0*/  STS.U16 [R3+UR4+0x8800], R2 ;  /* 0x0088000203007988 */ /* 0x0081e80008000404 */
[----:B0-----:R-:W3:Y:S04]  /*1ecf0*/  LDL.LU R2, [R1+0x2614] ;  /* 0x0026140001027983 */ /* 0x001ee80000300800 */
        /* <DEDUP_REMOVED lines=18> */
[----:B--2---:R-:W-:Y:S04]  /*1ee20*/  STS.U16 [R3+UR4+0xc980], R15 ;  /* 0x00c9800f03007988 */ /* 0x004fe80008000404 */
        /* <DEDUP_REMOVED lines=9> */
[----:B0-----:R-:W2:Y:S04]  /*1eec0*/  LDL.LU R0, [R1+0x3c] ;  /* 0x00003c0001007983 */ /* 0x001ea80000300800 */
[----:B------:R-:W3:Y:S04]  /*1eed0*/  LDL.LU R17, [R1+0x980] ;  /* 0x0009800001117983 */ /* 0x000ee80000300800 */
[----:B---3--:R0:W-:Y:S04]  /*1eee0*/  STL [R1+0x2608], R17 ;  /* 0x0026081101007387 */ /* 0x0081e80000100800 */
[----:B0-----:R-:W3:Y:S01]  /*1eef0*/  LDL.LU R17, [R1+0x2c] ;  /* 0x00002c0001117983 */ /* 0x001ee20000300800 */
[----:B------:R-:W0:Y:S03]  /*1ef00*/  S2R R2, SR_TID.X ;  /* 0x0000000000027919 */ /* 0x000e260000002100 */
[----:B---3--:R1:W-:Y:S04]  /*1ef10*/  STL [R1+0x2610], R17 ;  /* 0x0026101101007387 */ /* 0x0083e80000100800 */
[----:B-1----:R-:W3:Y:S04]  /*1ef20*/  LDL.LU R17, [R1+0x34] ;  /* 0x0000340001117983 */ /* 0x002ee80000300800 */
[----:B------:R-:W4:Y:S01]  /*1ef30*/  LDL.LU R13, [R1+0x97c] ;  /* 0x00097c00010d7983 */ /* 0x000f220000300800 */
[----:B0-----:R-:W-:-:S05]  /*1ef40*/  LOP3.LUT R2, R2, 0x3f, RZ, 0xc0, !PT ;  /* 0x0000003f02027812 */ /* 0x001fca00078ec0ff */
[----:B------:R-:W-:-:S05]  /*1ef50*/  IMAD.SHL.U32 R2, R2, 0x2, RZ ;  /* 0x0000000202027824 */ /* 0x000fca00078e00ff */
[C---:B------:R-:W-:Y:S01]  /*1ef60*/  LOP3.LUT R4, R2.reuse, 0x30, RZ, 0x3c, !PT ;  /* 0x0000003002047812 */ /* 0x040fe200078e3cff */
[----:B----4-:R0:W-:Y:S04]  /*1ef70*/  STL [R1+0x260c], R13 ;  /* 0x00260c0d01007387 */ /* 0x0101e80000100800 */
        /* <DEDUP_REMOVED lines=20> */
[----:B0-----:R-:W-:-:S03]  /*1f0c0*/  LOP3.LUT R13, R2, 0x20, RZ, 0x3c, !PT ;  /* 0x00000020020d7812 */ /* 0x001fc600078e3cff */
[----:B------:R-:W4:Y:S04]  /*1f0d0*/  LDL.LU R23, [R1+0x750] ;  /* 0x0007500001177983 */ /* 0x000f280000300800 */
[----:B------:R-:W4:Y:S04]  /*1f0e0*/  LDL.LU R27, [R1+0x684] ;  /* 0x00068400011b7983 */ /* 0x000f280000300800 */
[----:B------:R-:W4:Y:S04]  /*1f0f0*/  LDL.LU R2, [R1+0x984] ;  /* 0x0009840001027983 */ /* 0x000f280000300800 */
[----:B------:R-:W4:Y:S04]  /*1f100*/  LDL.LU R24, [R1+0x67c] ;  /* 0x00067c0001187983 */ /* 0x000f280000300800 */
[----:B--2---:R0:W-:Y:S04]  /*1f110*/  STS.U16 [R13+UR4+0xea80], R0 ;  /* 0x00ea80000d007988 */ /* 0x0041e80008000404 */
[----:B------:R-:W2:Y:S04]  /*1f120*/  LDL.LU R26, [R1+0x674] ;  /* 0x00067400011a7983 */ /* 0x000ea80000300800 */
[----:B---3--:R1:W-:Y:S04]  /*1f130*/  STS.U16 [R13+UR4+0xeb00], R17 ;  /* 0x00eb00110d007988 */ /* 0x0083e80008000404 */
[----:B0-----:R-:W3:Y:S04]  /*1f140*/  LDL.LU R0, [R1+0x66c] ;  /* 0x00066c0001007983 */ /* 0x001ee80000300800 */
[----:B-1----:R-:W4:Y:S04]  /*1f150*/  LDL.LU R17, [R1+0x2610] ;  /* 0x0026100001117983 */ /* 0x002f280000300800 */
[----:B----4-:R0:W-:Y:S04]  /*1f160*/  STS.U16 [R13+UR4+0xeb80], R17 ;  /* 0x00eb80110d007988 */ /* 0x0101e80008000404 */
[----:B0-----:R-:W4:Y:S04]  /*1f170*/  LDL.LU R13, [R1+0x260c] ;  /* 0x00260c00010d7983 */ /* 0x001f280000300800 */
[----:B------:R-:W2:Y:S04]  /*1f180*/  LDL.LU R17, [R1+0x2608] ;  /* 0x0026080001117983 */ /* 0x000ea80000300800 */
[----:B------:R-:W-:Y:S04]  /*1f190*/  STS.U16 [R4+UR4+0xc00], R2 ;  /* 0x000c000204007988 */ /* 0x000fe80008000404 */
[----:B--2---:R-:W-:Y:S04]  /*1f1a0*/  STS.U16 [R4+UR4+0xc80], R17 ;  /* 0x000c801104007988 */ /* 0x004fe80008000404 */
        /* <DEDUP_REMOVED lines=23> */
[----:B------:R-:W-:Y:S04]  /*1f320*/  STS.U16 [R4+UR4+0x6c80], R24 ;  /* 0x006c801804007988 */ /* 0x000fe80008000404 */
[----:B------:R1:W-:Y:S04]  /*1f330*/  STS.U16 [R4+UR4+0x6d00], R26 ;  /* 0x006d001a04007988 */ /* 0x0003e80008000404 */
[----:B---3--:R2:W-:Y:S04]  /*1f340*/  STS.U16 [R4+UR4+0x6d80], R0 ;  /* 0x006d800004007988 */ /* 0x0085e80008000404 */
[----:B0-----:R-:W3:Y:S04]  /*1f350*/  LDL.LU R27, [R1+0x664] ;  /* 0x00066400011b7983 */ /* 0x001ee80000300800 */
[----:B-1----:R-:W4:Y:S04]  /*1f360*/  LDL.LU R26, [R1+0x65c] ;  /* 0x00065c00011a7983 */ /* 0x002f280000300800 */
[----:B--2---:R-:W2:Y:S04]  /*1f370*/  LDL.LU R0, [R1+0x64c] ;  /* 0x00064c0001007983 */ /* 0x004ea80000300800 */
[----:B--2---:R0:W-:Y:S04]  /*1f380*/  STL [R1+0x2604], R0 ;  /* 0x0026040001007387 */ /* 0x0041e80000100800 */
[----:B0-----:R-:W2:Y:S04]  /*1f390*/  LDL.LU R0, [R1+0x654] ;  /* 0x0006540001007983 */ /* 0x001ea80000300800 */
[----:B------:R-:W2:Y:S04]  /*1f3a0*/  LDL.LU R2, [R1+0x584] ;  /* 0x0005840001027983 */ /* 0x000ea80000300800 */
        /* <DEDUP_REMOVED lines=23> */
[----:B---3--:R0:W-:Y:S04]  /*1f520*/  STS.U16 [R4+UR4+0x6e00], R27 ;  /* 0x006e001b04007988 */ /* 0x0081e80008000404 */
[----:B------:R-:W3:Y:S04]  /*1f530*/  LDL.LU R24, [R1+0x24] ;  /* 0x0000240001187983 */ /* 0x000ee80000300800 */
[----:B----4-:R1:W-:Y:S04]  /*1f540*/  STS.U16 [R4+UR4+0x6e80], R26 ;  /* 0x006e801a04007988 */ /* 0x0103e80008000404 */
[----:B0-----:R-:W4:Y:S04]  /*1f550*/  LDL.LU R27, [R1+0x1c] ;  /* 0x00001c00011b7983 */ /* 0x001f280000300800 */
[----:B-1----:R-:W4:Y:S04]  /*1f560*/  LDL.LU R26, [R1+0x14] ;  /* 0x00001400011a7983 */ /* 0x002f280000300800 */
[----:B--2---:R0:W-:Y:S04]  /*1f570*/  STS.U16 [R4+UR4+0x6f00], R0 ;  /* 0x006f000004007988 */ /* 0x0041e80008000404 */
[----:B0-----:R-:W2:Y:S04]  /*1f580*/  LDL.LU R0, [R1+0x2604] ;  /* 0x0026040001007983 */ /* 0x001ea80000300800 */
[----:B--2---:R0:W-:Y:S04]  /*1f590*/  STS.U16 [R4+UR4+0x6f80], R0 ;  /* 0x006f800004007988 */ /* 0x0041e80008000404 */
[----:B------:R1:W-:Y:S04]  /*1f5a0*/  STS.U16 [R4+UR4+0x8c00], R2 ;  /* 0x008c000204007988 */ /* 0x0003e80008000404 */
[----:B0-----:R-:W2:Y:S04]  /*1f5b0*/  LDL.LU R0, [R1+0x2600] ;  /* 0x0026000001007983 */ /* 0x001ea80000300800 */
[----:B-1----:R-:W2:Y:S04]  /*1f5c0*/  LDL.LU R2, [R1+0x10] ;  /* 0x0000100001027983 */ /* 0x002ea80000300800 */
        /* <DEDUP_REMOVED lines=23> */
[----:B---3--:R-:W-:Y:S04]  /*1f740*/  STS.U16 [R4+UR4+0xec00], R24 ;  /* 0x00ec001804007988 */ /* 0x008fe80008000404 */
[----:B----4-:R0:W-:Y:S04]  /*1f750*/  STS.U16 [R4+UR4+0xec80], R27 ;  /* 0x00ec801b04007988 */ /* 0x0101e80008000404 */
[----:B0-----:R-:W3:Y:S04]  /*1f760*/  LDL.LU R27, [R1+0x4] ;  /* 0x00000400011b7983 */ /* 0x001ee80000300800 */
[----:B------:R0:W-:Y:S04]  /*1f770*/  STS.U16 [R4+UR4+0xed00], R26 ;  /* 0x00ed001a04007988 */ /* 0x0001e80008000404 */
        /* <DEDUP_REMOVED lines=24> */
[----:B0-----:R-:W4:Y:S04]  /*1f900*/  LDL.LU R26, [R1+0x644] ;  /* 0x00064400011a7983 */ /* 0x001f280000300800 */
[----:B--2---:R0:W-:Y:S02]  /*1f910*/  STS.U16 [R4+UR4+0xed80], R2 ;  /* 0x00ed800204007988 */ /* 0x0041e40008000404 */
[----:B0-----:R-:W0:Y:S02]  /*1f920*/  S2R R2, SR_TID.X ;  /* 0x0000000000027919 */ /* 0x001e240000002100 */
[----:B------:R1:W-:Y:S01]  /*1f930*/  STS.U16 [R4+UR4+0xee00], R0 ;  /* 0x00ee000004007988 */ /* 0x0003e20008000404 */
[----:B0-----:R-:W-:-:S05]  /*1f940*/  LOP3.LUT R2, R2, 0x3f, RZ, 0xc0, !PT ;  /* 0x0000003f02027812 */ /* 0x001fca00078ec0ff */
[----:B------:R-:W-:Y:S01]  /*1f950*/  IMAD.SHL.U32 R2, R2, 0x2, RZ ;  /* 0x0000000202027824 */ /* 0x000fe200078e00ff */
[----:B---3--:R0:W-:Y:S04]  /*1f960*/  STS.U16 [R4+UR4+0xee80], R27 ;  /* 0x00ee801b04007988 */ /* 0x0081e80008000404 */
[----:B-1----:R-:W-:Y:S02]  /*1f970*/  LOP3.LUT R0, R2, 0x40, RZ, 0x3c, !PT ;  /* 0x0000004002007812 */ /* 0x002fe400078e3cff */
[----:B------:R-:W2:Y:S04]  /*1f980*/  LDL.LU R2, [R1] ;  /* 0x0000000001027983 */ /* 0x000ea80000300800 */
[----:B0-----:R-:W3:Y:S04]  /*1f990*/  LDL.LU R27, [R1+0x25fc] ;  /* 0x0025fc00011b7983 */ /* 0x001ee80000300800 */
[----:B--2---:R-:W-:Y:S04]  /*1f9a0*/  STS.U16 [R4+UR4+0xef00], R2 ;  /* 0x00ef000204007988 */ /* 0x004fe80008000404 */
        /* <DEDUP_REMOVED lines=20> */
[----:B--2---:R0:W-:Y:S04]  /*1faf0*/  STL [R1+0x25f0], R15 ;  /* 0x0025f00f01007387 */ /* 0x0041e80000100800 */
[----:B0-----:R-:W2:Y:S04]  /*1fb00*/  LDL.LU R15, [R1+0x62c] ;  /* 0x00062c00010f7983 */ /* 0x001ea80000300800 */
[----:B--2---:R0:W-:Y:S04]  /*1fb10*/  STL [R1+0x25f4], R15 ;  /* 0x0025f40f01007387 */ /* 0x0041e80000100800 */
[----:B0-----:R-:W2:Y:S04]  /*1fb20*/  LDL.LU R15, [R1+0x634] ;  /* 0x00063400010f7983 */ /* 0x001ea80000300800 */
[----:B------:R-:W-:Y:S04]  /*1fb30*/  STS.U16 [R0+UR4+0x5100], R16 ;  /* 0x0051001000007988 */ /* 0x000fe80008000404 */
[----:B------:R-:W-:Y:S04]  /*1fb40*/  STS.U16 [R0+UR4+0x5180], R18 ;  /* 0x0051801200007988 */ /* 0x000fe80008000404 */
[----:B------:R-:W-:Y:S04]  /*1fb50*/  STS.U16 [R0+UR4+0x5200], R20 ;  /* 0x0052001400007988 */ /* 0x000fe80008000404 */
[----:B------:R-:W-:Y:S04]  /*1fb60*/  STS.U16 [R0+UR4+0x5280], R22 ;  /* 0x0052801600007988 */ /* 0x000fe80008000404 */
[----:B------:R-:W-:Y:S04]  /*1fb70*/  STS.U16 [R0+UR4+0x5300], R23 ;  /* 0x0053001700007988 */ /* 0x000fe80008000404 */
[----:B------:R-:W-:Y:S04]  /*1fb80*/  STS.U16 [R0+UR4+0x5380], R24 ;  /* 0x0053801800007988 */ /* 0x000fe80008000404 */
[----:B------:R-:W-:Y:S04]  /*1fb90*/  STS.U16 [R0+UR4+0x7000], R26 ;  /* 0x0070001a00007988 */ /* 0x000fe80008000404 */
[----:B--2---:R0:W-:Y:S04]  /*1fba0*/  STL [R1+0x25f8], R15 ;  /* 0x0025f80f01007387 */ /* 0x0041e80000100800 */
[----:B0-----:R-:W2:Y:S04]  /*1fbb0*/  LDL.LU R15, [R1+0x63c] ;  /* 0x00063c00010f7983 */ /* 0x001ea80000300800 */
[----:B------:R-:W3:Y:S04]  /*1fbc0*/  LDL.LU R16, [R1+0x61c] ;  /* 0x00061c0001107983 */ /* 0x000ee80000300800 */
        /* <DEDUP_REMOVED lines=29> */
[----:B0-----:R-:W2:Y:S04]  /*1fda0*/  LDL.LU R15, [R1+0x25f4] ;  /* 0x0025f400010f7983 */ /* 0x001ea80000300800 */
[----:B--2---:R0:W-:Y:S04]  /*1fdb0*/  STS.U16 [R0+UR4+0x7180], R15 ;  /* 0x0071800f00007988 */ /* 0x0041e80008000404 */
[----:B0-----:R-:W2:Y:S04]  /*1fdc0*/  LDL.LU R15, [R1+0x25f0] ;  /* 0x0025f000010f7983 */ /* 0x001ea80000300800 */
[----:B--2---:R0:W-:Y:S04]  /*1fdd0*/  STS.U16 [R0+UR4+0x7200], R15 ;  /* 0x0072000f00007988 */ /* 0x0041e80008000404 */
[----:B---3--:R1:W-:Y:S04]  /*1fde0*/  STS.U16 [R0+UR4+0x7280], R16 ;  /* 0x0072801000007988 */ /* 0x0083e80008000404 */
[----:B----4-:R2:W-:Y:S04]  /*1fdf0*/  STS.U16 [R0+UR4+0x7300], R18 ;  /* 0x0073001200007988 */ /* 0x0105e80008000404 */
[----:B------:R3:W-:Y:S04]  /*1fe00*/  STS.U16 [R0+UR4+0x7380], R20 ;  /* 0x0073801400007988 */ /* 0x0007e80008000404 */
[----:B------:R4:W-:Y:S04]  /*1fe10*/  STS.U16 [R0+UR4+0x9000], R22 ;  /* 0x0090001600007988 */ /* 0x0009e80008000404 */
[----:B------:R4:W-:Y:S04]  /*1fe20*/  STS.U16 [R0+UR4+0x9080], R23 ;  /* 0x0090801700007988 */ /* 0x0009e80008000404 */
[----:B0-----:R-:W4:Y:S04]  /*1fe30*/  LDL.LU R15, [R1+0x25ec] ;  /* 0x0025ec00010f7983 */ /* 0x001f280000300800 */
[----:B-1----:R-:W4:Y:S04]  /*1fe40*/  LDL.LU R16, [R1+0x25e8] ;  /* 0x0025e80001107983 */ /* 0x002f280000300800 */
[----:B--2---:R-:W2:Y:S04]  /*1fe50*/  LDL.LU R18, [R1+0x25e4] ;  /* 0x0025e40001127983 */ /* 0x004ea80000300800 */
[----:B---3--:R-:W3:Y:S04]  /*1fe60*/  LDL.LU R20, [R1+0x25e0] ;  /* 0x0025e00001147983 */ /* 0x008ee80000300800 */
[----:B----4-:R-:W4:Y:S04]  /*1fe70*/  LDL.LU R22, [R1+0x25dc] ;  /* 0x0025dc0001167983 */ /* 0x010f280000300800 */
[----:B------:R-:W2:Y:S04]  /*1fe80*/  LDL.LU R23, [R1+0x25d8] ;  /* 0x0025d80001177983 */ /* 0x000ea80000300800 */
[----:B------:R0:W-:Y:S04]  /*1fe90*/  STS.U16 [R0+UR4+0x9100], R24 ;  /* 0x0091001800007988 */ /* 0x0001e80008000404 */
[----:B------:R1:W-:Y:S04]  /*1fea0*/  STS.U16 [R0+UR4+0x9180], R26 ;  /* 0x0091801a00007988 */ /* 0x0003e80008000404 */
[----:B0-----:R-:W3:Y:S04]  /*1feb0*/  LDL.LU R24, [R1+0x25d4] ;  /* 0x0025d40001187983 */ /* 0x001ee80000300800 */
[----:B-1----:R-:W4:Y:S04]  /*1fec0*/  LDL.LU R26, [R1+0x25d0] ;  /* 0x0025d000011a7983 */ /* 0x002f280000300800 */
[----:B------:R0:W-:Y:S02]  /*1fed0*/  STS.U16 [R0+UR4+0x9200], R2 ;  /* 0x0092000200007988 */ /* 0x0001e40008000404 */
[----:B0-----:R-:W0:Y:S02]  /*1fee0*/  S2R R2, SR_TID.X ;  /* 0x0000000000027919 */ /* 0x001e240000002100 */
[----:B------:R-:W-:Y:S04]  /*1fef0*/  STS.U16 [R0+UR4+0x9280], R27 ;  /* 0x0092801b00007988 */ /* 0x000fe80008000404 */
[----:B------:R1:W-:Y:S04]  /*1ff00*/  STS.U16 [R0+UR4+0x9300], R4 ;  /* 0x0093000400007988 */ /* 0x0003e80008000404 */
[----:B------:R1:W-:Y:S04]  /*1ff10*/  STS.U16 [R0+UR4+0x9380], R17 ;  /* 0x0093801100007988 */ /* 0x0003e80008000404 */
[----:B------:R0:W-:Y:S04]  /*1ff20*/  STS.U16 [R0+UR4+0xb000], R13 ;  /* 0x00b0000d00007988 */ /* 0x0001e80008000404 */
[----:B------:R0:W-:Y:S04]  /*1ff30*/  STS.U16 [R0+UR4+0xb080], R12 ;  /* 0x00b0800c00007988 */ /* 0x0001e80008000404 */
[----:B------:R0:W-:Y:S04]  /*1ff40*/  STS.U16 [R0+UR4+0xb100], R19 ;  /* 0x00b1001300007988 */ /* 0x0001e80008000404 */
[----:B------:R0:W-:Y:S04]  /*1ff50*/  STS.U16 [R0+UR4+0xb180], R21 ;  /* 0x00b1801500007988 */ /* 0x0001e80008000404 */
[----:B------:R0:W-:Y:S04]  /*1ff60*/  STS.U16 [R0+UR4+0xb200], R25 ;  /* 0x00b2001900007988 */ /* 0x0001e80008000404 */
[----:B------:R0:W-:Y:S04]  /*1ff70*/  STS.U16 [R0+UR4+0xb280], R29 ;  /* 0x00b2801d00007988 */ /* 0x0001e80008000404 */
[----:B-1----:R-:W2:Y:S04]  /*1ff80*/  LDL.LU R4, [R1+0x910] ;  /* 0x0009100001047983 */ /* 0x002ea80000300800 */
[----:B------:R-:W2:Y:S04]  /*1ff90*/  LDL.LU R17, [R1+0x90c] ;  /* 0x00090c0001117983 */ /* 0x000ea80000300800 */
[----:B0-----:R-:W2:Y:S04]  /*1ffa0*/  LDL.LU R13, [R1+0x908] ;  /* 0x00090800010d7983 */ /* 0x001ea80000300800 */
[----:B------:R0:W-:Y:S04]  /*1ffb0*/  STS.U16 [R0+UR4+0xb300], R28 ;  /* 0x00b3001c00007988 */ /* 0x0001e80008000404 */
[----:B------:R-:W2:Y:S04]  /*1ffc0*/  LDL.LU R12, [R1+0x824] ;  /* 0x00082400010c7983 */ /* 0x000ea80000300800 */
        /* <DEDUP_REMOVED lines=9> */
[----:B0-----:R-:W2:Y:S04]  /*20060*/  LDL.LU R28, [R1+0x810] ;  /* 0x00081000011c7983 */ /* 0x001ea80000300800 */
[----:B------:R0:W-:Y:S04]  /*20070*/  STS.U16 [R0+UR4+0xd200], R9 ;  /* 0x00d2000900007988 */ /* 0x0001e80008000404 */
[----:B-1----:R-:W2:Y:S01]  /*20080*/  LDL.LU R3, [R1+0x80c] ;  /* 0x00080c0001037983 */ /* 0x002ea20000300800 */
[----:B------:R-:W-:-:S03]  /*20090*/  LOP3.LUT R2, R2, 0x3f, RZ, 0xc0, !PT ;  /* 0x0000003f02027812 */ /* 0x000fc600078ec0ff */
[----:B------:R1:W-:Y:S04]  /*200a0*/  STS.U16 [R0+UR4+0xd280], R10 ;  /* 0x00d2800a00007988 */ /* 0x0003e80008000404 */
[----:B------:R-:W2:Y:S04]  /*200b0*/  LDL.LU R5, [R1+0x808] ;  /* 0x0008080001057983 */ /* 0x000ea80000300800 */
[----:B------:R1:W-:Y:S01]  /*200c0*/  STS.U16 [R0+UR4+0xd300], R11 ;  /* 0x00d3000b00007988 */ /* 0x0003e20008000404 */
[----:B------:R-:W-:-:S03]  /*200d0*/  IMAD.SHL.U32 R2, R2, 0x2, RZ ;  /* 0x0000000202027824 */ /* 0x000fc600078e00ff */
[----:B------:R-:W2:Y:S04]  /*200e0*/  LDL.LU R6, [R1+0x708] ;  /* 0x0007080001067983 */ /* 0x000ea80000300800 */
[----:B------:R1:W-:Y:S04]  /*200f0*/  STS.U16 [R0+UR4+0xd380], R14 ;  /* 0x00d3800e00007988 */ /* 0x0003e80008000404 */
[----:B------:R-:W2:Y:S04]  /*20100*/  LDL.LU R7, [R1+0x704] ;  /* 0x0007040001077983 */ /* 0x000ea80000300800 */
[----:B------:R-:W2:Y:S04]  /*20110*/  LDL.LU R8, [R1+0x700] ;  /* 0x0007000001087983 */ /* 0x000ea80000300800 */
[----:B0-----:R-:W2:Y:S04]  /*20120*/  LDL.LU R9, [R1+0x6fc] ;  /* 0x0006fc0001097983 */ /* 0x001ea80000300800 */
[----:B-1----:R-:W2:Y:S04]  /*20130*/  LDL.LU R10, [R1+0x6f8] ;  /* 0x0006f800010a7983 */ /* 0x002ea80000300800 */
[----:B------:R-:W2:Y:S04]  /*20140*/  LDL.LU R11, [R1+0x6f4] ;  /* 0x0006f400010b7983 */ /* 0x000ea80000300800 */
[----:B------:R-:W2:Y:S01]  /*20150*/  LDL.LU R14, [R1+0x6f0] ;  /* 0x0006f000010e7983 */ /* 0x000ea20000300800 */
[----:B------:R-:W-:-:S03]  /*20160*/  LOP3.LUT R27, R2, 0x50, RZ, 0x3c, !PT ;  /* 0x00000050021b7812 */ /* 0x000fc600078e3cff */
[----:B----4-:R0:W-:Y:S02]  /*20170*/  STS.U16 [R0+UR4+0xf000], R26 ;  /* 0x00f0001a00007988 */ /* 0x0101e40008000404 */
[----:B0-----:R-:W-:Y:S02]  /*20180*/  LOP3.LUT R26, R2, 0x40, RZ, 0x3c, !PT ;  /* 0x00000040021a7812 */ /* 0x001fe400078e3cff */
[----:B------:R-:W4:Y:S04]  /*20190*/  LDL.LU R0, [R1+0x6ec] ;  /* 0x0006ec0001007983 */ /* 0x000f280000300800 */
[----:B---3--:R-:W-:Y:S04]  /*201a0*/  STL [R1+0x25b0], R24 ;  /* 0x0025b01801007387 */ /* 0x008fe80000100800 */
[----:B------:R0:W-:Y:S04]  /*201b0*/  STS.U16 [R26+UR4+0xf080], R24 ;  /* 0x00f080181a007988 */ /* 0x0001e80008000404 */
[----:B--2---:R-:W-:Y:S04]  /*201c0*/  STS.U16 [R26+UR4+0xf100], R23 ;  /* 0x00f100171a007988 */ /* 0x004fe80008000404 */
[----:B------:R-:W-:Y:S04]  /*201d0*/  STS.U16 [R26+UR4+0xf180], R22 ;  /* 0x00f180161a007988 */ /* 0x000fe80008000404 */
[----:B------:R-:W-:Y:S04]  /*201e0*/  STS.U16 [R26+UR4+0xf200], R20 ;  /* 0x00f200141a007988 */ /* 0x000fe80008000404 */
[----:B0-----:R-:W2:Y:S04]  /*201f0*/  LDL.LU R24, [R1+0x914] ;  /* 0x0009140001187983 */ /* 0x001ea80000300800 */
[----:B------:R0:W-:Y:S04]  /*20200*/  STL [R1+0x25b4], R23 ;  /* 0x0025b41701007387 */ /* 0x0001e80000100800 */
[----:B0-----:R-:W3:Y:S04]  /*20210*/  LDL.LU R23, [R1+0x918] ;  /* 0x0009180001177983 */ /* 0x001ee80000300800 */
[----:B------:R0:W-:Y:S04]  /*20220*/  STL [R1+0x25b8], R22 ;  /* 0x0025b81601007387 */ /* 0x0001e80000100800 */
[----:B0-----:R-:W4:Y:S04]  /*20230*/  LDL.LU R22, [R1+0x91c] ;  /* 0x00091c0001167983 */ /* 0x001f280000300800 */
[----:B------:R0:W-:Y:S04]  /*20240*/  STL [R1+0x25bc], R20 ;  /* 0x0025bc1401007387 */ /* 0x0001e80000100800 */
[----:B0-----:R-:W2:Y:S04]  /*20250*/  LDL.LU R20, [R1+0x920] ;  /* 0x0009200001147983 */ /* 0x001ea80000300800 */
[----:B------:R-:W3:Y:S04]  /*20260*/  LDL.LU R2, [R1+0x924] ;  /* 0x0009240001027983 */ /* 0x000ee80000300800 */
[----:B------:R-:W-:Y:S04]  /*20270*/  STS.U16 [R26+UR4+0xf280], R18 ;  /* 0x00f280121a007988 */ /* 0x000fe80008000404 */
[----:B------:R-:W-:Y:S04]  /*20280*/  STS.U16 [R26+UR4+0xf300], R16 ;  /* 0x00f300101a007988 */ /* 0x000fe80008000404 */
[----:B------:R-:W-:Y:S04]  /*20290*/  STS.U16 [R26+UR4+0xf380], R15 ;  /* 0x00f3800f1a007988 */ /* 0x000fe80008000404 */
[----:B------:R-:W-:Y:S04]  /*202a0*/  STL [R1+0x25c0], R18 ;  /* 0x0025c01201007387 */ /* 0x000fe80000100800 */
[----:B------:R-:W-:Y:S04]  /*202b0*/  STL [R1+0x25c4], R16 ;  /* 0x0025c41001007387 */ /* 0x000fe80000100800 */
[----:B------:R-:W-:Y:S04]  /*202c0*/  STL [R1+0x250c], R26 ;  /* 0x00250c1a01007387 */ /* 0x000fe80000100800 */
[----:B---3--:R-:W-:Y:S04]  /*202d0*/  STS.U16 [R27+UR4+0x1400], R2 ;  /* 0x001400021b007988 */ /* 0x008fe80008000404 */
        /* <DEDUP_REMOVED lines=61> */
[----:B---3--:R0:W-:Y:S04]  /*206b0*/  STS.U16 [R27+UR4+0x7580], R16 ;  /* 0x007580101b007988 */ /* 0x0081e80008000404 */
[----:B----4-:R1:W-:Y:S04]  /*206c0*/  STS.U16 [R27+UR4+0x7600], R18 ;  /* 0x007600121b007988 */ /* 0x0103e80008000404 */
[----:B------:R3:W-:Y:S04]  /*206d0*/  STS.U16 [R27+UR4+0x7680], R20 ;  /* 0x007680141b007988 */ /* 0x0007e80008000404 */
[----:B------:R4:W-:Y:S04]  /*206e0*/  STS.U16 [R27+UR4+0x7700], R22 ;  /* 0x007700161b007988 */ /* 0x0009e80008000404 */
[----:B------:R2:W-:Y:S04]  /*206f0*/  STS.U16 [R27+UR4+0x7780], R23 ;  /* 0x007780171b007988 */ /* 0x0005e80008000404 */
[----:B------:R2:W-:Y:S04]  /*20700*/  STS.U16 [R27+UR4+0x9400], R24 ;  /* 0x009400181b007988 */ /* 0x0005e80008000404 */
[----:B0-----:R-:W2:Y:S04]  /*20710*/  LDL.LU R16, [R1+0x25c4] ;  /* 0x0025c40001107983 */ /* 0x001ea80000300800 */
[----:B-1----:R-:W2:Y:S04]  /*20720*/  LDL.LU R18, [R1+0x25c0] ;  /* 0x0025c00001127983 */ /* 0x002ea80000300800 */
[----:B---3--:R-:W3:Y:S04]  /*20730*/  LDL.LU R20, [R1+0x25bc] ;  /* 0x0025bc0001147983 */ /* 0x008ee80000300800 */
[----:B----4-:R-:W4:Y:S04]  /*20740*/  LDL.LU R22, [R1+0x25b8] ;  /* 0x0025b80001167983 */ /* 0x010f280000300800 */
[----:B--2---:R-:W2:Y:S04]  /*20750*/  LDL.LU R23, [R1+0x25b4] ;  /* 0x0025b40001177983 */ /* 0x004ea80000300800 */
[----:B------:R-:W2:Y:S04]  /*20760*/  LDL.LU R24, [R1+0x25b0] ;  /* 0x0025b00001187983 */ /* 0x000ea80000300800 */
[----:B------:R0:W-:Y:S04]  /*20770*/  STS.U16 [R27+UR4+0x9480], R4 ;  /* 0x009480041b007988 */ /* 0x0001e80008000404 */
[----:B------:R1:W-:Y:S04]  /*20780*/  STS.U16 [R27+UR4+0x9500], R12 ;  /* 0x0095000c1b007988 */ /* 0x0003e80008000404 */
[----:B------:R1:W-:Y:S04]  /*20790*/  STS.U16 [R27+UR4+0x9580], R13 ;  /* 0x0095800d1b007988 */ /* 0x0003e80008000404 */
[----:B------:R1:W-:Y:S04]  /*207a0*/  STS.U16 [R27+UR4+0x9600], R5 ;  /* 0x009600051b007988 */ /* 0x0003e80008000404 */
[----:B------:R1:W-:Y:S04]  /*207b0*/  STS.U16 [R27+UR4+0x9680], R6 ;  /* 0x009680061b007988 */ /* 0x0003e80008000404 */
[----:B------:R1:W-:Y:S04]  /*207c0*/  STS.U16 [R27+UR4+0x9700], R7 ;  /* 0x009700071b007988 */ /* 0x0003e80008000404 */
[----:B0-----:R-:W3:Y:S04]  /*207d0*/  LDL.LU R4, [R1+0x25ac] ;  /* 0x0025ac0001047983 */ /* 0x001ee80000300800 */
[----:B-1----:R-:W4:Y:S04]  /*207e0*/  LDL.LU R12, [R1+0x25a8] ;  /* 0x0025a800010c7983 */ /* 0x002f280000300800 */
[----:B------:R-:W2:Y:S04]  /*207f0*/  LDL.LU R13, [R1+0x25a4] ;  /* 0x0025a400010d7983 */ /* 0x000ea80000300800 */
[----:B------:R-:W3:Y:S04]  /*20800*/  LDL.LU R5, [R1+0x25a0] ;  /* 0x0025a00001057983 */ /* 0x000ee80000300800 */
[----:B------:R-:W4:Y:S04]  /*20810*/  LDL.LU R6, [R1+0x259c] ;  /* 0x00259c0001067983 */ /* 0x000f280000300800 */
        /* <DEDUP_REMOVED lines=13> */
[----:B------:R0:W-:Y:S02]  /*208f0*/  STS.U16 [R27+UR4+0xb680], R2 ;  /* 0x00b680021b007988 */ /* 0x0001e40008000404 */
[----:B0-----:R-:W0:Y:S02]  /*20900*/  S2R R2, SR_TID.X ;  /* 0x0000000000027919 */ /* 0x001e240000002100 */
[----:B------:R1:W-:Y:S04]  /*20910*/  STS.U16 [R27+UR4+0xb700], R26 ;  /* 0x00b7001a1b007988 */ /* 0x0003e80008000404 */
[----:B------:R1:W-:Y:S04]  /*20920*/  STS.U16 [R27+UR4+0xb780], R15 ;  /* 0x00b7800f1b007988 */ /* 0x0003e80008000404 */
[----:B------:R-:W-:Y:S04]  /*20930*/  STS.U16 [R27+UR4+0xd400], R17 ;  /* 0x00d400111b007988 */ /* 0x000fe80008000404 */
[----:B------:R-:W-:Y:S04]  /*20940*/  STS.U16 [R27+UR4+0xd480], R19 ;  /* 0x00d480131b007988 */ /* 0x000fe80008000404 */
[----:B------:R-:W-:Y:S04]  /*20950*/  STS.U16 [R27+UR4+0xd500], R21 ;  /* 0x00d500151b007988 */ /* 0x000fe80008000404 */
[----:B------:R-:W-:Y:S04]  /*20960*/  STS.U16 [R27+UR4+0xd580], R25 ;  /* 0x00d580191b007988 */ /* 0x000fe80008000404 */
[----:B------:R-:W-:Y:S04]  /*20970*/  STS.U16 [R27+UR4+0xd600], R29 ;  /* 0x00d6001d1b007988 */ /* 0x000fe80008000404 */
[----:B------:R-:W-:Y:S04]  /*20980*/  STS.U16 [R27+UR4+0xd680], R28 ;  /* 0x00d6801c1b007988 */ /* 0x000fe80008000404 */
[----:B-1----:R-:W3:Y:S04]  /*20990*/  LDL.LU R26, [R1+0x804] ;  /* 0x00080400011a7983 */ /* 0x002ee80000300800 */
[----:B------:R-:W3:Y:S04]  /*209a0*/  LDL.LU R15, [R1+0x800] ;  /* 0x00080000010f7983 */ /* 0x000ee80000300800 */
[----:B------:R1:W-:Y:S04]  /*209b0*/  STS.U16 [R27+UR4+0xd700], R3 ;  /* 0x00d700031b007988 */ /* 0x0003e80008000404 */
[----:B-1----:R-:W3:Y:S04]  /*209c0*/  LDL.LU R3, [R1+0x7fc] ;  /* 0x0007fc0001037983 */ /* 0x002ee80000300800 */
[----:B------:R-:W3:Y:S04]  /*209d0*/  LDL.LU R17, [R1+0x7f8] ;  /* 0x0007f80001117983 */ /* 0x000ee80000300800 */
[----:B------:R-:W3:Y:S04]  /*209e0*/  LDL.LU R19, [R1+0x7f4] ;  /* 0x0007f40001137983 */ /* 0x000ee80000300800 */
[----:B------:R-:W3:Y:S04]  /*209f0*/  LDL.LU R21, [R1+0x7f0] ;  /* 0x0007f00001157983 */ /* 0x000ee80000300800 */
[----:B------:R-:W3:Y:S04]  /*20a00*/  LDL.LU R25, [R1+0x7ec] ;  /* 0x0007ec0001197983 */ /* 0x000ee80000300800 */
[----:B------:R-:W3:Y:S04]  /*20a10*/  LDL.LU R29, [R1+0x7e8] ;  /* 0x0007e800011d7983 */ /* 0x000ee80000300800 */
[----:B------:R-:W3:Y:S01]  /*20a20*/  LDL.LU R28, [R1+0x6e8] ;  /* 0x0006e800011c7983 */ /* 0x000ee20000300800 */
[----:B0-----:R-:W-:-:S05]  /*20a30*/  LOP3.LUT R2, R2, 0x3f, RZ, 0xc0, !PT ;  /* 0x0000003f02027812 */ /* 0x001fca00078ec0ff */
[----:B------:R-:W-:Y:S01]  /*20a40*/  IMAD.SHL.U32 R2, R2, 0x2, RZ ;  /* 0x0000000202027824 */ /* 0x000fe200078e00ff */
[----:B--2---:R-:W-:Y:S04]  /*20a50*/  STS.U16 [R27+UR4+0xd780], R0 ;  /* 0x00d780001b007988 */ /* 0x004fe80008000404 */
[----:B----4-:R0:W-:Y:S04]  /*20a60*/  STS.U16 [R27+UR4+0xf400], R14 ;  /* 0x00f4000e1b007988 */ /* 0x0101e80008000404 */
[----:B---3--:R1:W-:Y:S04]  /*20a70*/  STS.U16 [R27+UR4+0xf480], R11 ;  /* 0x00f4800b1b007988 */ /* 0x0083e80008000404 */
[----:B------:R2:W-:Y:S04]  /*20a80*/  STS.U16 [R27+UR4+0xf500], R10 ;  /* 0x00f5000a1b007988 */ /* 0x0005e80008000404 */
[----:B------:R3:W-:Y:S04]  /*20a90*/  STS.U16 [R27+UR4+0xf580], R9 ;  /* 0x00f580091b007988 */ /* 0x0007e80008000404 */
[----:B------:R4:W-:Y:S04]  /*20aa0*/  STS.U16 [R27+UR4+0xf600], R8 ;  /* 0x00f600081b007988 */ /* 0x0009e80008000404 */
[----:B------:R4:W-:Y:S04]  /*20ab0*/  STS.U16 [R27+UR4+0xf680], R7 ;  /* 0x00f680071b007988 */ /* 0x0009e80008000404 */
[----:B0-----:R-:W4:Y:S04]  /*20ac0*/  LDL.LU R14, [R1+0x8e8] ;  /* 0x0008e800010e7983 */ /* 0x001f280000300800 */
[----:B-1----:R-:W4:Y:S04]  /*20ad0*/  LDL.LU R11, [R1+0x8ec] ;  /* 0x0008ec00010b7983 */ /* 0x002f280000300800 */
[----:B--2---:R-:W2:Y:S04]  /*20ae0*/  LDL.LU R10, [R1+0x8f0] ;  /* 0x0008f000010a7983 */ /* 0x004ea80000300800 */
[----:B---3--:R-:W3:Y:S04]  /*20af0*/  LDL.LU R9, [R1+0x8f4] ;  /* 0x0008f40001097983 */ /* 0x008ee80000300800 */
[----:B----4-:R-:W4:Y:S01]  /*20b00*/  LDL.LU R8, [R1+0x8f8] ;  /* 0x0008f80001087983 */ /* 0x010f220000300800 */
[----:B------:R-:W-:-:S03]  /*20b10*/  LOP3.LUT R0, R2, 0x60, RZ, 0x3c, !PT ;  /* 0x0000006002007812 */ /* 0x000fc600078e3cff */
[----:B------:R-:W2:Y:S04]  /*20b20*/  LDL.LU R2, [R1+0x8fc] ;  /* 0x0008fc0001027983 */ /* 0x000ea80000300800 */
[----:B------:R-:W3:Y:S04]  /*20b30*/  LDL.LU R7, [R1+0x900] ;  /* 0x0009000001077983 */ /* 0x000ee80000300800 */
[----:B------:R0:W-:Y:S04]  /*20b40*/  STS.U16 [R27+UR4+0xf700], R6 ;  /* 0x00f700061b007988 */ /* 0x0001e80008000404 */
[----:B0-----:R-:W4:Y:S04]  /*20b50*/  LDL.LU R6, [R1+0x904] ;  /* 0x0009040001067983 */ /* 0x001f280000300800 */
[----:B------:R-:W-:Y:S04]  /*20b60*/  STS.U16 [R27+UR4+0xf780], R5 ;  /* 0x00f780051b007988 */ /* 0x000fe80008000404 */
[----:B------:R-:W-:Y:S04]  /*20b70*/  STL [R1+0x2510], R27 ;  /* 0x0025101b01007387 */ /* 0x000fe80000100800 */
[----:B----4-:R0:W-:Y:S04]  /*20b80*/  STS.U16 [R0+UR4+0x1800], R6 ;  /* 0x0018000600007988 */ /* 0x0101e80008000404 */
[----:B---3--:R1:W-:Y:S04]  /*20b90*/  STS.U16 [R0+UR4+0x1880], R7 ;  /* 0x0018800700007988 */ /* 0x0083e80008000404 */
[----:B--2---:R-:W-:Y:S04]  /*20ba0*/  STS.U16 [R0+UR4+0x1900], R2 ;  /* 0x0019000200007988 */ /* 0x004fe80008000404 */
[----:B------:R2:W-:Y:S04]  /*20bb0*/  STS.U16 [R0+UR4+0x1980], R8 ;  /* 0x0019800800007988 */ /* 0x0005e80008000404 */
[----:B------:R3:W-:Y:S04]  /*20bc0*/  STS.U16 [R0+UR4+0x1a00], R9 ;  /* 0x001a000900007988 */ /* 0x0007e80008000404 */
[----:B------:R-:W-:Y:S04]  /*20bd0*/  STS.U16 [R0+UR4+0x1a80], R10 ;  /* 0x001a800a00007988 */ /* 0x000fe80008000404 */
[----:B------:R-:W-:Y:S04]  /*20be0*/  STS.U16 [R0+UR4+0x1b00], R11 ;  /* 0x001b000b00007988 */ /* 0x000fe80008000404 */
[----:B------:R4:W-:Y:S04]  /*20bf0*/  STS.U16 [R0+UR4+0x1b80], R14 ;  /* 0x001b800e00007988 */ /* 0x0009e80008000404 */
[----:B------:R-:W-:Y:S04]  /*20c00*/  STS.U16 [R0+UR4+0x3800], R26 ;  /* 0x0038001a00007988 */ /* 0x000fe80008000404 */
[----:B0-----:R-:W4:Y:S04]  /*20c10*/  LDL R6, [R1+0x19c0] ;  /* 0x0019c00001067983 */ /* 0x001f280000100800 */
[----:B-1----:R-:W4:Y:S04]  /*20c20*/  LDL R7, [R1+0x19bc] ;  /* 0x0019bc0001077983 */ /* 0x002f280000100800 */
[----:B------:R0:W-:Y:S04]  /*20c30*/  STS.U16 [R0+UR4+0x3880], R15 ;  /* 0x0038800f00007988 */ /* 0x0001e80008000404 */
[----:B--2---:R-:W2:Y:S04]  /*20c40*/  LDL R8, [R1+0x19d4] ;  /* 0x0019d40001087983 */ /* 0x004ea80000100800 */
[----:B------:R1:W-:Y:S04]  /*20c50*/  STS.U16 [R0+UR4+0x3900], R3 ;  /* 0x0039000300007988 */ /* 0x0003e80008000404 */
[----:B---3--:R-:W3:Y:S04]  /*20c60*/  LDL R9, [R1+0x19a8] ;  /* 0x0019a80001097983 */ /* 0x008ee80000100800 */
[----:B------:R-:W3:Y:S04]  /*20c70*/  LDL R2, [R1+0x19dc] ;  /* 0x0019dc0001027983 */ /* 0x000ee80000100800 */
[----:B----4-:R-:W4:Y:S04]  /*20c80*/  LDL R14, [R1+0x19e4] ;  /* 0x0019e400010e7983 */ /* 0x010f280000100800 */
[----:B------:R-:W4:Y:S04]  /*20c90*/  LDL R11, [R1+0x199c] ;  /* 0x00199c00010b7983 */ /* 0x000f280000100800 */
[----:B------:R-:W4:Y:S04]  /*20ca0*/  LDL R10, [R1+0x19ec] ;  /* 0x0019ec00010a7983 */ /* 0x000f280000100800 */
[----:B0-----:R-:W4:Y:S04]  /*20cb0*/  LDL R15, [R1+0x19a0] ;  /* 0x0019a000010f7983 */ /* 0x001f280000100800 */
[----:B-1----:R-:W4:Y:S01]  /*20cc0*/  LDL R3, [R1+0x19a4] ;  /* 0x0019a40001037983 */ /* 0x002f220000100800 */
[----:B------:R-:W-:-:S02]  /*20cd0*/  PRMT R13, RZ, 0x7610, R13 ;  /* 0x00007610ff0d7816 */ /* 0x000fc4000000000d */
[----:B------:R-:W-:Y:S02]  /*20ce0*/  PRMT R4, RZ, 0x7610, R4 ;  /* 0x00007610ff047816 */ /* 0x000fe40000000004 */
[----:B------:R-:W-:Y:S02]  /*20cf0*/  PRMT R5, RZ, 0x7610, R5 ;  /* 0x00007610ff057816 */ /* 0x000fe40000000005 */
[----:B------:R2:W4:Y:S02]  /*20d00*/  @!P0 LDG.E.U16 R13, desc[UR8][R6.64] ;  /* 0x00000008060d8981 */ /* 0x000524000c1e1500 */
[----:B--2---:R-:W-:Y:S02]  /*20d10*/  @!P0 IMAD.MOV.U32 R6, RZ, RZ, R8 ;  /* 0x000000ffff068224 */ /* 0x004fe400078e0008 */
[----:B---3--:R-:W-:Y:S02]  /*20d20*/  @!P0 IMAD.MOV.U32 R7, RZ, RZ, R9 ;  /* 0x000000ffff078224 */ /* 0x008fe400078e0009 */
[----:B------:R-:W-:-:S02]  /*20d30*/  @!P0 IMAD.MOV.U32 R8, RZ, RZ, R2 ;  /* 0x000000ffff088224 */ /* 0x000fc400078e0002 */
[----:B----4-:R-:W-:Y:S01]  /*20d40*/  @!P0 IMAD.MOV.U32 R9, RZ, RZ, R3 ;  /* 0x000000ffff098224 */ /* 0x010fe200078e0003 */
[----:B------:R0:W2:Y:S04]  /*20d50*/  @!P0 LDG.E.U16 R4, desc[UR8][R6.64] ;  /* 0x0000000806048981 */ /* 0x0000a8000c1e1500 */
[----:B------:R1:W3:Y:S01]  /*20d60*/  @!P0 LDG.E.U16 R5, desc[UR8][R8.64] ;  /* 0x0000000808058981 */ /* 0x0002e2000c1e1500 */
[----:B0-----:R-:W-:Y:S01]  /*20d70*/  PRMT R6, RZ, 0x7610, R6 ;  /* 0x00007610ff067816 */ /* 0x001fe20000000006 */
[----:B-1----:R-:W-:Y:S02]  /*20d80*/  @!P0 IMAD.MOV.U32 R8, RZ, RZ, R14 ;  /* 0x000000ffff088224 */ /* 0x002fe400078e000e */
[----:B------:R-:W-:-:S05]  /*20d90*/  @!P0 IMAD.MOV.U32 R9, RZ, RZ, R15 ;  /* 0x000000ffff098224 */ /* 0x000fca00078e000f */
[----:B------:R-:W4:Y:S01]  /*20da0*/  @!P0 LDG.E.U16 R6, desc[UR8][R8.64] ;  /* 0x0000000808068981 */ /* 0x000f22000c1e1500 */
[----:B------:R-:W-:-:S06]  /*20db0*/  PRMT R7, RZ, 0x7610, R7 ;  /* 0x00007610ff077816 */ /* 0x000fcc0000000007 */
[----:B------:R-:W4:Y:S04]  /*20dc0*/  @!P0 LDG.E.U16 R7, desc[UR8][R10.64] ;  /* 0x000000080a078981 */ /* 0x000f28000c1e1500 */
[----:B------:R-:W-:Y:S04]  /*20dd0*/  STS.U16 [R0+UR4+0x3980], R17 ;  /* 0x0039801100007988 */ /* 0x000fe80008000404 */
[----:B------:R0:W-:Y:S04]  /*20de0*/  STS.U16 [R0+UR4+0x3a00], R19 ;  /* 0x003a001300007988 */ /* 0x0001e80008000404 */
[----:B------:R1:W-:Y:S04]  /*20df0*/  STL [R1+0x2514], R13 ;  /* 0x0025140d01007387 */ /* 0x0003e80000100800 */
[----:B--2---:R-:W-:Y:S04]  /*20e00*/  STL [R1+0x2518], R4 ;  /* 0x0025180401007387 */ /* 0x004fe80000100800 */
[----:B------:R-:W2:Y:S04]  /*20e10*/  LDL R3, [R1+0x1988] ;  /* 0x0019880001037983 */ /* 0x000ea80000100800 */
[----:B------:R-:W2:Y:S04]  /*20e20*/  LDL R2, [R1+0x19f4] ;  /* 0x0019f40001027983 */ /* 0x000ea80000100800 */
[----:B---3--:R-:W-:Y:S04]  /*20e30*/  STL [R1+0x251c], R5 ;  /* 0x00251c0501007387 */ /* 0x008fe80000100800 */
[----:B------:R-:W3:Y:S04]  /*20e40*/  LDL R15, [R1+0x9f0] ;  /* 0x0009f000010f7983 */ /* 0x000ee80000100800 */
[----:B------:R-:W3:Y:S04]  /*20e50*/  LDL R14, [R1+0x19fc] ;  /* 0x0019fc00010e7983 */ /* 0x000ee80000100800 */
[----:B----4-:R4:W-:Y:S04]  /*20e60*/  STL [R1+0x2520], R6 ;  /* 0x0025200601007387 */ /* 0x0109e80000100800 */
[----:B0-----:R-:W3:Y:S04]  /*20e70*/  LDL R19, [R1+0x9ec] ;  /* 0x0009ec0001137983 */ /* 0x001ee80000100800 */
[----:B------:R-:W3:Y:S04]  /*20e80*/  LDL R17, [R1+0x1a04] ;  /* 0x001a040001117983 */ /* 0x000ee80000100800 */
[----:B-1----:R-:W3:Y:S04]  /*20e90*/  LDL R13, [R1+0x19d0] ;  /* 0x0019d000010d7983 */ /* 0x002ee80000100800 */
[----:B----4-:R-:W4:Y:S04]  /*20ea0*/  LDL R6, [R1+0x1a0c] ;  /* 0x001a0c0001067983 */ /* 0x010f280000100800 */
[----:B------:R-:W-:Y:S04]  /*20eb0*/  STL [R1+0x2524], R7 ;  /* 0x0025240701007387 */ /* 0x000fe80000100800 */
[----:B------:R-:W4:Y:S04]  /*20ec0*/  LDL R5, [R1+0x19d8] ;  /* 0x0019d80001057983 */ /* 0x000f280000100800 */
[----:B------:R-:W4:Y:S01]  /*20ed0*/  LDL R4, [R1+0x1a28] ;  /* 0x001a280001047983 */ /* 0x000f220000100800 */
[----:B------:R-:W-:-:S02]  /*20ee0*/  PRMT R8, RZ, 0x7610, R8 ;  /* 0x00007610ff087816 */ /* 0x000fc40000000008 */
[----:B------:R-:W-:Y:S02]  /*20ef0*/  PRMT R9, RZ, 0x7610, R9 ;  /* 0x00007610ff097816 */ /* 0x000fe40000000009 */
[----:B------:R-:W-:Y:S01]  /*20f00*/  PRMT R12, RZ, 0x7610, R12 ;  /* 0x00007610ff0c7816 */ /* 0x000fe2000000000c */
[----:B--2---:R-:W-:Y:S02]  /*20f10*/  @!P0 IMAD.MOV.U32 R11, RZ, RZ, R3 ;  /* 0x000000ffff0b8224 */ /* 0x004fe400078e0003 */
[----:B------:R-:W-:Y:S01]  /*20f20*/  @!P0 IMAD.MOV.U32 R10, RZ, RZ, R2 ;  /* 0x000000ffff0a8224 */ /* 0x000fe200078e0002 */
[----:B------:R-:W2:Y:S04]  /*20f30*/  LDL R3, [R1+0x19e0] ;  /* 0x0019e00001037983 */ /* 0x000ea80000100800 */
[----:B---3--:R-:W3:Y:S04]  /*20f40*/  @!P0 LDG.E.U16 R9, desc[UR8][R14.64] ;  /* 0x000000080e098981 */ /* 0x008ee8000c1e1500 */
[----:B------:R0:W2:Y:S04]  /*20f50*/  @!P0 LDG.E.U16 R8, desc[UR8][R10.64] ;  /* 0x000000080a088981 */ /* 0x0000a8000c1e1500 */
[----:B------:R-:W3:Y:S01]  /*20f60*/  LDL R2, [R1+0x1a24] ;  /* 0x001a240001027983 */ /* 0x000ee20000100800 */
[----:B0-----:R-:W-:Y:S01]  /*20f70*/  PRMT R10, RZ, 0x7610, R10 ;  /* 0x00007610ff0a7816 */ /* 0x001fe2000000000a */
[----:B------:R-:W-:-:S02]  /*20f80*/  @!P0 IMAD.MOV.U32 R15, RZ, RZ, R19 ;  /* 0x000000ffff0f8224 */ /* 0x000fc400078e0013 */
[----:B------:R-:W-:Y:S01]  /*20f90*/  @!P0 IMAD.MOV.U32 R14, RZ, RZ, R17 ;  /* 0x000000ffff0e8224 */ /* 0x000fe200078e0011 */
[----:B------:R-:W-:-:S04]  /*20fa0*/  PRMT R11, RZ, 0x7610, R11 ;  /* 0x00007610ff0b7816 */ /* 0x000fc8000000000b */
[----:B------:R4:W3:Y:S02]  /*20fb0*/  @!P0 LDG.E.U16 R10, desc[UR8][R14.64] ;  /* 0x000000080e0a8981 */ /* 0x0008e4000c1e1500 */
[----:B----4-:R-:W-:Y:S02]  /*20fc0*/  @!P0 IMAD.MOV.U32 R14, RZ, RZ, R6 ;  /* 0x000000ffff0e8224 */ /* 0x010fe400078e0006 */
[----:B------:R-:W-:-:S05]  /*20fd0*/  @!P0 IMAD.MOV.U32 R15, RZ, RZ, R13 ;  /* 0x000000ffff0f8224 */ /* 0x000fca00078e000d */
[----:B------:R0:W4:Y:S02]  /*20fe0*/  @!P0 LDG.E.U16 R11, desc[UR8][R14.64] ;  /* 0x000000080e0b8981 */ /* 0x000124000c1e1500 */
[----:B0-----:R-:W-:Y:S02]  /*20ff0*/  @!P0 IMAD.MOV.U32 R14, RZ, RZ, R4 ;  /* 0x000000ffff0e8224 */ /* 0x001fe400078e0004 */
[----:B------:R-:W-:-:S05]  /*21000*/  @!P0 IMAD.MOV.U32 R15, RZ, RZ, R5 ;  /* 0x000000ffff0f8224 */ /* 0x000fca00078e0005 */
[----:B------:R0:W4:Y:S01]  /*21010*/  @!P0 LDG.E.U16 R12, desc[UR8][R14.64] ;  /* 0x000000080e0c8981 */ /* 0x000122000c1e1500 */
[----:B------:R-:W-:-:S03]  /*21020*/  PRMT R16, RZ, 0x7610, R16 ;  /* 0x00007610ff107816 */ /* 0x000fc60000000010 */
[----:B------:R-:W-:Y:S04]  /*21030*/  STS.U16 [R0+UR4+0x3a80], R21 ;  /* 0x003a801500007988 */ /* 0x000fe80008000404 */
[----:B------:R-:W-:Y:S04]  /*21040*/  STS.U16 [R0+UR4+0x3b00], R25 ;  /* 0x003b001900007988 */ /* 0x000fe80008000404 */
[----:B------:R-:W-:Y:S04]  /*21050*/  STS.U16 [R0+UR4+0x3b80], R29 ;  /* 0x003b801d00007988 */ /* 0x000fe80008000404 */
[----:B------:R-:W-:Y:S04]  /*21060*/  STS.U16 [R0+UR4+0x5800], R28 ;  /* 0x0058001c00007988 */ /* 0x000fe80008000404 */
[----:B--2---:R-:W-:Y:S04]  /*21070*/  STL [R1+0x2528], R8 ;  /* 0x0025280801007387 */ /* 0x004fe80000100800 */
[----:B---3--:R-:W-:Y:S01]  /*21080*/  STL [R1+0x252c], R9 ;  /* 0x00252c0901007387 */ /* 0x008fe20000100800 */
[----:B0-----:R-:W-:-:S02]  /*21090*/  @!P0 IMAD.MOV.U32 R14, RZ, RZ, R2 ;  /* 0x000000ffff0e8224 */ /* 0x001fc400078e0002 */
[----:B------:R-:W-:-:S05]  /*210a0*/  @!P0 IMAD.MOV.U32 R15, RZ, RZ, R3 ;  /* 0x000000ffff0f8224 */ /* 0x000fca00078e0003 */
[----:B------:R0:W2:Y:S04]  /*210b0*/  @!P0 LDG.E.U16 R16, desc[UR8][R14.64] ;  /* 0x000000080e108981 */ /* 0x0000a8000c1e1500 */
[----:B------:R-:W-:Y:S04]  /*210c0*/  STL [R1+0x2530], R10 ;  /* 0x0025300a01007387 */ /* 0x000fe80000100800 */
[----:B----4-:R1:W-:Y:S04]  /*210d0*/  STL [R1+0x2534], R11 ;  /* 0x0025340b01007387 */ /* 0x0103e80000100800 */
[----:B------:R3:W-:Y:S04]  /*210e0*/  STL [R1+0x2538], R12 ;  /* 0x0025380c01007387 */ /* 0x0007e80000100800 */
[----:B-1----:R-:W4:Y:S04]  /*210f0*/  LDL R11, [R1+0x1a1c] ;  /* 0x001a1c00010b7983 */ /* 0x002f280000100800 */
[----:B------:R-:W2:Y:S04]  /*21100*/  LDL R10, [R1+0x19f8] ;  /* 0x0019f800010a7983 */ /* 0x000ea80000100800 */
[----:B------:R-:W2:Y:S04]  /*21110*/  LDL R9, [R1+0x1a18] ;  /* 0x001a180001097983 */ /* 0x000ea80000100800 */
[----:B------:R-:W2:Y:S04]  /*21120*/  LDL R8, [R1+0x1a00] ;  /* 0x001a000001087983 */ /* 0x000ea80000100800 */
[----:B------:R-:W2:Y:S04]  /*21130*/  LDL R7, [R1+0x1a14] ;  /* 0x001a140001077983 */ /* 0x000ea80000100800 */
[----:B------:R-:W2:Y:S04]  /*21140*/  LDL R6, [R1+0x1a08] ;  /* 0x001a080001067983 */ /* 0x000ea80000100800 */
[----:B------:R-:W2:Y:S04]  /*21150*/  LDL R5, [R1+0x1a10] ;  /* 0x001a100001057983 */ /* 0x000ea80000100800 */
[----:B---3--:R-:W3:Y:S04]  /*21160*/  LDL R12, [R1+0x19f0] ;  /* 0x0019f000010c7983 */ /* 0x008ee80000100800 */
        /* <DEDUP_REMOVED lines=12> */
[----:B------:R-:W0:Y:S04]  /*21230*/  LDL R14, [R1+0x19e8] ;  /* 0x0019e800010e7983 */ /* 0x000e280000100800 */
[----:B------:R-:W0:Y:S01]  /*21240*/  LDL R15, [R1+0x1a20] ;  /* 0x001a2000010f7983 */ /* 0x000e220000100800 */
[----:B------:R-:W-:-:S02]  /*21250*/  PRMT R18, RZ, 0x7610, R18 ;  /* 0x00007610ff127816 */ /* 0x000fc40000000012 */
[----:B------:R-:W-:Y:S02]  /*21260*/  PRMT R20, RZ, 0x7610, R20 ;  /* 0x00007610ff147816 */ /* 0x000fe40000000014 */
[----:B------:R-:W-:Y:S02]  /*21270*/  PRMT R22, RZ, 0x7610, R22 ;  /* 0x00007610ff167816 */ /* 0x000fe40000000016 */
[----:B------:R-:W-:Y:S02]  /*21280*/  PRMT R23, RZ, 0x7610, R23 ;  /* 0x00007610ff177816 */ /* 0x000fe40000000017 */
[----:B------:R-:W-:Y:S02]  /*21290*/  PRMT R24, RZ, 0x7610, R24 ;  /* 0x00007610ff187816 */ /* 0x000fe40000000018 */
[----:B0-----:R-:W-:-:S04]  /*212a0*/  @!P0 LOP3.LUT R15, R15, R14, RZ, 0x3c, !PT ;  /* 0x0000000e0f0f8212 */ /* 0x001fc800078e3cff */
[----:B------:R-:W-:-:S04]  /*212b0*/  @!P0 LOP3.LUT R14, R15, R14, RZ, 0x3c, !PT ;  /* 0x0000000e0f0e8212 */ /* 0x000fc800078e3cff */
[----:B------:R-:W-:-:S05]  /*212c0*/  @!P0 LOP3.LUT R15, R15, R14, RZ, 0x3c, !PT ;  /* 0x0000000e0f0f8212 */ /* 0x000fca00078e3cff */
[----:B------:R4:W2:Y:S02]  /*212d0*/  @!P0 LDG.E.U16 R18, desc[UR8][R14.64] ;  /* 0x000000080e128981 */ /* 0x0008a4000c1e1500 */
[----:B----4-:R-:W-:Y:S02]  /*212e0*/  @!P0 IMAD.MOV.U32 R14, RZ, RZ, R11 ;  /* 0x000000ffff0e8224 */ /* 0x010fe400078e000b */
[----:B---3--:R-:W-:-:S05]  /*212f0*/  @!P0 IMAD.MOV.U32 R15, RZ, RZ, R12 ;  /* 0x000000ffff0f8224 */ /* 0x008fca00078e000c */
[----:B------:R2:W3:Y:S02]  /*21300*/  @!P0 LDG.E.U16 R20, desc[UR8][R14.64] ;  /* 0x000000080e148981 */ /* 0x0004e4000c1e1500 */
[----:B--2---:R-:W-:Y:S02]  /*21310*/  @!P0 IMAD.MOV.U32 R14, RZ, RZ, R9 ;  /* 0x000000ffff0e8224 */ /* 0x004fe400078e0009 */
[----:B------:R-:W-:-:S05]  /*21320*/  @!P0 IMAD.MOV.U32 R15, RZ, RZ, R10 ;  /* 0x000000ffff0f8224 */ /* 0x000fca00078e000a */
[----:B------:R0:W2:Y:S02]  /*21330*/  @!P0 LDG.E.U16 R22, desc[UR8][R14.64] ;  /* 0x000000080e168981 */ /* 0x0000a4000c1e1500 */
[----:B0-----:R-:W-:Y:S02]  /*21340*/  @!P0 IMAD.MOV.U32 R14, RZ, RZ, R7 ;  /* 0x000000ffff0e8224 */ /* 0x001fe400078e0007 */
[----:B------:R-:W-:-:S05]  /*21350*/  @!P0 IMAD.MOV.U32 R15, RZ, RZ, R8 ;  /* 0x000000ffff0f8224 */ /* 0x000fca00078e0008 */
[----:B------:R0:W4:Y:S02]  /*21360*/  @!P0 LDG.E.U16 R23, desc[UR8][R14.64] ;  /* 0x000000080e178981 */ /* 0x000124000c1e1500 */
[----:B0-----:R-:W-:Y:S02]  /*21370*/  @!P0 IMAD.MOV.U32 R14, RZ, RZ, R5 ;  /* 0x000000ffff0e8224 */ /* 0x001fe400078e0005 */
[----:B------:R-:W-:-:S05]  /*21380*/  @!P0 IMAD.MOV.U32 R15, RZ, RZ, R6 ;  /* 0x000000ffff0f8224 */ /* 0x000fca00078e0006 */
[----:B------:R-:W4:Y:S04]  /*21390*/  @!P0 LDG.E.U16 R24, desc[UR8][R14.64] ;  /* 0x000000080e188981 */ /* 0x000f28000c1e1500 */
[----:B------:R-:W-:Y:S04]  /*213a0*/  STS.U16 [R0+UR4+0x5880], R4 ;  /* 0x0058800400007988 */ /* 0x000fe80008000404 */
[----:B------:R-:W-:Y:S04]  /*213b0*/  STS.U16 [R0+UR4+0x5900], R13 ;  /* 0x0059000d00007988 */ /* 0x000fe80008000404 */
[----:B------:R-:W-:Y:S04]  /*213c0*/  STS.U16 [R0+UR4+0x5980], R27 ;  /* 0x0059801b00007988 */ /* 0x000fe80008000404 */
[----:B------:R-:W-:Y:S04]  /*213d0*/  STS.U16 [R0+UR4+0x5a00], R2 ;  /* 0x005a000200007988 */ /* 0x000fe80008000404 */
[----:B------:R-:W-:Y:S04]  /*213e0*/  STS.U16 [R0+UR4+0x5a80], R26 ;  /* 0x005a801a00007988 */ /* 0x000fe80008000404 */
[----:B------:R-:W-:Y:S04]  /*213f0*/  STS.U16 [R0+UR4+0x5b00], R17 ;  /* 0x005b001100007988 */ /* 0x000fe80008000404 */
[----:B------:R-:W-:Y:S04]  /*21400*/  STL [R1+0x253c], R16 ;  /* 0x00253c1001007387 */ /* 0x000fe80000100800 */
[----:B------:R-:W-:Y:S04]  /*21410*/  STS.U16 [R0+UR4+0x5b80], R19 ;  /* 0x005b801300007988 */ /* 0x000fe80008000404 */
[----:B------:R-:W-:Y:S04]  /*21420*/  STS.U16 [R0+UR4+0x7800], R21 ;  /* 0x0078001500007988 */ /* 0x000fe80008000404 */
[----:B------:R-:W-:Y:S04]  /*21430*/  STS.U16 [R0+UR4+0x7880], R25 ;  /* 0x0078801900007988 */ /* 0x000fe80008000404 */
[----:B------:R-:W-:Y:S04]  /*21440*/  STS.U16 [R0+UR4+0x7900], R29 ;  /* 0x0079001d00007988 */ /* 0x000fe80008000404 */
[----:B------:R-:W-:Y:S04]  /*21450*/  STS.U16 [R0+UR4+0x7980], R28 ;  /* 0x0079801c00007988 */ /* 0x000fe80008000404 */
[----:B------:R0:W-:Y:S04]  /*21460*/  STS.U16 [R0+UR4+0x7a00], R3 ;  /* 0x007a000300007988 */ /* 0x0001e80008000404 */
[----:B------:R-:W-:Y:S04]  /*21470*/  STL [R1+0x2540], R18 ;  /* 0x0025401201007387 */ /* 0x000fe80000100800 */
[----:B---3--:R-:W-:Y:S04]  /*21480*/  STL [R1+0x2544], R20 ;  /* 0x0025441401007387 */ /* 0x008fe80000100800 */
[----:B--2---:R-:W-:Y:S04]  /*21490*/  STL [R1+0x2548], R22 ;  /* 0x0025481601007387 */ /* 0x004fe80000100800 */
[----:B----4-:R-:W-:Y:S04]  /*214a0*/  STL [R1+0x254c], R23 ;  /* 0x00254c1701007387 */ /* 0x010fe80000100800 */
[----:B------:R-:W-:Y:S04]  /*214b0*/  STL [R1+0x2550], R24 ;  /* 0x0025501801007387 */ /* 0x000fe80000100800 */
[----:B0-----:R-:W2:Y:S04]  /*214c0*/  LDL.LU R3, [R1+0x580] ;  /* 0x0005800001037983 */ /* 0x001ea80000300800 */
[----:B--2---:R0:W-:Y:S04]  /*214d0*/  STL [R1+0x2574], R3 ;  /* 0x0025740301007387 */ /* 0x0041e80000100800 */
[----:B0-----:R-:W2:Y:S04]  /*214e0*/  LDL.LU R3, [R1+0x648] ;  /* 0x0006480001037983 */ /* 0x001ea80000300800 */
[----:B--2---:R0:W-:Y:S04]  /*214f0*/  STL [R1+0x2578], R3 ;  /* 0x0025780301007387 */ /* 0x0041e80000100800 */
[----:B0-----:R-:W2:Y:S04]  /*21500*/  LDL.LU R3, [R1+0x650] ;  /* 0x0006500001037983 */ /* 0x001ea80000300800 */
        /* <DEDUP_REMOVED lines=36> */
[----:B---3--:R-:W-:Y:S04]  /*21750*/  STS.U16 [R0+UR4+0x9880], R2 ;  /* 0x0098800200007988 */ /* 0x008fe80008000404 */
[----:B----4-:R1:W-:Y:S04]  /*21760*/  STS.U16 [R0+UR4+0x9900], R24 ;  /* 0x0099001800007988 */ /* 0x0103e80008000404 */
[----:B0-----:R-:W2:Y:S04]  /*21770*/  LDL.LU R3, [R1+0x2570] ;  /* 0x0025700001037983 */ /* 0x001ea80000300800 */
[----:B-1----:R-:W3:Y:S04]  /*21780*/  LDL.LU R24, [R1+0x958] ;  /* 0x0009580001187983 */ /* 0x002ee80000300800 */
[----:B---3--:R0:W-:Y:S04]  /*21790*/  STL [R1+0x2564], R24 ;  /* 0x0025641801007387 */ /* 0x0081e80000100800 */
[----:B0-----:R-:W3:Y:S04]  /*217a0*/  LDL.LU R24, [R1+0x28] ;  /* 0x0000280001187983 */ /* 0x001ee80000300800 */
[----:B---3--:R0:W-:Y:S04]  /*217b0*/  STL [R1+0x2568], R24 ;  /* 0x0025681801007387 */ /* 0x0081e80000100800 */
[----:B0-----:R-:W3:Y:S01]  /*217c0*/  LDL.LU R24, [R1+0x30] ;  /* 0x0000300001187983 */ /* 0x001ee20000300800 */
[----:B------:R-:W0:Y:S03]  /*217d0*/  S2R R2, SR_TID.X ;  /* 0x0000000000027919 */ /* 0x000e260000002100 */
        /* <DEDUP_REMOVED lines=14> */
[----:B-1----:R-:W3:Y:S04]  /*218c0*/  LDL.LU R24, [R1+0x38] ;  /* 0x0000380001187983 */ /* 0x002ee80000300800 */
        /* <DEDUP_REMOVED lines=14> */
[----:B------:R-:W4:Y:S04]  /*219b0*/  LDL.LU R7, [R1+0x830] ;  /* 0x0008300001077983 */ /* 0x000f280000300800 */
[----:B------:R2:W-:Y:S01]  /*219c0*/  STS.U16 [R0+UR4+0xd900], R4 ;  /* 0x00d9000400007988 */ /* 0x0005e20008000404 */
[----:B0-----:R-:W-:-:S03]  /*219d0*/  LOP3.LUT R2, R2, 0x3f, RZ, 0xc0, !PT ;  /* 0x0000003f02027812 */ /* 0x001fc600078ec0ff */
[----:B------:R0:W-:Y:S04]  /*219e0*/  STS.U16 [R0+UR4+0xd980], R13 ;  /* 0x00d9800d00007988 */ /* 0x0001e80008000404 */
[----:B------:R0:W-:Y:S04]  /*219f0*/  STS.U16 [R0+UR4+0xda00], R27 ;  /* 0x00da001b00007988 */ /* 0x0001e80008000404 */
[----:B-1----:R-:W4:Y:S04]  /*21a00*/  LDL.LU R6, [R1+0x828] ;  /* 0x0008280001067983 */ /* 0x002f280000300800 */
[----:B--2---:R-:W2:Y:S04]  /*21a10*/  LDL.LU R5, [R1+0x744] ;  /* 0x0007440001057983 */ /* 0x004ea80000300800 */
[----:B------:R1:W-:Y:S04]  /*21a20*/  STS.U16 [R0+UR4+0xda80], R26 ;  /* 0x00da801a00007988 */ /* 0x0003e80008000404 */
[----:B------:R-:W2:Y:S04]  /*21a30*/  LDL.LU R4, [R1+0x73c] ;  /* 0x00073c0001047983 */ /* 0x000ea80000300800 */
[----:B0-----:R-:W2:Y:S04]  /*21a40*/  LDL.LU R13, [R1+0x734] ;  /* 0x00073400010d7983 */ /* 0x001ea80000300800 */
[----:B------:R0:W-:Y:S04]  /*21a50*/  STS.U16 [R0+UR4+0xdb00], R17 ;  /* 0x00db001100007988 */ /* 0x0001e80008000404 */
[----:B------:R-:W2:Y:S04]  /*21a60*/  LDL.LU R27, [R1+0x72c] ;  /* 0x00072c00011b7983 */ /* 0x000ea80000300800 */
[----:B------:R0:W-:Y:S01]  /*21a70*/  STS.U16 [R0+UR4+0xdb80], R19 ;  /* 0x00db801300007988 */ /* 0x0001e20008000404 */
[----:B------:R-:W-:-:S03]  /*21a80*/  IMAD.SHL.U32 R2, R2, 0x2, RZ ;  /* 0x0000000202027824 */ /* 0x000fc600078e00ff */
[----:B------:R0:W-:Y:S04]  /*21a90*/  STS.U16 [R0+UR4+0xf800], R21 ;  /* 0x00f8001500007988 */ /* 0x0001e80008000404 */
[----:B-1----:R-:W2:Y:S04]  /*21aa0*/  LDL.LU R26, [R1+0x724] ;  /* 0x00072400011a7983 */ /* 0x002ea80000300800 */
[----:B------:R1:W-:Y:S04]  /*21ab0*/  STS.U16 [R0+UR4+0xf880], R25 ;  /* 0x00f8801900007988 */ /* 0x0003e80008000404 */
[----:B------:R1:W-:Y:S04]  /*21ac0*/  STS.U16 [R0+UR4+0xf900], R29 ;  /* 0x00f9001d00007988 */ /* 0x0003e80008000404 */
[----:B0-----:R-:W2:Y:S04]  /*21ad0*/  LDL.LU R17, [R1+0x71c] ;  /* 0x00071c0001117983 */ /* 0x001ea80000300800 */
[----:B------:R-:W2:Y:S04]  /*21ae0*/  LDL.LU R19, [R1+0x714] ;  /* 0x0007140001137983 */ /* 0x000ea80000300800 */
[----:B------:R0:W-:Y:S04]  /*21af0*/  STS.U16 [R0+UR4+0xf980], R28 ;  /* 0x00f9801c00007988 */ /* 0x0001e80008000404 */
[----:B------:R-:W2:Y:S04]  /*21b00*/  LDL.LU R21, [R1+0x70c] ;  /* 0x00070c0001157983 */ /* 0x000ea80000300800 */
[----:B-1----:R-:W2:Y:S04]  /*21b10*/  LDL.LU R25, [R1+0x640] ;  /* 0x0006400001197983 */ /* 0x002ea80000300800 */
[----:B------:R1:W-:Y:S04]  /*21b20*/  STS.U16 [R0+UR4+0xfa00], R3 ;  /* 0x00fa000300007988 */ /* 0x0003e80008000404 */
[----:B------:R-:W2:Y:S04]  /*21b30*/  LDL.LU R29, [R1+0x638] ;  /* 0x00063800011d7983 */ /* 0x000ea80000300800 */
[----:B0-----:R-:W2:Y:S01]  /*21b40*/  LDL.LU R28, [R1+0x630] ;  /* 0x00063000011c7983 */ /* 0x001ea20000300800 */
[----:B-1----:R-:W-:-:S03]  /*21b50*/  LOP3.LUT R3, R2, 0x70, RZ, 0x3c, !PT ;  /* 0x0000007002037812 */ /* 0x002fc600078e3cff */
[----:B------:R-:W4:Y:S04]  /*21b60*/  LDL.LU R2, [R1+0x960] ;  /* 0x0009600001027983 */ /* 0x000f280000300800 */
[----:B---3--:R0:W-:Y:S04]  /*21b70*/  STS.U16 [R0+UR4+0xfa80], R24 ;  /* 0x00fa801800007988 */ /* 0x0081e80008000404 */
[----:B0-----:R-:W3:Y:S04]  /*21b80*/  LDL.LU R24, [R1+0x256c] ;  /* 0x00256c0001187983 */ /* 0x001ee80000300800 */
[----:B---3--:R0:W-:Y:S04]  /*21b90*/  STS.U16 [R0+UR4+0xfb00], R24 ;  /* 0x00fb001800007988 */ /* 0x0081e80008000404 */
[----:B0-----:R-:W3:Y:S04]  /*21ba0*/  LDL.LU R24, [R1+0x2568] ;  /* 0x0025680001187983 */ /* 0x001ee80000300800 */
[----:B---3--:R0:W-:Y:S04]  /*21bb0*/  STS.U16 [R0+UR4+0xfb80], R24 ;  /* 0x00fb801800007988 */ /* 0x0081e80008000404 */
[----:B0-----:R-:W3:Y:S04]  /*21bc0*/  LDL.LU R24, [R1+0x2564] ;  /* 0x0025640001187983 */ /* 0x001ee80000300800 */
[----:B------:R0:W-:Y:S04]  /*21bd0*/  STL [R1+0x2554], R0 ;  /* 0x0025540001007387 */ /* 0x0001e80000100800 */
[----:B0-----:R-:W2:Y:S04]  /*21be0*/  LDL.LU R0, [R1+0x610] ;  /* 0x0006100001007983 */ /* 0x001ea80000300800 */
[----:B--2---:R0:W-:Y:S04]  /*21bf0*/  STL [R1+0x2558], R0 ;  /* 0x0025580001007387 */ /* 0x0041e80000100800 */
[----:B0-----:R-:W2:Y:S04]  /*21c00*/  LDL.LU R0, [R1+0x618] ;  /* 0x0006180001007983 */ /* 0x001ea80000300800 */
[----:B--2---:R0:W-:Y:S04]  /*21c10*/  STL [R1+0x255c], R0 ;  /* 0x00255c0001007387 */ /* 0x0041e80000100800 */
[----:B0-----:R-:W2:Y:S04]  /*21c20*/  LDL.LU R0, [R1+0x620] ;  /* 0x0006200001007983 */ /* 0x001ea80000300800 */
[----:B----4-:R-:W-:Y:S04]  /*21c30*/  STS.U16 [R3+UR4+0x1c00], R2 ;  /* 0x001c000203007988 */ /* 0x010fe80008000404 */
[----:B---3--:R-:W-:Y:S04]  /*21c40*/  STS.U16 [R3+UR4+0x1c80], R24 ;  /* 0x001c801803007988 */ /* 0x008fe80008000404 */
        /* <DEDUP_REMOVED lines=82> */
[----:B------:R-:W3:Y:S04]  /*22170*/  LDL.LU R9, [R1+0x252c] ;  /* 0x00252c0001097983 */ /* 0x000ee80000300800 */
[----:B------:R-:W3:Y:S04]  /*22180*/  LDL.LU R8, [R1+0x2528] ;  /* 0x0025280001087983 */ /* 0x000ee80000300800 */
[----:B------:R0:W-:Y:S04]  /*22190*/  STS.U16 [R3+UR4+0xbd00], R7 ;  /* 0x00bd000703007988 */ /* 0x0001e80008000404 */
[----:B------:R1:W-:Y:S04]  /*221a0*/  STS.U16 [R3+UR4+0xbd80], R6 ;  /* 0x00bd800603007988 */ /* 0x0003e80008000404 */
[----:B------:R1:W-:Y:S04]  /*221b0*/  STS.U16 [R3+UR4+0xbe00], R5 ;  /* 0x00be000503007988 */ /* 0x0003e80008000404 */
[----:B------:R1:W-:Y:S04]  /*221c0*/  STS.U16 [R3+UR4+0xbe80], R4 ;  /* 0x00be800403007988 */ /* 0x0003e80008000404 */
[----:B------:R1:W-:Y:S04]  /*221d0*/  STS.U16 [R3+UR4+0xbf00], R13 ;  /* 0x00bf000d03007988 */ /* 0x0003e80008000404 */
[----:B------:R1:W-:Y:S04]  /*221e0*/  STS.U16 [R3+UR4+0xbf80], R27 ;  /* 0x00bf801b03007988 */ /* 0x0003e80008000404 */
[----:B0-----:R-:W3:Y:S04]  /*221f0*/  LDL.LU R7, [R1+0x2524] ;  /* 0x0025240001077983 */ /* 0x001ee80000300800 */
[----:B-1----:R-:W3:Y:S04]  /*22200*/  LDL.LU R6, [R1+0x2520] ;  /* 0x0025200001067983 */ /* 0x002ee80000300800 */
[----:B------:R-:W3:Y:S04]  /*22210*/  LDL.LU R5, [R1+0x251c] ;  /* 0x00251c0001057983 */ /* 0x000ee80000300800 */
[----:B------:R-:W4:Y:S04]  /*22220*/  LDL.LU R4, [R1+0x2518] ;  /* 0x0025180001047983 */ /* 0x000f280000300800 */
[----:B------:R-:W2:Y:S04]  /*22230*/  LDL.LU R13, [R1+0x2514] ;  /* 0x00251400010d7983 */ /* 0x000ea80000300800 */
        /* <DEDUP_REMOVED lines=14> */
[----:B0-----:R-:W3:Y:S04]  /*22320*/  LDL.LU R28, [R1+0x24f4] ;  /* 0x0024f400011c7983 */ /* 0x001ee80000300800 */
[----:B------:R0:W-:Y:S04]  /*22330*/  STS.U16 [R3+UR4+0xdf80], R2 ;  /* 0x00df800203007988 */ /* 0x0001e80008000404 */
[----:B------:R-:W-:Y:S04]  /*22340*/  STS.U16 [R3+UR4+0xfc00], R14 ;  /* 0x00fc000e03007988 */ /* 0x000fe80008000404 */
[----:B------:R1:W-:Y:S01]  /*22350*/  STS.U16 [R3+UR4+0xfc80], R15 ;  /* 0x00fc800f03007988 */ /* 0x0003e20008000404 */
[----:B0-----:R-:W0:Y:S01]  /*22360*/  S2R R2, SR_TID.X ;  /* 0x0000000000027919 */ /* 0x001e220000002100 */
[----:B-1----:R-:W1:Y:S01]  /*22370*/  S2R R15, SR_TID.X ;  /* 0x00000000000f7919 */ /* 0x002e620000002100 */
[----:B0-----:R-:W-:-:S02]  /*22380*/  LOP3.LUT R2, R2, 0x3f, RZ, 0xc0, !PT ;  /* 0x0000003f02027812 */ /* 0x001fc400078ec0ff */
[----:B-1----:R-:W-:-:S03]  /*22390*/  LOP3.LUT R15, R15, 0x3f, RZ, 0xc0, !PT ;  /* 0x0000003f0f0f7812 */ /* 0x002fc600078ec0ff */
[----:B------:R-:W-:Y:S02]  /*223a0*/  IMAD.SHL.U32 R2, R2, 0x2, RZ ;  /* 0x0000000202027824 */ /* 0x000fe400078e00ff */
[C---:B------:R-:W-:Y:S02]  /*223b0*/  IMAD.SHL.U32 R14, R15.reuse, 0x2, RZ ;  /* 0x000000020f0e7824 */ /* 0x040fe400078e00ff */
[----:B------:R-:W-:-:S03]  /*223c0*/  IMAD.SHL.U32 R15, R15, 0x2, RZ ;  /* 0x000000020f0f7824 */ /* 0x000fc600078e00ff */
[----:B------:R-:W-:Y:S02]  /*223d0*/  LOP3.LUT R14, R14, 0x20, RZ, 0x3c, !PT ;  /* 0x000000200e0e7812 */ /* 0x000fe400078e3cff */
[----:B------:R-:W-:Y:S01]  /*223e0*/  LOP3.LUT R15, R15, 0x30, RZ, 0x3c, !PT ;  /* 0x000000300f0f7812 */ /* 0x000fe200078e3cff */
[----:B---3--:R0:W-:Y:S04]  /*223f0*/  STS.U16 [R3+UR4+0xfd00], R28 ;  /* 0x00fd001c03007988 */ /* 0x0081e80008000404 */
[----:B0-----:R-:W3:Y:S04]  /*22400*/  LDL.LU R28, [R1+0x24f0] ;  /* 0x0024f000011c7983 */ /* 0x001ee80000300800 */
[----:B--2---:R0:W-:Y:S04]  /*22410*/  STS.U16 [R3+UR4+0xfd80], R29 ;  /* 0x00fd801d03007988 */ /* 0x0041e80008000404 */
[----:B----4-:R-:W-:Y:S04]  /*22420*/  STS.U16 [R3+UR4+0xfe00], R25 ;  /* 0x00fe001903007988 */ /* 0x010fe80008000404 */
[----:B------:R-:W-:Y:S04]  /*22430*/  STS.U16 [R3+UR4+0xfe80], R21 ;  /* 0x00fe801503007988 */ /* 0x000fe80008000404 */
[----:B------:R-:W-:Y:S04]  /*22440*/  STS.U16 [R3+UR4+0xff00], R19 ;  /* 0x00ff001303007988 */ /* 0x000fe80008000404 */
[----:B------:R-:W-:Y:S04]  /*22450*/  STS.U16 [R3+UR4+0xff80], R17 ;  /* 0x00ff801103007988 */ /* 0x000fe80008000404 */
[----:B------:R-:W-:Y:S04]  /*22460*/  STS.U16 [R2+UR4+0x10000], R13 ;  /* 0x0100000d02007988 */ /* 0x000fe80008000404 */
[----:B------:R-:W-:Y:S01]  /*22470*/  STS.U16 [R2+UR4+0x10400], R11 ;  /* 0x0104000b02007988 */ /* 0x000fe20008000404 */
[----:B0-----:R-:W-:-:S05]  /*22480*/  LOP3.LUT R29, R2, 0x10, RZ, 0x3c, !PT ;  /* 0x00000010021d7812 */ /* 0x001fca00078e3cff */
        /* <DEDUP_REMOVED lines=11> */
[----:B------:R0:W-:Y:S02]  /*22540*/  STS.U16 [R0+UR4+0x10700], R23 ;  /* 0x0107001700007988 */ /* 0x0001e40008000404 */
[----:B0-----:R-:W0:Y:S02]  /*22550*/  S2R R0, SR_TID.X ;  /* 0x0000000000007919 */ /* 0x001e240000002100 */
[----:B------:R-:W-:Y:S04]  /*22560*/  STS.U16 [R3+UR4+0x10380], R10 ;  /* 0x0103800a03007988 */ /* 0x000fe80008000404 */
[----:B------:R0:W-:Y:S01]  /*22570*/  STS.U16 [R3+UR4+0x10780], R24 ;  /* 0x0107801803007988 */ /* 0x0001e20008000404 */
[----:B------:R-:W-:Y:S01]  /*22580*/  BAR.SYNC.DEFER_BLOCKING 0x0 ;  /* 0x0000000000007b1d */ /* 0x000fe20000010000 */
[C---:B0-----:R-:W-:Y:S01]  /*22590*/  IMAD.SHL.U32 R3, R0.reuse, 0x2, RZ ;  /* 0x0000000200037824 */ /* 0x041fe200078e00ff */
[----:B------:R-:W-:-:S05]  /*225a0*/  LOP3.LUT R0, R0, 0x7, RZ, 0xc0, !PT ;  /* 0x0000000700007812 */ /* 0x000fca00078ec0ff */
[----:B------:R-:W-:-:S05]  /*225b0*/  IMAD R0, R0, 0x90, RZ ;  /* 0x0000009000007824 */ /* 0x000fca00078e02ff */
[----:B------:R-:W-:-:S05]  /*225c0*/  LOP3.LUT R0, R0, 0x30, R3, 0x78, !PT ;  /* 0x0000003000007812 */ /* 0x000fca00078e7803 */
[----:B------:R-:W-:Y:S04]  /*225d0*/  LDSM.16.M88.4 R4, [R0+UR4+0x10000] ;  /* 0x010000040004783b */ /* 0x000fe80008000200 */
[----:B------:R-:W-:Y:S04]  /*225e0*/  LDSM.16.M88.4 R8, [R0+UR4+0x10400] ;  /* 0x010400040008783b */ /* 0x000fe80008000200 */
[----:B---3--:R-:W0:Y:S04]  /*225f0*/  LDSM.16.MT88.4 R20, [R28+UR4] ;  /* 0x000000041c14783b */ /* 0x008e280008004200 */
[----:B------:R-:W1:Y:S04]  /*22600*/  LDSM.16.MT88.4 R12, [R28+UR4+0x100] ;  /* 0x000100041c0c783b */ /* 0x000e680008004200 */
[----:B------:R-:W2:Y:S04]  /*22610*/  LDSM.16.MT88.4 R24, [R28+UR4+0x180] ;  /* 0x000180041c18783b */ /* 0x000ea80008004200 */
[----:B------:R-:W-:Y:S04]  /*22620*/  LDSM.16.MT88.4 R16, [R28+UR4+0x80] ;  /* 0x000080041c10783b */ /* 0x000fe80008004200 */
[----:B0-----:R-:W-:Y:S04]  /*22630*/  STL.64 [R1+0x24e8], R22 ;  /* 0x0024e81601007387 */ /* 0x001fe80000100a00 */
[----:B------:R-:W-:Y:S04]  /*22640*/  STL.64 [R1+0x24e0], R20 ;  /* 0x0024e01401007387 */ /* 0x000fe80000100a00 */
[----:B------:R0:W-:Y:S01]  /*22650*/  STL [R1+0x2374], R6 ;  /* 0x0023740601007387 */ /* 0x0001e20000100800 */
[----:B-1----:R-:W-:-:S02]  /*22660*/  IMAD.MOV.U32 R3, RZ, RZ, R13 ;  /* 0x000000ffff037224 */ /* 0x002fc400078e000d */
[----:B------:R-:W-:Y:S02]  /*22670*/  IMAD.MOV.U32 R2, RZ, RZ, R14 ;  /* 0x000000ffff027224 */ /* 0x000fe400078e000e */
[----:B------:R-:W-:Y:S01]  /*22680*/  IMAD.MOV.U32 R0, RZ, RZ, R15 ;  /* 0x000000ffff007224 */ /* 0x000fe200078e000f */
[----:B------:R-:W-:Y:S01]  /*22690*/  LDSM.16.MT88.4 R20, [R28+UR4+0x300] ;  /* 0x000300041c14783b */ /* 0x000fe20008004200 */
[----:B0-----:R-:W-:-:S03]  /*226a0*/  IMAD.MOV.U32 R6, RZ, RZ, R12 ;  /* 0x000000ffff067224 */ /* 0x001fc600078e000c */
[----:B------:R-:W0:Y:S04]  /*226b0*/  LDSM.16.MT88.4 R12, [R28+UR4+0x200] ;  /* 0x000200041c0c783b */ /* 0x000e280008004200 */
[----:B------:R-:W-:Y:S04]  /*226c0*/  STL [R1+0x2370], R7 ;  /* 0x0023700701007387 */ /* 0x000fe80000100800 */
[----:B------:R-:W-:Y:S04]  /*226d0*/  STL [R1+0x238c], R10 ;  /* 0x00238c0a01007387 */ /* 0x000fe80000100800 */
[----:B------:R-:W-:Y:S04]  /*226e0*/  STL [R1+0x2388], R11 ;  /* 0x0023880b01007387 */ /* 0x000fe80000100800 */
[----:B------:R-:W-:Y:S04]  /*226f0*/  STL.64 [R1+0x24d8], R8 ;  /* 0x0024d80801007387 */ /* 0x000fe80000100a00 */
[----:B--2---:R1:W-:Y:S04]  /*22700*/  STL.64 [R1+0x24b0], R26 ;  /* 0x0024b01a01007387 */ /* 0x0043e80000100a00 */
[----:B------:R2:W-:Y:S04]  /*22710*/  STL.64 [R1+0x24a8], R24 ;  /* 0x0024a81801007387 */ /* 0x0005e80000100a00 */
[----:B------:R-:W3:Y:S01]  /*22720*/  LDSM.16.MT88.4 R8, [R28+UR4+0x280] ;  /* 0x000280041c08783b */ /* 0x000ee20008004200 */
[----:B-1----:R-:W-:-:S02]  /*22730*/  IMAD.MOV.U32 R26, RZ, RZ, R2 ;  /* 0x000000ffff1a7224 */ /* 0x002fc400078e0002 */
[----:B------:R-:W-:Y:S02]  /*22740*/  IMAD.MOV.U32 R27, RZ, RZ, R0 ;  /* 0x000000ffff1b7224 */ /* 0x000fe400078e0000 */
[----:B--2---:R-:W-:Y:S02]  /*22750*/  IMAD.MOV.U32 R24, RZ, RZ, R6 ;  /* 0x000000ffff187224 */ /* 0x004fe400078e0006 */
[----:B------:R-:W-:Y:S01]  /*22760*/  IMAD.MOV.U32 R25, RZ, RZ, R3 ;  /* 0x000000ffff197224 */ /* 0x000fe200078e0003 */
[----:B------:R-:W-:Y:S04]  /*22770*/  STL.64 [R1+0x24c0], R26 ;  /* 0x0024c01a01007387 */ /* 0x000fe80000100a00 */
[----:B------:R-:W-:Y:S04]  /*22780*/  STL.64 [R1+0x24b8], R24 ;  /* 0x0024b81801007387 */ /* 0x000fe80000100a00 */
[----:B0-----:R-:W-:Y:S04]  /*22790*/  STL.64 [R1+0x2498], R14 ;  /* 0x0024980e01007387 */ /* 0x001fe80000100a00 */
[----:B------:R-:W-:Y:S04]  /*227a0*/  STL.64 [R1+0x2490], R12 ;  /* 0x0024900c01007387 */ /* 0x000fe80000100a00 */
[----:B------:R-:W0:Y:S04]  /*227b0*/  LDSM.16.MT88.4 R12, [R28+UR4+0x380] ;  /* 0x000380041c0c783b */ /* 0x000e280008004200 */
[----:B---3--:R1:W-:Y:S04]  /*227c0*/  STL.64 [R1+0x40], R8 ;  /* 0x0000400801007387 */ /* 0x0083e80000100a00 */
[----:B------:R2:W-:Y:S04]  /*227d0*/  STL.64 [R1+0x48], R10 ;  /* 0x0000480a01007387 */ /* 0x0005e80000100a00 */
[----:B-1----:R-:W3:Y:S04]  /*227e0*/  LDL.LU.64 R8, [R1+0x3e0] ;  /* 0x0003e00001087983 */ /* 0x002ee80000300a00 */
[----:B------:R-:W-:Y:S04]  /*227f0*/  STL.64 [R1+0x30], R20 ;  /* 0x0000301401007387 */ /* 0x000fe80000100a00 */
[----:B------:R-:W-:Y:S04]  /*22800*/  STL.64 [R1+0x38], R22 ;  /* 0x0000381601007387 */ /* 0x000fe80000100a00 */
[----:B--2---:R-:W3:Y:S04]  /*22810*/  LDL.LU.64 R10, [R1+0x3e8] ;  /* 0x0003e800010a7983 */ /* 0x004ee80000300a00 */
[----:B0-----:R0:W-:Y:S04]  /*22820*/  STL.64 [R1+0x20], R12 ;  /* 0x0000200c01007387 */ /* 0x0011e80000100a00 */
[----:B------:R1:W-:Y:S04]  /*22830*/  STL.64 [R1+0x28], R14 ;  /* 0x0000280e01007387 */ /* 0x0003e80000100a00 */
[----:B0-----:R-:W2:Y:S04]  /*22840*/  LDL.LU.64 R12, [R1+0x310] ;  /* 0x00031000010c7983 */ /* 0x001ea80000300a00 */
[----:B-1----:R-:W2:Y:S04]  /*22850*/  LDL.LU.64 R14, [R1+0x318] ;  /* 0x00031800010e7983 */ /* 0x002ea80000300a00 */
[----:B------:R-:W4:Y:S04]  /*22860*/  LDL.LU.64 R24, [R1+0x2d0] ;  /* 0x0002d00001187983 */ /* 0x000f280000300a00 */
[----:B------:R-:W3:Y:S01]  /*22870*/  LDL.LU.64 R26, [R1+0x2d8] ;  /* 0x0002d800011a7983 */ /* 0x000ee20000300a00 */
[----:B------:R-:W-:-:S05]  /*22880*/  LOP3.LUT R0, R28, 0x40, RZ, 0x3c, !PT ;  /* 0x000000401c007812 */ /* 0x000fca00078e3cff */
[----:B------:R-:W0:Y:S02]  /*22890*/  LDSM.16.MT88.4 R20, [R0+UR4] ;  /* 0x000000040014783b */ /* 0x000e240008004200 */
[----:B0-----:R-:W-:Y:S02]  /*228a0*/  IMAD.MOV.U32 R7, RZ, RZ, R20 ;  /* 0x000000ffff077224 */ /* 0x001fe400078e0014 */
[----:B------:R-:W-:Y:S02]  /*228b0*/  IMAD.MOV.U32 R6, RZ, RZ, R21 ;  /* 0x000000ffff067224 */ /* 0x000fe400078e0015 */
[----:B------:R-:W-:Y:S02]  /*228c0*/  IMAD.MOV.U32 R3, RZ, RZ, R22 ;  /* 0x000000ffff037224 */ /* 0x000fe400078e0016 */
[----:B------:R-:W-:Y:S02]  /*228d0*/  IMAD.MOV.U32 R2, RZ, RZ, R23 ;  /* 0x000000ffff027224 */ /* 0x000fe400078e0017 */
[----:B------:R-:W0:Y:S02]  /*228e0*/  LDSM.16.MT88.4 R20, [R0+UR4+0x80] ;  /* 0x000080040014783b */ /* 0x000e240008004200 */
[----:B0-----:R-:W-:-:S02]  /*228f0*/  IMAD.MOV.U32 R29, RZ, RZ, R23 ;  /* 0x000000ffff1d7224 */ /* 0x001fc400078e0017 */
[----:B---3--:R-:W-:Y:S04]  /*22900*/  STL.64 [R1+0x24d0], R26 ;  /* 0x0024d01a01007387 */ /* 0x008fe80000100a00 */
[----:B----4-:R0:W-:Y:S04]  /*22910*/  STL.64 [R1+0x24c8], R24 ;  /* 0x0024c81801007387 */ /* 0x0101e80000100a00 */
[----:B0-----:R-:W3:Y:S04]  /*22920*/  LDL.LU.64 R24, [R1+0x3d0] ;  /* 0x0003d00001187983 */ /* 0x001ee80000300a00 */
[----:B------:R-:W3:Y:S04]  /*22930*/  LDL.LU.64 R26, [R1+0x3d8] ;  /* 0x0003d800011a7983 */ /* 0x000ee80000300a00 */
[----:B------:R0:W-:Y:S04]  /*22940*/  STL [R1+0x2478], R28 ;  /* 0x0024781c01007387 */ /* 0x0001e80000100800 */
[----:B------:R1:W-:Y:S01]  /*22950*/  STL.64 [R1+0x60], R20 ;  /* 0x0000601401007387 */ /* 0x0003e20000100a00 */
[----:B0-----:R-:W-:-:S03]  /*22960*/  IMAD.MOV.U32 R28, RZ, RZ, R22 ;  /* 0x000000ffff1c7224 */ /* 0x001fc600078e0016 */
[----:B------:R-:W4:Y:S04]  /*22970*/  LDL.LU.64 R22, [R1+0x24e8] ;  /* 0x0024e80001167983 */ /* 0x000f280000300a00 */
[----:B-1----:R-:W4:Y:S02]  /*22980*/  LDL.LU.64 R20, [R1+0x24e0] ;  /* 0x0024e00001147983 */ /* 0x002f240000300a00 */
[----:B----4-:R-:W-:-:S15]  /*22990*/  HMMA.16816.F32 R8, R20, R4, R8 ;  /* 0x000000041408723c */ /* 0x010fde0000001808 */
[----:B------:R-:W-:-:S08]  /*229a0*/  NOP ;  /* 0x0000000000007918 */ /* 0x000fd00000000000 */
[----:B------:R0:W-:Y:S04]  /*229b0*/  STL.64 [R1+0x170], R8 ;  /* 0x0001700801007387 */ /* 0x0001e80000100a00 */
[----:B------:R1:W-:Y:S04]  /*229c0*/  STL.64 [R1+0x178], R10 ;  /* 0x0001780a01007387 */ /* 0x0003e80000100a00 */
[----:B0-----:R-:W2:Y:S01]  /*229d0*/  LDL.LU.64 R8, [R1+0x24d8] ;  /* 0x0024d80001087983 */ /* 0x001ea20000300a00 */
[----:B---3--:R-:W-:Y:S06]  /*229e0*/  HMMA.16816.F32 R24, R16, R4, R24 ;  /* 0x000000041018723c */ /* 0x008fec0000001818 */
[----:B--2---:R-:W-:-:S15]  /*229f0*/  HMMA.16816.F32 R12, R20, R8, R12 ;  /* 0x00000008140c723c */ /* 0x004fde000000180c */
[----:B------:R-:W-:-:S08]  /*22a00*/  NOP ;  /* 0x0000000000007918 */ /* 0x000fd00000000000 */
[----:B------:R0:W-:Y:S01]  /*22a10*/  STL.64 [R1+0x130], R12 ;  /* 0x0001300c01007387 */ /* 0x0001e20000100a00 */
[----:B-1----:R-:W-:Y:S02]  /*22a20*/  IMAD.MOV.U32 R11, RZ, RZ, R15 ;  /* 0x000000ffff0b7224 */ /* 0x002fe400078e000f */
[----:B------:R-:W-:Y:S01]  /*22a30*/  IMAD.MOV.U32 R10, RZ, RZ, R14 ;  /* 0x000000ffff0a7224 */ /* 0x000fe200078e000e */
[----:B------:R-:W2:Y:S04]  /*22a40*/  LDL.LU.64 R20, [R1+0x3b0] ;  /* 0x0003b00001147983 */ /* 0x000ea80000300a00 */
[----:B------:R-:W2:Y:S04]  /*22a50*/  LDL.LU.64 R22, [R1+0x3b8] ;  /* 0x0003b80001167983 */ /* 0x000ea80000300a00 */
[----:B0-----:R-:W3:Y:S04]  /*22a60*/  LDL.LU.64 R12, [R1+0x2a0] ;  /* 0x0002a000010c7983 */ /* 0x001ee80000300a00 */
[----:B------:R-:W3:Y:S04]  /*22a70*/  LDL.LU.64 R14, [R1+0x2a8] ;  /* 0x0002a800010e7983 */ /* 0x000ee80000300a00 */
[----:B------:R-:W-:Y:S04]  /*22a80*/  STL [R1+0x2394], R11 ;  /* 0x0023940b01007387 */ /* 0x000fe80000100800 */
[----:B------:R-:W-:Y:S04]  /*22a90*/  STL [R1+0x2390], R10 ;  /* 0x0023900a01007387 */ /* 0x000fe80000100800 */
[----:B------:R-:W-:Y:S04]  /*22aa0*/  STL.64 [R1+0x120], R24 ;  /* 0x0001201801007387 */ /* 0x000fe80000100a00 */
[----:B------:R0:W-:Y:S04]  /*22ab0*/  STL.64 [R1+0x128], R26 ;  /* 0x0001281a01007387 */ /* 0x0001e80000100a00 */
[----:B0-----:R-:W4:Y:S04]  /*22ac0*/  LDL.LU.64 R26, [R1+0x24d0] ;  /* 0x0024d000011a7983 */ /* 0x001f280000300a00 */
[----:B------:R-:W4:Y:S02]  /*22ad0*/  LDL.LU.64 R24, [R1+0x24c8] ;  /* 0x0024c80001187983 */ /* 0x000f240000300a00 */
[----:B----4-:R-:W-:Y:S02]  /*22ae0*/  HMMA.16816.F32 R16, R16, R8, R24 ;  /* 0x000000081010723c */ /* 0x010fe40000001818 */
[----:B------:R-:W2:Y:S04]  /*22af0*/  LDL.LU.64 R26, [R1+0x24c0] ;  /* 0x0024c000011a7983 */ /* 0x000ea80000300a00 */
[----:B------:R-:W2:-:S15]  /*22b00*/  LDL.LU.64 R24, [R1+0x24b8] ;  /* 0x0024b80001187983 */ /* 0x000e9e0000300a00 */
[----:B------:R-:W-:-:S02]  /*22b10*/  NOP ;  /* 0x0000000000007918 */ /* 0x000fc40000000000 */
[----:B------:R-:W-:Y:S04]  /*22b20*/  STL.64 [R1+0x160], R16 ;  /* 0x0001601001007387 */ /* 0x000fe80000100a00 */
[----:B------:R-:W-:Y:S04]  /*22b30*/  STL.64 [R1+0x168], R18 ;  /* 0x0001681201007387 */ /* 0x000fe80000100a00 */
[----:B------:R-:W0:Y:S04]  /*22b40*/  LDSM.16.MT88.4 R16, [R0+UR4+0x100] ;  /* 0x000100040010783b */ /* 0x000e280008004200 */
[----:B0-----:R-:W-:Y:S01]  /*22b50*/  STL.64 [R1+0x2400], R18 ;  /* 0x0024001201007387 */ /* 0x001fe20000100a00 */
[----:B--2---:R-:W-:-:S15]  /*22b60*/  HMMA.16816.F32 R20, R24, R4, R20 ;  /* 0x000000041814723c */ /* 0x004fde0000001814 */
[----:B------:R-:W-:-:S08]  /*22b70*/  NOP ;  /* 0x0000000000007918 */ /* 0x000fd00000000000 */
[----:B------:R-:W-:Y:S04]  /*22b80*/  STL.64 [R1+0x180], R20 ;  /* 0x0001801401007387 */ /* 0x000fe80000100a00 */
[----:B------:R-:W-:Y:S04]  /*22b90*/  STL.64 [R1+0x188], R22 ;  /* 0x0001881601007387 */ /* 0x000fe80000100a00 */
[----:B------:R0:W-:Y:S04]  /*22ba0*/  STL.64 [R1+0x23f8], R16 ;  /* 0x0023f81001007387 */ /* 0x0001e80000100a00 */
[----:B------:R-:W1:Y:S04]  /*22bb0*/  LDSM.16.MT88.4 R20, [R0+UR4+0x180] ;  /* 0x000180040014783b */ /* 0x000e680008004200 */
[----:B0-----:R-:W2:Y:S04]  /*22bc0*/  LDL.LU R16, [R1+0x40] ;  /* 0x0000400001107983 */ /* 0x001ea80000300800 */
[----:B------:R-:W2:Y:S04]  /*22bd0*/  LDL.LU R17, [R1+0x44] ;  /* 0x0000440001117983 */ /* 0x000ea80000300800 */
[----:B------:R-:W4:Y:S04]  /*22be0*/  LDL.LU R18, [R1+0x48] ;  /* 0x0000480001127983 */ /* 0x000f280000300800 */
[----:B------:R-:W4:Y:S01]  /*22bf0*/  LDL.LU R19, [R1+0x4c] ;  /* 0x00004c0001137983 */ /* 0x000f220000300800 */
[----:B---3--:R-:W-:Y:S03]  /*22c00*/  HMMA.16816.F32 R12, R24, R8, R12 ;  /* 0x00000008180c723c */ /* 0x008fe6000000180c */
[----:B------:R-:W0:Y:S04]  /*22c10*/  LDSM.16.MT88.4 R24, [R0+UR4+0x200] ;  /* 0x000200040018783b */ /* 0x000e280008004200 */
[----:B----4-:R-:W-:Y:S04]  /*22c20*/  STL.64 [R1+0x2488], R18 ;  /* 0x0024881201007387 */ /* 0x010fe80000100a00 */
[----:B--2---:R-:W-:Y:S04]  /*22c30*/  STL.64 [R1+0x2480], R16 ;  /* 0x0024801001007387 */ /* 0x004fe80000100a00 */
[----:B-1----:R-:W-:Y:S04]  /*22c40*/  STL.64 [R1+0x23e0], R22 ;  /* 0x0023e01601007387 */ /* 0x002fe80000100a00 */
[----:B------:R-:W-:Y:S04]  /*22c50*/  STL.64 [R1+0x23d8], R20 ;  /* 0x0023d81401007387 */ /* 0x000fe80000100a00 */
[----:B------:R1:W-:Y:S04]  /*22c60*/  STL.64 [R1+0x24a0], R8 ;  /* 0x0024a00801007387 */ /* 0x0003e80000100a00 */
[----:B-1----:R-:W2:Y:S04]  /*22c70*/  LDL.LU.64 R8, [R1+0x3c0] ;  /* 0x0003c00001087983 */ /* 0x002ea80000300a00 */
[----:B------:R1:W-:Y:S04]  /*22c80*/  STL.64 [R1+0x150], R12 ;  /* 0x0001500c01007387 */ /* 0x0003e80000100a00 */
[----:B------:R3:W-:Y:S04]  /*22c90*/  STL.64 [R1+0x158], R14 ;  /* 0x0001580e01007387 */ /* 0x0007e80000100a00 */
[----:B------:R-:W2:Y:S01]  /*22ca0*/  LDL.LU.64 R10, [R1+0x3c8] ;  /* 0x0003c800010a7983 */ /* 0x000ea20000300a00 */
[----:B------:R-:W-:-:S02]  /*22cb0*/  IMAD.MOV.U32 R22, RZ, RZ, R3 ;  /* 0x000000ffff167224 */ /* 0x000fc400078e0003 */
[----:B------:R-:W-:Y:S02]  /*22cc0*/  IMAD.MOV.U32 R23, RZ, RZ, R2 ;  /* 0x000000ffff177224 */ /* 0x000fe400078e0002 */
[----:B------:R-:W-:Y:S02]  /*22cd0*/  IMAD.MOV.U32 R20, RZ, RZ, R7 ;  /* 0x000000ffff147224 */ /* 0x000fe400078e0007 */
[----:B------:R-:W-:Y:S01]  /*22ce0*/  IMAD.MOV.U32 R21, RZ, RZ, R6 ;  /* 0x000000ffff157224 */ /* 0x000fe200078e0006 */
[----:B-1----:R-:W4:Y:S04]  /*22cf0*/  LDL.LU.64 R12, [R1+0x290] ;  /* 0x00029000010c7983 */ /* 0x002f280000300a00 */
[----:B---3--:R-:W4:Y:S04]  /*22d00*/  LDL.LU.64 R14, [R1+0x298] ;  /* 0x00029800010e7983 */ /* 0x008f280000300a00 */
[----:B------:R-:W3:Y:S04]  /*22d10*/  LDL.LU.64 R16, [R1+0x3a0] ;  /* 0x0003a00001107983 */ /* 0x000ee80000300a00 */
[----:B------:R-:W3:Y:S04]  /*22d20*/  LDL.LU.64 R18, [R1+0x3a8] ;  /* 0x0003a80001127983 */ /* 0x000ee80000300a00 */
[----:B------:R-:W-:Y:S04]  /*22d30*/  STL.64 [R1+0x2430], R22 ;  /* 0x0024301601007387 */ /* 0x000fe80000100a00 */
[----:B------:R1:W-:Y:S01]  /*22d40*/  STL.64 [R1+0x2428], R20 ;  /* 0x0024281401007387 */ /* 0x0003e20000100a00 */
[----:B0-----:R-:W-:-:S02]  /*22d50*/  IMAD.MOV.U32 R3, RZ, RZ, R26 ;  /* 0x000000ffff037224 */ /* 0x001fc400078e001a */
[----:B------:R-:W-:Y:S02]  /*22d60*/  IMAD.MOV.U32 R2, RZ, RZ, R27 ;  /* 0x000000ffff027224 */ /* 0x000fe400078e001b */
[----:B------:R-:W-:Y:S02]  /*22d70*/  IMAD.MOV.U32 R7, RZ, RZ, R24 ;  /* 0x000000ffff077224 */ /* 0x000fe400078e0018 */
[----:B------:R-:W-:Y:S01]  /*22d80*/  IMAD.MOV.U32 R6, RZ, RZ, R25 ;  /* 0x000000ffff067224 */ /* 0x000fe200078e0019 */
[----:B-1----:R-:W3:Y:S04]  /*22d90*/  LDL.LU.64 R20, [R1+0x330] ;  /* 0x0003300001147983 */ /* 0x002ee80000300a00 */
[----:B------:R-:W3:Y:S04]  /*22da0*/  LDL.LU.64 R22, [R1+0x338] ;  /* 0x0003380001167983 */ /* 0x000ee80000300a00 */
[----:B------:R-:W2:Y:S04]  /*22db0*/  LDL.LU.64 R26, [R1+0x24b0] ;  /* 0x0024b000011a7983 */ /* 0x000ea80000300a00 */
[----:B------:R-:W2:Y:S02]  /*22dc0*/  LDL.LU.64 R24, [R1+0x24a8] ;  /* 0x0024a80001187983 */ /* 0x000ea40000300a00 */
[----:B--2---:R-:W-:-:S15]  /*22dd0*/  HMMA.16816.F32 R8, R24, R4, R8 ;  /* 0x000000041808723c */ /* 0x004fde0000001808 */
[----:B------:R-:W-:-:S08]  /*22de0*/  NOP ;  /* 0x0000000000007918 */ /* 0x000fd00000000000 */
[----:B------:R0:W-:Y:S04]  /*22df0*/  STL.64 [R1+0x140], R8 ;  /* 0x0001400801007387 */ /* 0x0001e80000100a00 */
[----:B------:R-:W-:Y:S04]  /*22e00*/  STL.64 [R1+0x148], R10 ;  /* 0x0001480a01007387 */ /* 0x000fe80000100a00 */
[----:B0-----:R-:W4:Y:S02]  /*22e10*/  LDL.LU.64 R8, [R1+0x24a0] ;  /* 0x0024a00001087983 */ /* 0x001f240000300a00 */
[----:B----4-:R-:W-:Y:S02]  /*22e20*/  HMMA.16816.F32 R24, R24, R8, R12 ;  /* 0x000000081818723c */ /* 0x010fe4000000180c */
[----:B------:R-:W3:Y:S04]  /*22e30*/  LDL.LU.64 R14, [R1+0x2498] ;  /* 0x00249800010e7983 */ /* 0x000ee80000300a00 */
[----:B------:R-:W3:-:S15]  /*22e40*/  LDL.LU.64 R12, [R1+0x2490] ;  /* 0x00249000010c7983 */ /* 0x000ede0000300a00 */
[----:B------:R-:W-:-:S02]  /*22e50*/  NOP ;  /* 0x0000000000007918 */ /* 0x000fc40000000000 */
[----:B------:R0:W-:Y:S04]  /*22e60*/  STL.64 [R1+0x110], R24 ;  /* 0x0001101801007387 */ /* 0x0001e80000100a00 */
[----:B------:R1:W-:Y:S04]  /*22e70*/  STL.64 [R1+0x118], R26 ;  /* 0x0001181a01007387 */ /* 0x0003e80000100a00 */
[----:B0-----:R-:W2:Y:S04]  /*22e80*/  LDL.LU.64 R24, [R1+0x270] ;  /* 0x0002700001187983 */ /* 0x001ea80000300a00 */
[----:B-1----:R-:W2:Y:S01]  /*22e90*/  LDL.LU.64 R26, [R1+0x278] ;  /* 0x00027800011a7983 */ /* 0x002ea20000300a00 */
[----:B---3--:R-:W-:-:S15]  /*22ea0*/  HMMA.16816.F32 R16, R12, R4, R16 ;  /* 0x000000040c10723c */ /* 0x008fde0000001810 */
[----:B------:R-:W-:-:S08]  /*22eb0*/  NOP ;  /* 0x0000000000007918 */ /* 0x000fd00000000000 */
[----:B------:R-:W-:Y:S04]  /*22ec0*/  STL.64 [R1+0x100], R16 ;  /* 0x0001001001007387 */ /* 0x000fe80000100a00 */
[----:B------:R0:W-:Y:S04]  /*22ed0*/  STL.64 [R1+0x108], R18 ;  /* 0x0001081201007387 */ /* 0x0001e80000100a00 */
[----:B0-----:R-:W3:Y:S04]  /*22ee0*/  LDL.LU.64 R18, [R1+0x2488] ;  /* 0x0024880001127983 */ /* 0x001ee80000300a00 */
[----:B------:R-:W3:Y:S01]  /*22ef0*/  LDL.LU.64 R16, [R1+0x2480] ;  /* 0x0024800001107983 */ /* 0x000ee20000300a00 */
[----:B--2---:R-:W-:-:S15]  /*22f00*/  HMMA.16816.F32 R24, R12, R8, R24 ;  /* 0x000000080c18723c */ /* 0x004fde0000001818 */
[----:B------:R-:W-:-:S08]  /*22f10*/  NOP ;  /* 0x0000000000007918 */ /* 0x000fd00000000000 */
[----:B------:R0:W-:Y:S04]  /*22f20*/  STL.64 [R1+0xe0], R24 ;  /* 0x0000e01801007387 */ /* 0x0001e80000100a00 */
[----:B------:R1:W-:Y:S04]  /*22f30*/  STL.64 [R1+0xe8], R26 ;  /* 0x0000e81a01007387 */ /* 0x0003e80000100a00 */
[----:B0-----:R-:W2:Y:S04]  /*22f40*/  LDL.LU.64 R24, [R1+0x250] ;  /* 0x0002500001187983 */ /* 0x001ea80000300a00 */
[----:B-1----:R-:W2:Y:S01]  /*22f50*/  LDL.LU.64 R26, [R1+0x258] ;  /* 0x00025800011a7983 */ /* 0x002ea20000300a00 */
[----:B---3--:R-:W-:-:S15]  /*22f60*/  HMMA.16816.F32 R12, R16, R4, R20 ;  /* 0x00000004100c723c */ /* 0x008fde0000001814 */
[----:B------:R-:W-:-:S08]  /*22f70*/  NOP ;  /* 0x0000000000007918 */ /* 0x000fd00000000000 */
[----:B------:R-:W-:Y:S04]  /*22f80*/  STL.64 [R1+0xf0], R12 ;  /* 0x0000f00c01007387 */ /* 0x000fe80000100a00 */
[----:B------:R-:W-:Y:S04]  /*22f90*/  STL.64 [R1+0xf8], R14 ;  /* 0x0000f80e01007387 */ /* 0x000fe80000100a00 */
[----:B------:R-:W3:Y:S04]  /*22fa0*/  LDL.LU R20, [R1+0x20] ;  /* 0x0000200001147983 */ /* 0x000ee80000300800 */
[----:B------:R-:W3:Y:S04]  /*22fb0*/  LDL.LU R21, [R1+0x24] ;  /* 0x0000240001157983 */ /* 0x000ee80000300800 */
[----:B------:R-:W4:Y:S04]  /*22fc0*/  LDL.LU R22, [R1+0x28] ;  /* 0x0000280001167983 */ /* 0x000f280000300800 */
[----:B------:R-:W4:Y:S04]  /*22fd0*/  LDL.LU R23, [R1+0x2c] ;  /* 0x00002c0001177983 */ /* 0x000f280000300800 */
[----:B------:R-:W0:Y:S01]  /*22fe0*/  LDSM.16.MT88.4 R12, [R0+UR4+0x280] ;  /* 0x00028004000c783b */ /* 0x000e220008004200 */
[----:B--2---:R-:W-:Y:S03]  /*22ff0*/  HMMA.16816.F32 R24, R16, R8, R24 ;  /* 0x000000081018723c */ /* 0x004fe60000001818 */
[----:B------:R-:W1:Y:S04]  /*23000*/  LDSM.16.MT88.4 R16, [R0+UR4+0x300] ;  /* 0x000300040010783b */ /* 0x000e680008004200 */
[----:B----4-:R-:W-:Y:S04]  /*23010*/  STL.64 [R1+0x2460], R22 ;  /* 0x0024601601007387 */ /* 0x010fe80000100a00 */
[----:B---3--:R2:W-:Y:S04]  /*23020*/  STL.64 [R1+0x2458], R20 ;  /* 0x0024581401007387 */ /* 0x0085e80000100a00 */
[----:B--2---:R-:W2:Y:S04]  /*23030*/  LDL.LU R20, [R1+0x30] ;  /* 0x0000300001147983 */ /* 0x004ea80000300800 */
[----:B------:R-:W2:Y:S04]  /*23040*/  LDL.LU R21, [R1+0x34] ;  /* 0x0000340001157983 */ /* 0x000ea80000300800 */
[----:B------:R-:W2:Y:S04]  /*23050*/  LDL.LU R22, [R1+0x38] ;  /* 0x0000380001167983 */ /* 0x000ea80000300800 */
[----:B------:R-:W2:Y:S04]  /*23060*/  LDL.LU R23, [R1+0x3c] ;  /* 0x00003c0001177983 */ /* 0x000ea80000300800 */
[----:B0-----:R-:W-:Y:S04]  /*23070*/  STL.64 [R1+0x23b0], R14 ;  /* 0x0023b00e01007387 */ /* 0x001fe80000100a00 */
[----:B------:R0:W-:Y:S04]  /*23080*/  STL.64 [R1+0x23a8], R12 ;  /* 0x0023a80c01007387 */ /* 0x0001e80000100a00 */
[----:B0-----:R-:W3:Y:S04]  /*23090*/  LDL.LU R12, [R1+0x60] ;  /* 0x00006000010c7983 */ /* 0x001ee80000300800 */
[----:B------:R-:W3:Y:S01]  /*230a0*/  LDL.LU R13, [R1+0x64] ;  /* 0x00006400010d7983 */ /* 0x000ee20000300800 */
[----:B------:R-:W-:-:S02]  /*230b0*/  IMAD.MOV.U32 R14, RZ, RZ, R28 ;  /* 0x000000ffff0e7224 */ /* 0x000fc400078e001c */
[----:B------:R-:W-:Y:S01]  /*230c0*/  IMAD.MOV.U32 R15, RZ, RZ, R29 ;  /* 0x000000ffff0f7224 */ /* 0x000fe200078e001d */
[----:B------:R-:W4:Y:S04]  /*230d0*/  LDL.LU R28, [R1+0x2478] ;  /* 0x00247800011c7983 */ /* 0x000f280000300800 */
[----:B------:R-:W-:Y:S04]  /*230e0*/  STL.64 [R1+0x2410], R14 ;  /* 0x0024100e01007387 */ /* 0x000fe80000100a00 */
[----:B---3--:R0:W-:Y:S04]  /*230f0*/  STL.64 [R1+0x2408], R12 ;  /* 0x0024080c01007387 */ /* 0x0081e80000100a00 */
[----:B0-----:R-:W3:Y:S04]  /*23100*/  LDL.LU.64 R12, [R1+0x1d0] ;  /* 0x0001d000010c7983 */ /* 0x001ee80000300a00 */
[----:B------:R-:W-:Y:S04]  /*23110*/  STL.64 [R1+0xd0], R24 ;  /* 0x0000d01801007387 */ /* 0x000fe80000100a00 */
[----:B------:R-:W-:Y:S04]  /*23120*/  STL.64 [R1+0xd8], R26 ;  /* 0x0000d81a01007387 */ /* 0x000fe80000100a00 */
[----:B------:R-:W2:Y:S04]  /*23130*/  LDL.LU.64 R14, [R1+0x1d8] ;  /* 0x0001d800010e7983 */ /* 0x000ea80000300a00 */
[----:B-1----:R-:W-:Y:S04]  /*23140*/  STL.64 [R1+0x70], R16 ;  /* 0x0000701001007387 */ /* 0x002fe80000100a00 */
[----:B------:R-:W-:Y:S04]  /*23150*/  STL.64 [R1+0x78], R18 ;  /* 0x0000781201007387 */ /* 0x000fe80000100a00 */
[----:B--2---:R-:W-:Y:S04]  /*23160*/  STL.64 [R1+0x2420], R14 ;  /* 0x0024200e01007387 */ /* 0x004fe80000100a00 */
[----:B---3--:R0:W-:Y:S04]  /*23170*/  STL.64 [R1+0x2418], R12 ;  /* 0x0024180c01007387 */ /* 0x0081e80000100a00 */
[----:B0-----:R-:W2:Y:S04]  /*23180*/  LDL.LU.64 R12, [R1+0x390] ;  /* 0x00039000010c7983 */ /* 0x001ea80000300a00 */
[----:B------:R-:W3:Y:S04]  /*23190*/  LDL.LU.64 R14, [R1+0x398] ;  /* 0x00039800010e7983 */ /* 0x000ee80000300a00 */
[----:B---3--:R-:W-:Y:S04]  /*231a0*/  STL.64 [R1+0x2440], R14 ;  /* 0x0024400e01007387 */ /* 0x008fe80000100a00 */
[----:B--2---:R0:W-:Y:S04]  /*231b0*/  STL.64 [R1+0x2438], R12 ;  /* 0x0024380c01007387 */ /* 0x0041e80000100a00 */
[----:B0-----:R-:W2:Y:S04]  /*231c0*/  LDL.LU.64 R12, [R1+0x1c0] ;  /* 0x0001c000010c7983 */ /* 0x001ea80000300a00 */
[----:B------:R-:W3:Y:S04]  /*231d0*/  LDL.LU.64 R14, [R1+0x1c8] ;  /* 0x0001c800010e7983 */ /* 0x000ee80000300a00 */
[----:B---3--:R-:W-:Y:S04]  /*231e0*/  STL.64 [R1+0x2450], R14 ;  /* 0x0024500e01007387 */ /* 0x008fe80000100a00 */
[----:B--2---:R0:W-:Y:S04]  /*231f0*/  STL.64 [R1+0x2448], R12 ;  /* 0x0024480c01007387 */ /* 0x0041e80000100a00 */
[----:B0-----:R-:W2:Y:S04]  /*23200*/  LDL.LU.64 R12, [R1+0x2c0] ;  /* 0x0002c000010c7983 */ /* 0x001ea80000300a00 */
[----:B------:R-:W3:Y:S01]  /*23210*/  LDL.LU.64 R14, [R1+0x2c8] ;  /* 0x0002c800010e7983 */ /* 0x000ee20000300a00 */
[----:B------:R-:W-:-:S02]  /*23220*/  IMAD.MOV.U32 R26, RZ, RZ, R3 ;  /* 0x000000ffff1a7224 */ /* 0x000fc400078e0003 */
[----:B------:R-:W-:Y:S02]  /*23230*/  IMAD.MOV.U32 R27, RZ, RZ, R2 ;  /* 0x000000ffff1b7224 */ /* 0x000fe400078e0002 */
[----:B------:R-:W-:Y:S02]  /*23240*/  IMAD.MOV.U32 R24, RZ, RZ, R7 ;  /* 0x000000ffff187224 */ /* 0x000fe400078e0007 */
[----:B------:R-:W-:Y:S01]  /*23250*/  IMAD.MOV.U32 R25, RZ, RZ, R6 ;  /* 0x000000ffff197224 */ /* 0x000fe200078e0006 */
[----:B---3--:R-:W-:Y:S04]  /*23260*/  STL.64 [R1+0x2470], R14 ;  /* 0x0024700e01007387 */ /* 0x008fe80000100a00 */
[----:B--2---:R0:W-:Y:S04]  /*23270*/  STL.64 [R1+0x2468], R12 ;  /* 0x0024680c01007387 */ /* 0x0041e80000100a00 */
[----:B0-----:R-:W2:Y:S04]  /*23280*/  LDL.LU.64 R12, [R1+0x1f0] ;  /* 0x0001f000010c7983 */ /* 0x001ea80000300a00 */
[----:B------:R-:W2:Y:S04]  /*23290*/  LDL.LU.64 R14, [R1+0x1f8] ;  /* 0x0001f800010e7983 */ /* 0x000ea80000300a00 */
[----:B------:R-:W3:Y:S04]  /*232a0*/  LDL.LU.64 R16, [R1+0x300] ;  /* 0x0003000001107983 */ /* 0x000ee80000300a00 */
[----:B------:R-:W3:Y:S04]  /*232b0*/  LDL.LU.64 R18, [R1+0x308] ;  /* 0x0003080001127983 */ /* 0x000ee80000300a00 */
[----:B------:R-:W-:Y:S04]  /*232c0*/  STL.64 [R1+0x23d0], R26 ;  /* 0x0023d01a01007387 */ /* 0x000fe80000100a00 */
[----:B------:R0:W-:Y:S04]  /*232d0*/  STL.64 [R1+0x23c8], R24 ;  /* 0x0023c81801007387 */ /* 0x0001e80000100a00 */
[----:B0-----:R-:W4:Y:S04]  /*232e0*/  LDL.LU.64 R24, [R1+0x320] ;  /* 0x0003200001187983 */ /* 0x001f280000300a00 */
[----:B------:R-:W4:Y:S02]  /*232f0*/  LDL.LU.64 R26, [R1+0x328] ;  /* 0x00032800011a7983 */ /* 0x000f240000300a00 */
[C---:B----4-:R-:W-:Y:S06]  /*23300*/  HMMA.16816.F32 R24, R20.reuse, R4, R24 ;  /* 0x000000041418723c */ /* 0x050fec0000001818 */
[----:B--2---:R-:W-:-:S15]  /*23310*/  HMMA.16816.F32 R20, R20, R8, R12 ;  /* 0x000000081414723c */ /* 0x004fde000000180c */
[----:B------:R-:W-:-:S02]  /*23320*/  NOP ;  /* 0x0000000000007918 */ /* 0x000fc40000000000 */
[----:B------:R0:W-:Y:S01]  /*23330*/  STL.64 [R1+0xc0], R24 ;  /* 0x0000c01801007387 */ /* 0x0001e20000100a00 */
[----:B------:R-:W-:-:S03]  /*23340*/  IMAD.MOV.U32 R2, RZ, RZ, R27 ;  /* 0x000000ffff027224 */ /* 0x000fc600078e001b */
[----:B------:R1:W-:Y:S04]  /*23350*/  STL [R1+0xc8], R26 ;  /* 0x0000c81a01007387 */ /* 0x0003e80000100800 */
[----:B0-----:R-:W2:Y:S04]  /*23360*/  LDL.LU.64 R24, [R1+0x240] ;  /* 0x0002400001187983 */ /* 0x001ea80000300a00 */
[----:B-1----:R-:W2:Y:S04]  /*23370*/  LDL.LU.64 R26, [R1+0x248] ;  /* 0x00024800011a7983 */ /* 0x002ea80000300a00 */
[----:B------:R-:W-:Y:S04]  /*23380*/  STL [R1+0x2328], R2 ;  /* 0x0023280201007387 */ /* 0x000fe80000100800 */
[----:B------:R-:W4:Y:S04]  /*23390*/  LDL.LU.64 R14, [R1+0x2470] ;  /* 0x00247000010e7983 */ /* 0x000f280000300a00 */
[----:B------:R-:W4:Y:S04]  /*233a0*/  LDL.LU.64 R12, [R1+0x2468] ;  /* 0x00246800010c7983 */ /* 0x000f280000300a00 */
[----:B------:R-:W-:Y:S04]  /*233b0*/  STL.64 [R1+0xa0], R20 ;  /* 0x0000a01401007387 */ /* 0x000fe80000100a00 */
[----:B------:R0:W-:Y:S04]  /*233c0*/  STL.64 [R1+0xa8], R22 ;  /* 0x0000a81601007387 */ /* 0x0001e80000100a00 */
[----:B0-----:R-:W4:Y:S04]  /*233d0*/  LDL.LU.64 R22, [R1+0x2460] ;  /* 0x0024600001167983 */ /* 0x001f280000300a00 */
[----:B------:R-:W4:Y:S02]  /*233e0*/  LDL.LU.64 R20, [R1+0x2458] ;  /* 0x0024580001147983 */ /* 0x000f240000300a00 */
[----:B----4-:R-:W-:-:S15]  /*233f0*/  HMMA.16816.F32 R12, R20, R4, R12 ;  /* 0x00000004140c723c */ /* 0x010fde000000180c */
[----:B------:R-:W-:-:S08]  /*23400*/  NOP ;  /* 0x0000000000007918 */ /* 0x000fd00000000000 */
[----:B------:R-:W-:Y:S04]  /*23410*/  STL.64 [R1+0x90], R12 ;  /* 0x0000900c01007387 */ /* 0x000fe80000100a00 */
[----:B------:R0:W-:Y:S04]  /*23420*/  STL.64 [R1+0x98], R14 ;  /* 0x0000980e01007387 */ /* 0x0001e80000100a00 */
[----:B0-----:R-:W4:Y:S04]  /*23430*/  LDL.LU.64 R14, [R1+0x2450] ;  /* 0x00245000010e7983 */ /* 0x001f280000300a00 */
[----:B------:R-:W4:Y:S02]  /*23440*/  LDL.LU.64 R12, [R1+0x2448] ;  /* 0x00244800010c7983 */ /* 0x000f240000300a00 */
[----:B----4-:R-:W-:Y:S02]  /*23450*/  HMMA.16816.F32 R20, R20, R8, R12 ;  /* 0x000000081414723c */ /* 0x010fe4000000180c */
[----:B------:R-:W4:Y:S04]  /*23460*/  LDL.LU.64 R14, [R1+0x2440] ;  /* 0x00244000010e7983 */ /* 0x000f280000300a00 */
[----:B------:R-:W4:-:S15]  /*23470*/  LDL.LU.64 R12, [R1+0x2438] ;  /* 0x00243800010c7983 */ /* 0x000f1e0000300a00 */
[----:B------:R-:W-:-:S02]  /*23480*/  NOP ;  /* 0x0000000000007918 */ /* 0x000fc40000000000 */
        /* <DEDUP_REMOVED lines=11> */
[----:B------:R-:W3:Y:S04]  /*23540*/  LDL.LU.64 R14, [R1+0x2410] ;  /* 0x00241000010e7983 */ /* 0x000ee80000300a00 */
[----:B------:R-:W3:-:S15]  /*23550*/  LDL.LU.64 R12, [R1+0x2408] ;  /* 0x00240800010c7983 */ /* 0x000ede0000300a00 */
[----:B------:R-:W-:-:S02]  /*23560*/  NOP ;  /* 0x0000000000007918 */ /* 0x000fc40000000000 */
[----:B------:R-:W-:Y:S04]  /*23570*/  STL.64 [R1+0x190], R20 ;  /* 0x0001901401007387 */ /* 0x000fe80000100a00 */
[----:B------:R3:W-:Y:S02]  /*23580*/  STL.64 [R1+0x198], R22 ;  /* 0x0001981601007387 */ /* 0x0007e40000100a00 */
[----:B---3--:R-:W-:Y:S02]  /*23590*/  HMMA.16816.F32 R20, R12, R4, R16 ;  /* 0x000000040c14723c */ /* 0x008fe40000001810 */
[----:B------:R-:W0:-:S15]  /*235a0*/  LDSM.16.MT88.4 R16, [R0+UR4+0x380] ;  /* 0x000380040010783b */ /* 0x000e1e0008004200 */
[----:B------:R-:W-:-:S06]  /*235b0*/  NOP ;  /* 0x0000000000007918 */ /* 0x000fcc0000000000 */
[----:B------:R1:W-:Y:S04]  /*235c0*/  STL.64 [R1+0x1a0], R20 ;  /* 0x0001a01401007387 */ /* 0x0003e80000100a00 */
[----:B------:R3:W-:Y:S04]  /*235d0*/  STL.64 [R1+0x1a8], R22 ;  /* 0x0001a81601007387 */ /* 0x0007e80000100a00 */
[----:B0-----:R-:W-:Y:S04]  /*235e0*/  STL.64 [R1+0x20], R16 ;  /* 0x0000201001007387 */ /* 0x001fe80000100a00 */
[----:B-1----:R-:W4:Y:S04]  /*235f0*/  LDL.LU.64 R20, [R1+0x1b0] ;  /* 0x0001b00001147983 */ /* 0x002f280000300a00 */
[----:B---3--:R-:W3:Y:S01]  /*23600*/  LDL.LU.64 R22, [R1+0x1b8] ;  /* 0x0001b80001167983 */ /* 0x008ee20000300a00 */
[----:B------:R-:W-:-:S02]  /*23610*/  IMAD.MOV.U32 R11, RZ, RZ, R18 ;  /* 0x000000ffff0b7224 */ /* 0x000fc400078e0012 */
[----:B------:R-:W-:Y:S02]  /*23620*/  IMAD.MOV.U32 R10, RZ, RZ, R19 ;  /* 0x000000ffff0a7224 */ /* 0x000fe400078e0013 */
[----:B------:R-:W0:Y:S01]  /*23630*/  LDSM.16.MT88.4 R16, [R28+UR4+0x4000] ;  /* 0x004000041c10783b */ /* 0x000e220008004200 */
[----:B--2---:R-:W-:Y:S03]  /*23640*/  HMMA.16816.F32 R12, R12, R8, R24 ;  /* 0x000000080c0c723c */ /* 0x004fe60000001818 */
[----:B---3--:R-:W-:Y:S04]  /*23650*/  STL.64 [R1+0x23f0], R22 ;  /* 0x0023f01601007387 */ /* 0x008fe80000100a00 */
[----:B----4-:R1:W-:Y:S04]  /*23660*/  STL.64 [R1+0x23e8], R20 ;  /* 0x0023e81401007387 */ /* 0x0103e80000100a00 */
[----:B-1----:R-:W2:Y:S04]  /*23670*/  LDL.LU.64 R20, [R1+0x340] ;  /* 0x0003400001147983 */ /* 0x002ea80000300a00 */
[----:B------:R-:W2:Y:S04]  /*23680*/  LDL.LU.64 R22, [R1+0x348] ;  /* 0x0003480001167983 */ /* 0x000ea80000300a00 */
[----:B0-----:R-:W-:Y:S04]  /*23690*/  STL.64 [R1+0x30], R16 ;  /* 0x0000301001007387 */ /* 0x001fe80000100a00 */
[----:B------:R0:W-:Y:S04]  /*236a0*/  STL.64 [R1+0x38], R18 ;  /* 0x0000381201007387 */ /* 0x0001e80000100a00 */
[----:B0-----:R-:W2:Y:S04]  /*236b0*/  LDL.LU.64 R18, [R1+0x2400] ;  /* 0x0024000001127983 */ /* 0x001ea80000300a00 */
[----:B------:R-:W2:Y:S04]  /*236c0*/  LDL.LU.64 R16, [R1+0x23f8] ;  /* 0x0023f80001107983 */ /* 0x000ea80000300a00 */
[----:B------:R-:W3:Y:S04]  /*236d0*/  LDL.LU.64 R24, [R1+0x1e0] ;  /* 0x0001e00001187983 */ /* 0x000ee80000300a00 */
[----:B------:R-:W3:Y:S04]  /*236e0*/  LDL.LU.64 R26, [R1+0x1e8] ;  /* 0x0001e800011a7983 */ /* 0x000ee80000300a00 */
[----:B------:R-:W-:Y:S04]  /*236f0*/  STL.64 [R1+0x60], R12 ;  /* 0x0000600c01007387 */ /* 0x000fe80000100a00 */
[----:B------:R-:W-:Y:S04]  /*23700*/  STL.64 [R1+0x68], R14 ;  /* 0x0000680e01007387 */ /* 0x000fe80000100a00 */
[----:B------:R-:W0:Y:S02]  /*23710*/  LDSM.16.MT88.4 R12, [R28+UR4+0x4080] ;  /* 0x004080041c0c783b */ /* 0x000e240008004200 */
[----:B0-----:R-:W-:-:S02]  /*23720*/  IMAD.MOV.U32 R6, RZ, RZ, R12 ;  /* 0x000000ffff067224 */ /* 0x001fc400078e000c */
[----:B------:R-:W-:Y:S02]  /*23730*/  IMAD.MOV.U32 R7, RZ, RZ, R13 ;  /* 0x000000ffff077224 */ /* 0x000fe400078e000d */
[----:B------:R-:W-:Y:S02]  /*23740*/  IMAD.MOV.U32 R3, RZ, RZ, R14 ;  /* 0x000000ffff037224 */ /* 0x000fe400078e000e */
[----:B------:R-:W-:Y:S01]  /*23750*/  IMAD.MOV.U32 R0, RZ, RZ, R15 ;  /* 0x000000ffff007224 */ /* 0x000fe200078e000f */
[----:B------:R-:W4:Y:S04]  /*23760*/  LDL.LU.64 R12, [R1+0x200] ;  /* 0x00020000010c7983 */ /* 0x000f280000300a00 */
[----:B------:R-:W3:Y:S01]  /*23770*/  LDL.LU.64 R14, [R1+0x208] ;  /* 0x00020800010e7983 */ /* 0x000ee20000300a00 */
[C---:B--2---:R-:W-:Y:S03]  /*23780*/  HMMA.16816.F32 R20, R16.reuse, R4, R20 ;  /* 0x000000041014723c */ /* 0x044fe60000001814 */
[----:B---3--:R-:W-:Y:S04]  /*23790*/  STL.64 [R1+0x23c0], R14 ;  /* 0x0023c00e01007387 */ /* 0x008fe80000100a00 */
[----:B----4-:R0:W-:Y:S04]  /*237a0*/  STL.64 [R1+0x23b8], R12 ;  /* 0x0023b80c01007387 */ /* 0x0101e80000100a00 */
[----:B0-----:R-:W2:Y:S04]  /*237b0*/  LDL.LU.64 R12, [R1+0x260] ;  /* 0x00026000010c7983 */ /* 0x001ea80000300a00 */
[----:B------:R-:W2:Y:S08]  /*237c0*/  LDL.LU.64 R14, [R1+0x268] ;  /* 0x00026800010e7983 */ /* 0x000eb00000300a00 */
[----:B------:R-:W-:Y:S04]  /*237d0*/  STL.64 [R1+0x1c0], R20 ;  /* 0x0001c01401007387 */ /* 0x000fe80000100a00 */
[----:B------:R0:W-:Y:S04]  /*237e0*/  STL.64 [R1+0x1c8], R22 ;  /* 0x0001c81601007387 */ /* 0x0001e80000100a00 */
[----:B0-----:R-:W3:Y:S04]  /*237f0*/  LDL.LU.64 R22, [R1+0x23f0] ;  /* 0x0023f00001167983 */ /* 0x001ee80000300a00 */
[----:B------:R-:W3:Y:S02]  /*23800*/  LDL.LU.64 R20, [R1+0x23e8] ;  /* 0x0023e80001147983 */ /* 0x000ee40000300a00 */
[----:B---3--:R-:W-:Y:S02]  /*23810*/  HMMA.16816.F32 R16, R16, R8, R20 ;  /* 0x000000081010723c */ /* 0x008fe40000001814 */
[----:B------:R-:W3:Y:S04]  /*23820*/  LDL.LU.64 R22, [R1+0x23e0] ;  /* 0x0023e00001167983 */ /* 0x000ee80000300a00 */
[----:B------:R-:W3:-:S15]  /*23830*/  LDL.LU.64 R20, [R1+0x23d8] ;  /* 0x0023d80001147983 */ /* 0x000ede0000300a00 */
[----:B------:R-:W-:-:S02]  /*23840*/  NOP ;  /* 0x0000000000007918 */ /* 0x000fc40000000000 */
[----:B------:R0:W-:Y:S04]  /*23850*/  STL.64 [R1+0x1b0], R16 ;  /* 0x0001b01001007387 */ /* 0x0001e80000100a00 */
[----:B------:R1:W-:Y:S04]  /*23860*/  STL.64 [R1+0x1b8], R18 ;  /* 0x0001b81201007387 */ /* 0x0003e80000100a00 */
[----:B0-----:R-:W3:Y:S04]  /*23870*/  LDL.LU.64 R16, [R1+0x2f0] ;  /* 0x0002f00001107983 */ /* 0x001ee80000300a00 */
[----:B-1----:R-:W3:Y:S02]  /*23880*/  LDL.LU.64 R18, [R1+0x2f8] ;  /* 0x0002f80001127983 */ /* 0x002ee40000300a00 */
[----:B---3--:R-:W-:-:S15]  /*23890*/  HMMA.16816.F32 R16, R20, R4, R16 ;  /* 0x000000041410723c */ /* 0x008fde0000001810 */
[----:B------:R-:W-:-:S08]  /*238a0*/  NOP ;  /* 0x0000000000007918 */ /* 0x000fd00000000000 */
[----:B------:R0:W-:Y:S04]  /*238b0*/  STL.64 [R1+0x1d0], R16 ;  /* 0x0001d01001007387 */ /* 0x0001e80000100a00 */
[----:B------:R1:W-:Y:S04]  /*238c0*/  STL.64 [R1+0x1d8], R18 ;  /* 0x0001d81201007387 */ /* 0x0003e80000100a00 */
[----:B0-----:R-:W3:Y:S04]  /*238d0*/  LDL.LU.64 R16, [R1+0x280] ;  /* 0x0002800001107983 */ /* 0x001ee80000300a00 */
[----:B-1----:R-:W4:Y:S01]  /*238e0*/  LDL.LU.64 R18, [R1+0x288] ;  /* 0x0002880001127983 */ /* 0x002f220000300a00 */
[----:B------:R-:W-:Y:S03]  /*238f0*/  HMMA.16816.F32 R20, R20, R8, R24 ;  /* 0x000000081414723c */ /* 0x000fe60000001818 */
[----:B----4-:R-:W-:Y:S04]  /*23900*/  STL.64 [R1+0x23a0], R18 ;  /* 0x0023a01201007387 */ /* 0x010fe80000100a00 */
[----:B---3--:R0:W-:Y:S04]  /*23910*/  STL.64 [R1+0x2398], R16 ;  /* 0x0023981001007387 */ /* 0x0081e80000100a00 */
[----:B0-----:R-:W3:Y:S04]  /*23920*/  LDL.LU.64 R16, [R1+0x2e0] ;  /* 0x0002e00001107983 */ /* 0x001ee80000300a00 */
[----:B------:R-:W3:Y:S04]  /*23930*/  LDL.LU.64 R18, [R1+0x2e8] ;  /* 0x0002e80001127983 */ /* 0x000ee80000300a00 */
[----:B------:R-:W2:Y:S04]  /*23940*/  LDL.LU.64 R26, [R1+0x23d0] ;  /* 0x0023d000011a7983 */ /* 0x000ea80000300a00 */
[----:B------:R-:W2:Y:S04]  /*23950*/  LDL.LU.64 R24, [R1+0x23c8] ;  /* 0x0023c80001187983 */ /* 0x000ea80000300a00 */
[----:B------:R0:W-:Y:S04]  /*23960*/  STL.64 [R1+0x1e0], R20 ;  /* 0x0001e01401007387 */ /* 0x0001e80000100a00 */
[----:B------:R1:W-:Y:S04]  /*23970*/  STL.64 [R1+0x1e8], R22 ;  /* 0x0001e81601007387 */ /* 0x0003e80000100a00 */
[----:B0-----:R-:W4:Y:S04]  /*23980*/  LDL.LU.64 R20, [R1+0x70] ;  /* 0x0000700001147983 */ /* 0x001f280000300a00 */
[----:B-1----:R-:W4:Y:S01]  /*23990*/  LDL.LU.64 R22, [R1+0x78] ;  /* 0x0000780001167983 */ /* 0x002f220000300a00 */
[----:B--2---:R-:W-:-:S15]  /*239a0*/  HMMA.16816.F32 R12, R24, R4, R12 ;  /* 0x00000004180c723c */ /* 0x004fde000000180c */
[----:B------:R-:W-:-:S08]  /*239b0*/  NOP ;  /* 0x0000000000007918 */ /* 0x000fd00000000000 */
[----:B------:R-:W-:Y:S04]  /*239c0*/  STL.64 [R1+0x1f0], R12 ;  /* 0x0001f00c01007387 */ /* 0x000fe80000100a00 */
[----:B------:R-:W-:Y:S04]  /*239d0*/  STL.64 [R1+0x1f8], R14 ;  /* 0x0001f80e01007387 */ /* 0x000fe80000100a00 */
[----:B------:R-:W0:Y:S04]  /*239e0*/  LDSM.16.MT88.4 R12, [R28+UR4+0x4100] ;  /* 0x004100041c0c783b */ /* 0x000e280008004200 */
[----:B0-----:R-:W-:Y:S04]  /*239f0*/  STL.64 [R1+0x10], R12 ;  /* 0x0000100c01007387 */ /* 0x001fe80000100a00 */
[----:B------:R-:W-:Y:S01]  /*23a00*/  STL [R1+0x18], R14 ;  /* 0x0000180e01007387 */ /* 0x000fe20000100800 */
[----:B------:R-:W-:-:S03]  /*23a10*/  IMAD.MOV.U32 R2, RZ, RZ, R15 ;  /* 0x000000ffff027224 */ /* 0x000fc600078e000f */
[----:B------:R-:W0:Y:S04]  /*23a20*/  LDSM.16.MT88.4 R12, [R28+UR4+0x4180] ;  /* 0x004180041c0c783b */ /* 0x000e280008004200 */
[----:B0-----:R-:W-:Y:S04]  /*23a30*/  STL.64 [R1], R12 ;  /* 0x0000000c01007387 */ /* 0x001fe80000100a00 */
[----:B------:R0:W-:Y:S04]  /*23a40*/  STL.64 [R1+0x8], R14 ;  /* 0x0000080e01007387 */ /* 0x0001e80000100a00 */
[----:B0-----:R-:W2:Y:S04]  /*23a50*/  LDL.LU.64 R14, [R1+0x23c0] ;  /* 0x0023c000010e7983 */ /* 0x001ea80000300a00 */
[----:B------:R-:W2:Y:S02]  /*23a60*/  LDL.LU.64 R12, [R1+0x23b8] ;  /* 0x0023b800010c7983 */ /* 0x000ea40000300a00 */
[----:B--2---:R-:W-:Y:S02]  /*23a70*/  HMMA.16816.F32 R24, R24, R8, R12 ;  /* 0x000000081818723c */ /* 0x004fe4000000180c */
[----:B------:R-:W3:Y:S04]  /*23a80*/  LDL.LU.64 R14, [R1+0x23b0] ;  /* 0x0023b000010e7983 */ /* 0x000ee80000300a00 */
[----:B------:R-:W3:-:S15]  /*23a90*/  LDL.LU.64 R12, [R1+0x23a8] ;  /* 0x0023a800010c7983 */ /* 0x000ede0000300a00 */
[----:B------:R-:W-:-:S02]  /*23aa0*/  NOP ;  /* 0x0000000000007918 */ /* 0x000fc40000000000 */
[----:B------:R-:W-:Y:S04]  /*23ab0*/  STL.64 [R1+0x200], R24 ;  /* 0x0002001801007387 */ /* 0x000fe80000100a00 */
[----:B------:R-:W-:Y:S04]  /*23ac0*/  STL.64 [R1+0x208], R26 ;  /* 0x0002081a01007387 */ /* 0x000fe80000100a00 */
[----:B------:R-:W0:Y:S04]  /*23ad0*/  LDSM.16.MT88.4 R24, [R28+UR4+0x4200] ;  /* 0x004200041c18783b */ /* 0x000e280008004200 */
[----:B0-----:R-:W-:Y:S04]  /*23ae0*/  STL.64 [R1+0x22d0], R26 ;  /* 0x0022d01a01007387 */ /* 0x001fe80000100a00 */
[----:B------:R0:W-:Y:S04]  /*23af0*/  STL.64 [R1+0x22c8], R24 ;  /* 0x0022c81801007387 */ /* 0x0001e80000100a00 */
[----:B0-----:R-:W2:Y:S04]  /*23b00*/  LDL.LU.64 R24, [R1+0x220] ;  /* 0x0002200001187983 */ /* 0x001ea80000300a00 */
[----:B------:R-:W2:Y:S01]  /*23b10*/  LDL.LU.64 R26, [R1+0x228] ;  /* 0x00022800011a7983 */ /* 0x000ea20000300a00 */
[----:B---3--:R-:W-:-:S15]  /*23b20*/  HMMA.16816.F32 R16, R12, R4, R16 ;  /* 0x000000040c10723c */ /* 0x008fde0000001810 */
[----:B------:R-:W-:-:S08]  /*23b30*/  NOP ;  /* 0x0000000000007918 */ /* 0x000fd00000000000 */
[----:B------:R-:W-:Y:S04]  /*23b40*/  STL.64 [R1+0x270], R16 ;  /* 0x0002701001007387 */ /* 0x000fe80000100a00 */
[----:B------:R0:W-:Y:S04]  /*23b50*/  STL.64 [R1+0x278], R18 ;  /* 0x0002781201007387 */ /* 0x0001e80000100a00 */
[----:B0-----:R-:W4:Y:S04]  /*23b60*/  LDL.LU.64 R18, [R1+0x23a0] ;  /* 0x0023a00001127983 */ /* 0x001f280000300a00 */
[----:B------:R-:W4:Y:S01]  /*23b70*/  LDL.LU.64 R16, [R1+0x2398] ;  /* 0x0023980001107983 */ /* 0x000f220000300a00 */
[----:B--2---:R-:W-:Y:S03]  /*23b80*/  HMMA.16816.F32 R24, R12, R8, R24 ;  /* 0x000000080c18723c */ /* 0x004fe60000001818 */
[----:B------:R-:W0:Y:S04]  /*23b90*/  LDSM.16.MT88.4 R12, [R28+UR4+0x4280] ;  /* 0x004280041c0c783b */ /* 0x000e280008004200 */
[----:B0-----:R-:W-:-:S15]  /*23ba0*/  STL.64 [R1+0x22a0], R14 ;  /* 0x0022a00e01007387 */ /* 0x001fde0000100a00 */
[----:B------:R-:W-:-:S01]  /*23bb0*/  NOP ;  /* 0x0000000000007918 */ /* 0x000fc20000000000 */
[----:B------:R0:W-:Y:S04]  /*23bc0*/  STL.64 [R1+0x220], R24 ;  /* 0x0002201801007387 */ /* 0x0001e80000100a00 */
[----:B------:R1:W-:Y:S04]  /*23bd0*/  STL.64 [R1+0x228], R26 ;  /* 0x0002281a01007387 */ /* 0x0003e80000100a00 */
[----:B------:R-:W-:Y:S01]  /*23be0*/  STL.64 [R1+0x2298], R12 ;  /* 0x0022980c01007387 */ /* 0x000fe20000100a00 */
[----:B----4-:R-:W-:-:S15]  /*23bf0*/  HMMA.16816.F32 R16, R20, R4, R16 ;  /* 0x000000041410723c */ /* 0x010fde0000001810 */
[----:B------:R-:W-:-:S08]  /*23c00*/  NOP ;  /* 0x0000000000007918 */ /* 0x000fd00000000000 */
[----:B------:R-:W-:Y:S04]  /*23c10*/  STL.64 [R1+0x290], R16 ;  /* 0x0002901001007387 */ /* 0x000fe80000100a00 */
[----:B------:R-:W-:Y:S04]  /*23c20*/  STL [R1+0x298], R18 ;  /* 0x0002981201007387 */ /* 0x000fe80000100800 */
[----:B------:R-:W-:Y:S04]  /*23c30*/  STL.64 [R1+0x2380], R6 ;  /* 0x0023800601007387 */ /* 0x000fe80000100a00 */
[----:B------:R-:W-:Y:S04]  /*23c40*/  STL.64 [R1+0x2378], R4 ;  /* 0x0023780401007387 */ /* 0x000fe80000100a00 */
[----:B0-----:R-:W2:Y:S04]  /*23c50*/  LDL.LU R24, [R1+0x30] ;  /* 0x0000300001187983 */ /* 0x001ea80000300800 */
[----:B------:R-:W2:Y:S04]  /*23c60*/  LDL.LU R25, [R1+0x34] ;  /* 0x0000340001197983 */ /* 0x000ea80000300800 */
[----:B-1----:R-:W3:Y:S04]  /*23c70*/  LDL.LU R26, [R1+0x38] ;  /* 0x00003800011a7983 */ /* 0x002ee80000300800 */
[----:B------:R-:W3:Y:S01]  /*23c80*/  LDL.LU R27, [R1+0x3c] ;  /* 0x00003c00011b7983 */ /* 0x000ee20000300800 */
[----:B------:R-:W-:-:S03]  /*23c90*/  IMAD.MOV.U32 R29, RZ, RZ, R19 ;  /* 0x000000ffff1d7224 */ /* 0x000fc600078e0013 */
[----:B------:R-:W0:Y:S04]  /*23ca0*/  LDSM.16.MT88.4 R16, [R28+UR4+0x4300] ;  /* 0x004300041c10783b */ /* 0x000e280008004200 */
[----:B---3--:R1:W-:Y:S04]  /*23cb0*/  STL.64 [R1+0x2348], R26 ;  /* 0x0023481a01007387 */ /* 0x0083e80000100a00 */
[----:B--2---:R2:W-:Y:S01]  /*23cc0*/  STL.64 [R1+0x2340], R24 ;  /* 0x0023401801007387 */ /* 0x0045e20000100a00 */
[----:B-1----:R-:W-:-:S03]  /*23cd0*/  IMAD.MOV.U32 R26, RZ, RZ, R11 ;  /* 0x000000ffff1a7224 */ /* 0x002fc600078e000b */
[----:B--2---:R-:W2:Y:S04]  /*23ce0*/  LDL.LU R24, [R1+0x20] ;  /* 0x0000200001187983 */ /* 0x004ea80000300800 */
[----:B------:R-:W2:Y:S04]  /*23cf0*/  LDL.LU R25, [R1+0x24] ;  /* 0x0000240001197983 */ /* 0x000ea80000300800 */
[----:B------:R-:W3:Y:S01]  /*23d00*/  LDL.LU R11, [R1+0x2394] ;  /* 0x00239400010b7983 */ /* 0x000ee20000300800 */
[----:B------:R-:W-:-:S03]  /*23d10*/  IMAD.MOV.U32 R27, RZ, RZ, R10 ;  /* 0x000000ffff1b7224 */ /* 0x000fc600078e000a */
[----:B------:R-:W4:Y:S04]  /*23d20*/  LDL.LU R10, [R1+0x2390] ;  /* 0x00239000010a7983 */ /* 0x000f280000300800 */
[----:B------:R-:W-:Y:S04]  /*23d30*/  STL [R1+0x21c8], R29 ;  /* 0x0021c81d01007387 */ /* 0x000fe80000100800 */
[----:B0-----:R-:W-:Y:S04]  /*23d40*/  STL.64 [R1+0x2280], R18 ;  /* 0x0022801201007387 */ /* 0x001fe80000100a00 */
[----:B------:R0:W-:Y:S04]  /*23d50*/  STL.64 [R1+0x2278], R16 ;  /* 0x0022781001007387 */ /* 0x0001e80000100a00 */
[----:B0-----:R-:W2:Y:S04]  /*23d60*/  LDL.LU R16, [R1+0x120] ;  /* 0x0001200001107983 */ /* 0x001ea80000300800 */
[----:B------:R-:W2:Y:S04]  /*23d70*/  LDL.LU R17, [R1+0x124] ;  /* 0x0001240001117983 */ /* 0x000ea80000300800 */
[----:B------:R-:W3:Y:S04]  /*23d80*/  LDL.LU R18, [R1+0x128] ;  /* 0x0001280001127983 */ /* 0x000ee80000300800 */
[----:B------:R-:W3:Y:S01]  /*23d90*/  LDL.LU R19, [R1+0x12c] ;  /* 0x00012c0001137983 */ /* 0x000ee20000300800 */
[----:B------:R-:W-:-:S02]  /*23da0*/  IMAD.MOV.U32 R15, RZ, RZ, R20 ;  /* 0x000000ffff0f7224 */ /* 0x000fc400078e0014 */
[----:B------:R-:W-:Y:S02]  /*23db0*/  IMAD.MOV.U32 R14, RZ, RZ, R21 ;  /* 0x000000ffff0e7224 */ /* 0x000fe400078e0015 */
[----:B------:R-:W-:Y:S02]  /*23dc0*/  IMAD.MOV.U32 R13, RZ, RZ, R22 ;  /* 0x000000ffff0d7224 */ /* 0x000fe400078e0016 */
[----:B------:R-:W-:Y:S02]  /*23dd0*/  IMAD.MOV.U32 R12, RZ, RZ, R23 ;  /* 0x000000ffff0c7224 */ /* 0x000fe400078e0017 */
[----:B------:R-:W0:Y:S04]  /*23de0*/  LDSM.16.MT88.4 R20, [R28+UR4+0x4380] ;  /* 0x004380041c14783b */ /* 0x000e280008004200 */
[----:B---3--:R-:W-:Y:S04]  /*23df0*/  STL.64 [R1+0x2338], R18 ;  /* 0x0023381201007387 */ /* 0x008fe80000100a00 */
[----:B--2---:R1:W-:Y:S04]  /*23e00*/  STL.64 [R1+0x2330], R16 ;  /* 0x0023301001007387 */ /* 0x0043e80000100a00 */
[----:B-1----:R-:W2:Y:S04]  /*23e10*/  LDL.LU R16, [R1+0x170] ;  /* 0x0001700001107983 */ /* 0x002ea80000300800 */
[----:B------:R-:W2:Y:S04]  /*23e20*/  LDL.LU R17, [R1+0x174] ;  /* 0x0001740001117983 */ /* 0x000ea80000300800 */
[----:B------:R-:W3:Y:S04]  /*23e30*/  LDL.LU R18, [R1+0x178] ;  /* 0x0001780001127983 */ /* 0x000ee80000300800 */
[----:B------:R-:W3:Y:S01]  /*23e40*/  LDL.LU R19, [R1+0x17c] ;  /* 0x00017c0001137983 */ /* 0x000ee20000300800 */
[----:B------:R-:W-:-:S02]  /*23e50*/  IMAD.MOV.U32 R4, RZ, RZ, R15 ;  /* 0x000000ffff047224 */ /* 0x000fc400078e000f */
[----:B------:R-:W-:Y:S02]  /*23e60*/  IMAD.MOV.U32 R5, RZ, RZ, R14 ;  /* 0x000000ffff057224 */ /* 0x000fe400078e000e */
[----:B------:R-:W-:Y:S02]  /*23e70*/  IMAD.MOV.U32 R6, RZ, RZ, R13 ;  /* 0x000000ffff067224 */ /* 0x000fe400078e000d */
[----:B------:R-:W-:Y:S01]  /*23e80*/  IMAD.MOV.U32 R7, RZ, RZ, R12 ;  /* 0x000000ffff077224 */ /* 0x000fe200078e000c */
[----:B---3--:R-:W-:Y:S04]  /*23e90*/  STL.64 [R1+0x2358], R18 ;  /* 0x0023581201007387 */ /* 0x008fe80000100a00 */
[----:B--2---:R1:W-:Y:S04]  /*23ea0*/  STL.64 [R1+0x2350], R16 ;  /* 0x0023501001007387 */ /* 0x0043e80000100a00 */
[----:B-1----:R-:W2:Y:S04]  /*23eb0*/  LDL.LU.64 R16, [R1+0x230] ;  /* 0x0002300001107983 */ /* 0x002ea80000300a00 */
[----:B------:R-:W2:Y:S04]  /*23ec0*/  LDL.LU.64 R18, [R1+0x238] ;  /* 0x0002380001127983 */ /* 0x000ea80000300a00 */
[----:B0-----:R-:W-:Y:S04]  /*23ed0*/  STL.64 [R1+0x2260], R22 ;  /* 0x0022601601007387 */ /* 0x001fe80000100a00 */
[----:B------:R0:W-:Y:S04]  /*23ee0*/  STL.64 [R1+0x2258], R20 ;  /* 0x0022581401007387 */ /* 0x0001e80000100a00 */
[----:B0-----:R-:W3:Y:S04]  /*23ef0*/  LDL.LU R20, [R1+0x130] ;  /* 0x0001300001147983 */ /* 0x001ee80000300800 */
[----:B------:R-:W3:Y:S01]  /*23f00*/  LDL.LU R21, [R1+0x134] ;  /* 0x0001340001157983 */ /* 0x000ee20000300800 */
[----:B----4-:R-:W-:-:S02]  /*23f10*/  IMAD.MOV.U32 R22, RZ, RZ, R10 ;  /* 0x000000ffff167224 */ /* 0x010fc400078e000a */
[----:B------:R-:W-:Y:S01]  /*23f20*/  IMAD.MOV.U32 R23, RZ, RZ, R11 ;  /* 0x000000ffff177224 */ /* 0x000fe200078e000b */
[----:B------:R-:W4:Y:S04]  /*23f30*/  LDL.LU R10, [R1+0x238c] ;  /* 0x00238c00010a7983 */ /* 0x000f280000300800 */
[----:B------:R-:W4:Y:S04]  /*23f40*/  LDL.LU R11, [R1+0x2388] ;  /* 0x00238800010b7983 */ /* 0x000f280000300800 */
[----:B------:R-:W-:Y:S01]  /*23f50*/  STL.64 [R1+0x2368], R22 ;  /* 0x0023681601007387 */ /* 0x000fe20000100a00 */
[----:B------:R-:W-:Y:S01]  /*23f60*/  LOP3.LUT R15, R28, 0x40, RZ, 0x3c, !PT ;  /* 0x000000401c0f7812 */ /* 0x000fe200078e3cff */
[----:B--2---:R-:W-:Y:S02]  /*23f70*/  HMMA.16816.F32 R4, R4, R8, R16 ;  /* 0x000000080404723c */ /* 0x004fe40000001810 */
[----:B---3--:R0:W-:Y:S04]  /*23f80*/  STL.64 [R1+0x2360], R20 ;  /* 0x0023601401007387 */ /* 0x0081e80000100a00 */
[----:B0-----:R-:W2:Y:S04]  /*23f90*/  LDL.LU.64 R20, [R1+0x2b0] ;  /* 0x0002b00001147983 */ /* 0x001ea80000300a00 */
[----:B------:R-:W2:Y:S04]  /*23fa0*/  LDL.LU.64 R22, [R1+0x2b8] ;  /* 0x0002b80001167983 */ /* 0x000ea80000300a00 */
[----:B------:R-:W3:Y:S04]  /*23fb0*/  LDL.LU.64 R16, [R1+0x210] ;  /* 0x0002100001107983 */ /* 0x000ee80000300a00 */
[----:B------:R-:W3:Y:S05]  /*23fc0*/  LDL.LU.64 R18, [R1+0x218] ;  /* 0x0002180001127983 */ /* 0x000eea0000300a00 */
        /* <DEDUP_REMOVED lines=8> */
[----:B------:R-:W2:Y:S04]  /*24050*/  LDL.LU.64 R4, [R1+0x2378] ;  /* 0x0023780001047983 */ /* 0x000ea80000300a00 */
[----:B------:R0:W-:Y:S04]  /*24060*/  STL.64 [R1+0x22b0], R14 ;  /* 0x0022b00e01007387 */ /* 0x0001e80000100a00 */
[----:B------:R4:W-:Y:S01]  /*24070*/  STL.64 [R1+0x22a8], R12 ;  /* 0x0022a80c01007387 */ /* 0x0009e20000100a00 */
[----:B0-----:R-:W-:-:S02]  /*24080*/  IMAD.MOV.U32 R15, RZ, RZ, R0 ;  /* 0x000000ffff0f7224 */ /* 0x001fc400078e0000 */
[----:B------:R-:W-:Y:S01]  /*24090*/  IMAD.MOV.U32 R14, RZ, RZ, R3 ;  /* 0x000000ffff0e7224 */ /* 0x000fe200078e0003 */
[C---:B--2---:R-:W-:Y:S06]  /*240a0*/  HMMA.16816.F32 R20, R24.reuse, R4, R20 ;  /* 0x000000041814723c */ /* 0x044fec0000001814 */
[----:B---3--:R-:W-:Y:S01]  /*240b0*/  HMMA.16816.F32 R24, R24, R8, R16 ;  /* 0x000000081818723c */ /* 0x008fe20000001810 */
[----:B----4-:R-:W-:Y:S02]  /*240c0*/  IMAD.MOV.U32 R12, RZ, RZ, R6 ;  /* 0x000000ffff0c7224 */ /* 0x010fe400078e0006 */
[----:B------:R-:W-:Y:S01]  /*240d0*/  IMAD.MOV.U32 R13, RZ, RZ, R7 ;  /* 0x000000ffff0d7224 */ /* 0x000fe200078e0007 */
[----:B------:R-:W2:Y:S04]  /*240e0*/  LDL.LU R6, [R1+0x2374] ;  /* 0x0023740001067983 */ /* 0x000ea80000300800 */
[----:B------:R-:W2:Y:S10]  /*240f0*/  LDL.LU R7, [R1+0x2370] ;  /* 0x0023700001077983 */ /* 0x000eb40000300800 */
[----:B------:R-:W-:-:S02]  /*24100*/  IMAD.MOV.U32 R0, RZ, RZ, R23 ;  /* 0x000000ffff007224 */ /* 0x000fc400078e0017 */
[----:B------:R-:W-:Y:S01]  /*24110*/  IMAD.MOV.U32 R3, RZ, RZ, R22 ;  /* 0x000000ffff037224 */ /* 0x000fe200078e0016 */
[----:B------:R0:W-:Y:S04]  /*24120*/  STL.64 [R1+0x2d0], R20 ;  /* 0x0002d01401007387 */ /* 0x0001e80000100a00 */
[----:B------:R-:W3:Y:S04]  /*24130*/  LDL.LU.64 R22, [R1+0x2368] ;  /* 0x0023680001167983 */ /* 0x000ee80000300a00 */
[----:B0-----:R-:W3:Y:S04]  /*24140*/  LDL.LU.64 R20, [R1+0x2360] ;  /* 0x0023600001147983 */ /* 0x001ee80000300a00 */
[----:B------:R-:W-:Y:S04]  /*24150*/  STL [R1+0x21d0], R0 ;  /* 0x0021d00001007387 */ /* 0x000fe80000100800 */
[----:B------:R-:W-:Y:S04]  /*24160*/  STL [R1+0x21cc], R3 ;  /* 0x0021cc0301007387 */ /* 0x000fe80000100800 */
[----:B------:R-:W2:Y:S04]  /*24170*/  LDL.LU.64 R18, [R1+0x2358] ;  /* 0x0023580001127983 */ /* 0x000ea80000300a00 */
[----:B------:R-:W2:Y:S04]  /*24180*/  LDL.LU.64 R16, [R1+0x2350] ;  /* 0x0023500001107983 */ /* 0x000ea80000300a00 */
[----:B------:R-:W-:Y:S04]  /*24190*/  STL.64 [R1+0x2e0], R24 ;  /* 0x0002e01801007387 */ /* 0x000fe80000100a00 */
[----:B------:R0:W-:Y:S04]  /*241a0*/  STL.64 [R1+0x2e8], R26 ;  /* 0x0002e81a01007387 */ /* 0x0001e80000100a00 */
[----:B0-----:R-:W2:Y:S04]  /*241b0*/  LDL.LU.64 R26, [R1+0x2348] ;  /* 0x00234800011a7983 */ /* 0x001ea80000300a00 */
[----:B------:R-:W2:Y:S04]  /*241c0*/  LDL.LU.64 R24, [R1+0x2340] ;  /* 0x0023400001187983 */ /* 0x000ea80000300a00 */
[----:B------:R-:W-:Y:S01]  /*241d0*/  STL [R1+0x2240], R28 ;  /* 0x0022401c01007387 */ /* 0x000fe20000100800 */
[C---:B--2---:R-:W-:Y:S06]  /*241e0*/  HMMA.16816.F32 R16, R24.reuse, R6, R16 ;  /* 0x000000061810723c */ /* 0x044fec0000001810 */
[----:B---3--:R-:W-:-:S15]  /*241f0*/  HMMA.16816.F32 R20, R24, R10, R20 ;  /* 0x0000000a1814723c */ /* 0x008fde0000001814 */
[----:B------:R-:W-:-:S02]  /*24200*/  NOP ;  /* 0x0000000000007918 */ /* 0x000fc40000000000 */
[----:B------:R-:W-:Y:S04]  /*24210*/  STL.64 [R1+0x300], R16 ;  /* 0x0003001001007387 */ /* 0x000fe80000100a00 */
[----:B------:R0:W-:Y:S04]  /*24220*/  STL.64 [R1+0x308], R18 ;  /* 0x0003081201007387 */ /* 0x0001e80000100a00 */
[----:B0-----:R-:W2:Y:S04]  /*24230*/  LDL.LU.64 R18, [R1+0x2338] ;  /* 0x0023380001127983 */ /* 0x001ea80000300a00 */
[----:B------:R-:W2:Y:S04]  /*24240*/  LDL.LU.64 R16, [R1+0x2330] ;  /* 0x0023300001107983 */ /* 0x000ea80000300a00 */
[----:B------:R-:W3:Y:S04]  /*24250*/  LDL.LU R24, [R1] ;  /* 0x0000000001187983 */ /* 0x000ee80000300800 */
[----:B------:R0:W-:Y:S04]  /*24260*/  STL.64 [R1+0x2f0], R20 ;  /* 0x0002f01401007387 */ /* 0x0001e80000100a00 */
[----:B------:R1:W-:Y:S04]  /*24270*/  STL.64 [R1+0x2f8], R22 ;  /* 0x0002f81601007387 */ /* 0x0003e80000100a00 */
[----:B------:R-:W3:Y:S04]  /*24280*/  LDL.LU R25, [R1+0x4] ;  /* 0x0000040001197983 */ /* 0x000ee80000300800 */
[----:B------:R-:W4:Y:S04]  /*24290*/  LDL.LU R26, [R1+0x8] ;  /* 0x00000800011a7983 */ /* 0x000f280000300800 */
[----:B------:R-:W4:Y:S01]  /*242a0*/  LDL.LU R27, [R1+0xc] ;  /* 0x00000c00011b7983 */ /* 0x000f220000300800 */
[----:B------:R-:W-:Y:S01]  /*242b0*/  LOP3.LUT R9, R28, 0x40, RZ, 0x3c, !PT ;  /* 0x000000401c097812 */ /* 0x000fe200078e3cff */
[----:B--2---:R-:W-:Y:S02]  /*242c0*/  HMMA.16816.F32 R16, R12, R6, R16 ;  /* 0x000000060c10723c */ /* 0x004fe40000001810 */
[----:B----4-:R-:W-:Y:S04]  /*242d0*/  STL.64 [R1+0x22f0], R26 ;  /* 0x0022f01a01007387 */ /* 0x010fe80000100a00 */
[----:B---3--:R-:W-:-:S15]  /*242e0*/  STL.64 [R1+0x22e8], R24 ;  /* 0x0022e81801007387 */ /* 0x008fde0000100a00 */
[----:B------:R-:W-:-:S02]  /*242f0*/  NOP ;  /* 0x0000000000007918 */ /* 0x000fc40000000000 */
[----:B------:R-:W-:Y:S04]  /*24300*/  STL.64 [R1+0x330], R16 ;  /* 0x0003301001007387 */ /* 0x000fe80000100a00 */
[----:B------:R-:W-:Y:S04]  /*24310*/  STL.64 [R1+0x2320], R14 ;  /* 0x0023200e01007387 */ /* 0x000fe80000100a00 */
[----:B------:R-:W-:Y:S04]  /*24320*/  STL.64 [R1+0x2318], R12 ;  /* 0x0023180c01007387 */ /* 0x000fe80000100a00 */
[----:B0-----:R-:W2:Y:S04]  /*24330*/  LDL.LU R20, [R1+0x10] ;  /* 0x0000100001147983 */ /* 0x001ea80000300800 */
[----:B------:R-:W2:Y:S04]  /*24340*/  LDL.LU R21, [R1+0x14] ;  /* 0x0000140001157983 */ /* 0x000ea80000300800 */
[----:B-1----:R-:W3:Y:S04]  /*24350*/  LDL.LU R22, [R1+0x18] ;  /* 0x0000180001167983 */ /* 0x002ee80000300800 */
[----:B------:R-:W0:Y:S01]  /*24360*/  LDSM.16.MT88.4 R12, [R9+UR4+0x4080] ;  /* 0x00408004090c783b */ /* 0x000e220008004200 */
[----:B------:R-:W-:-:S03]  /*24370*/  IMAD.MOV.U32 R23, RZ, RZ, R2 ;  /* 0x000000ffff177224 */ /* 0x000fc600078e0002 */
[----:B------:R-:W4:Y:S01]  /*24380*/  LDL.LU R2, [R1+0x2328] ;  /* 0x0023280001027983 */ /* 0x000f220000300800 */
[----:B------:R-:W-:Y:S02]  /*24390*/  IMAD.MOV.U32 R4, RZ, RZ, R19 ;  /* 0x000000ffff047224 */ /* 0x000fe400078e0013 */
[----:B------:R-:W-:Y:S01]  /*243a0*/  IMAD.MOV.U32 R5, RZ, RZ, R18 ;  /* 0x000000ffff057224 */ /* 0x000fe200078e0012 */
[----:B---3--:R-:W-:Y:S04]  /*243b0*/  STL.64 [R1+0x2310], R22 ;  /* 0x0023101601007387 */ /* 0x008fe80000100a00 */
[----:B--2---:R1:W-:Y:S04]  /*243c0*/  STL.64 [R1+0x2308], R20 ;  /* 0x0023081401007387 */ /* 0x0043e80000100a00 */
[----:B-1----:R-:W2:Y:S04]  /*243d0*/  LDL.LU R20, [R1+0x160] ;  /* 0x0001600001147983 */ /* 0x002ea80000300800 */
[----:B------:R-:W2:Y:S04]  /*243e0*/  LDL.LU R21, [R1+0x164] ;  /* 0x0001640001157983 */ /* 0x000ea80000300800 */
[----:B------:R-:W2:Y:S04]  /*243f0*/  LDL.LU R22, [R1+0x168] ;  /* 0x0001680001167983 */ /* 0x000ea80000300800 */
[----:B------:R-:W2:Y:S04]  /*24400*/  LDL.LU R23, [R1+0x16c] ;  /* 0x00016c0001177983 */ /* 0x000ea80000300800 */
[----:B------:R-:W-:Y:S04]  /*24410*/  STL [R1+0x2124], R4 ;  /* 0x0021240401007387 */ /* 0x000fe80000100800 */
[----:B------:R-:W-:Y:S04]  /*24420*/  STL [R1+0x2120], R5 ;  /* 0x0021200501007387 */ /* 0x000fe80000100800 */
[----:B0-----:R-:W-:Y:S04]  /*24430*/  STL.64 [R1+0x30], R12 ;  /* 0x0000300c01007387 */ /* 0x001fe80000100a00 */
[----:B------:R-:W3:Y:S04]  /*24440*/  LDL.LU R24, [R1+0x150] ;  /* 0x0001500001187983 */ /* 0x000ee80000300800 */
[----:B------:R-:W3:Y:S04]  /*24450*/  LDL.LU R25, [R1+0x154] ;  /* 0x0001540001197983 */ /* 0x000ee80000300800 */
[----:B------:R-:W4:Y:S04]  /*24460*/  LDL.LU R26, [R1+0x158] ;  /* 0x00015800011a7983 */ /* 0x000f280000300800 */
[----:B------:R-:W4:Y:S01]  /*24470*/  LDL.LU R27, [R1+0x15c] ;  /* 0x00015c00011b7983 */ /* 0x000f220000300800 */
[----:B------:R-:W-:-:S02]  /*24480*/  IMAD.MOV.U32 R3, RZ, RZ, R14 ;  /* 0x000000ffff037224 */ /* 0x000fc400078e000e */
[----:B------:R-:W-:Y:S02]  /*24490*/  IMAD.MOV.U32 R0, RZ, RZ, R15 ;  /* 0x000000ffff007224 */ /* 0x000fe400078e000f */
[----:B------:R-:W0:Y:S04]  /*244a0*/  LDSM.16.MT88.4 R12, [R9+UR4+0x4100] ;  /* 0x00410004090c783b */ /* 0x000e280008004200 */
[----:B----4-:R-:W-:Y:S04]  /*244b0*/  STL.64 [R1+0x2300], R26 ;  /* 0x0023001a01007387 */ /* 0x010fe80000100a00 */
[----:B---3--:R1:W-:Y:S04]  /*244c0*/  STL.64 [R1+0x22f8], R24 ;  /* 0x0022f81801007387 */ /* 0x0083e80000100a00 */
[----:B-1----:R-:W3:Y:S04]  /*244d0*/  LDL.LU R24, [R1+0x180] ;  /* 0x0001800001187983 */ /* 0x002ee80000300800 */
[----:B------:R-:W3:Y:S04]  /*244e0*/  LDL.LU R25, [R1+0x184] ;  /* 0x0001840001197983 */ /* 0x000ee80000300800 */
[----:B------:R-:W3:Y:S04]  /*244f0*/  LDL.LU R26, [R1+0x188] ;  /* 0x00018800011a7983 */ /* 0x000ee80000300800 */
[----:B------:R-:W3:Y:S04]  /*24500*/  LDL.LU R27, [R1+0x18c] ;  /* 0x00018c00011b7983 */ /* 0x000ee80000300800 */
[----:B------:R-:W4:Y:S04]  /*24510*/  LDL.LU R16, [R1+0x140] ;  /* 0x0001400001107983 */ /* 0x000f280000300800 */
[----:B------:R-:W4:Y:S04]  /*24520*/  LDL.LU R17, [R1+0x144] ;  /* 0x0001440001117983 */ /* 0x000f280000300800 */
[----:B------:R-:W4:Y:S04]  /*24530*/  LDL.LU R18, [R1+0x148] ;  /* 0x0001480001127983 */ /* 0x000f280000300800 */
[----:B------:R-:W4:Y:S04]  /*24540*/  LDL.LU R19, [R1+0x14c] ;  /* 0x00014c0001137983 */ /* 0x000f280000300800 */
[----:B0-----:R-:W-:Y:S04]  /*24550*/  STL.64 [R1+0x20], R12 ;  /* 0x0000200c01007387 */ /* 0x001fe80000100a00 */
[----:B------:R0:W-:Y:S04]  /*24560*/  STL.64 [R1+0x28], R14 ;  /* 0x0000280e01007387 */ /* 0x0001e80000100a00 */
[----:B0-----:R-:W2:Y:S04]  /*24570*/  LDL.LU.64 R14, [R1+0x2320] ;  /* 0x00232000010e7983 */ /* 0x001ea80000300a00 */
[----:B------:R-:W2:Y:S02]  /*24580*/  LDL.LU.64 R12, [R1+0x2318] ;  /* 0x00231800010c7983 */ /* 0x000ea40000300a00 */
[----:B--2---:R-:W-:Y:S02]  /*24590*/  HMMA.16816.F32 R12, R12, R10, R20 ;  /* 0x0000000a0c0c723c */ /* 0x004fe40000001814 */
[----:B------:R-:W3:Y:S04]  /*245a0*/  LDL.LU.64 R22, [R1+0x2310] ;  /* 0x0023100001167983 */ /* 0x000ee80000300a00 */
[----:B------:R-:W3:-:S15]  /*245b0*/  LDL.LU.64 R20, [R1+0x2308] ;  /* 0x0023080001147983 */ /* 0x000ede0000300a00 */
[----:B------:R-:W-:-:S02]  /*245c0*/  NOP ;  /* 0x0000000000007918 */ /* 0x000fc40000000000 */
[----:B------:R-:W-:Y:S01]  /*245d0*/  STL.64 [R1+0x2c8], R14 ;  /* 0x0002c80e01007387 */ /* 0x000fe20000100a00 */
[----:B------:R-:W-:Y:S02]  /*245e0*/  IMAD.MOV.U32 R4, RZ, RZ, R12 ;  /* 0x000000ffff047224 */ /* 0x000fe400078e000c */
[----:B------:R-:W-:Y:S02]  /*245f0*/  IMAD.MOV.U32 R5, RZ, RZ, R13 ;  /* 0x000000ffff057224 */ /* 0x000fe400078e000d */
[----:B------:R-:W0:Y:S04]  /*24600*/  LDSM.16.MT88.4 R12, [R9+UR4+0x4180] ;  /* 0x00418004090c783b */ /* 0x000e280008004200 */
[----:B------:R-:W-:Y:S04]  /*24610*/  STL [R1+0x212c], R4 ;  /* 0x00212c0401007387 */ /* 0x000fe80000100800 */
[----:B------:R-:W-:Y:S04]  /*24620*/  STL [R1+0x2128], R5 ;  /* 0x0021280501007387 */ /* 0x000fe80000100800 */
[----:B0-----:R0:W-:Y:S04]  /*24630*/  STL.64 [R1+0x40], R12 ;  /* 0x0000400c01007387 */ /* 0x0011e80000100a00 */
[----:B------:R1:W-:Y:S01]  /*24640*/  STL [R1+0x48], R14 ;  /* 0x0000480e01007387 */ /* 0x0003e20000100800 */
[----:B------:R-:W-:-:S03]  /*24650*/  IMAD.MOV.U32 R28, RZ, RZ, R15 ;  /* 0x000000ffff1c7224 */ /* 0x000fc600078e000f */
[----:B0-----:R-:W2:Y:S04]  /*24660*/  LDL.LU R12, [R1+0xe0] ;  /* 0x0000e000010c7983 */ /* 0x001ea80000300800 */
[----:B------:R-:W2:Y:S04]  /*24670*/  LDL.LU R13, [R1+0xe4] ;  /* 0x0000e400010d7983 */ /* 0x000ea80000300800 */
[----:B-1----:R-:W4:Y:S04]  /*24680*/  LDL.LU R14, [R1+0xe8] ;  /* 0x0000e800010e7983 */ /* 0x002f280000300800 */
[----:B------:R-:W4:Y:S04]  /*24690*/  LDL.LU R15, [R1+0xec] ;  /* 0x0000ec00010f7983 */ /* 0x000f280000300800 */
[----:B----4-:R-:W-:Y:S04]  /*246a0*/  STL.64 [R1+0x22c0], R14 ;  /* 0x0022c00e01007387 */ /* 0x010fe80000100a00 */
[----:B--2---:R0:W-:Y:S04]  /*246b0*/  STL.64 [R1+0x22b8], R12 ;  /* 0x0022b80c01007387 */ /* 0x0041e80000100a00 */
[----:B0-----:R-:W2:Y:S04]  /*246c0*/  LDL.LU R12, [R1+0x100] ;  /* 0x00010000010c7983 */ /* 0x001ea80000300800 */
[----:B------:R-:W2:Y:S04]  /*246d0*/  LDL.LU R13, [R1+0x104] ;  /* 0x00010400010d7983 */ /* 0x000ea80000300800 */
[----:B------:R-:W4:Y:S04]  /*246e0*/  LDL.LU R14, [R1+0x108] ;  /* 0x00010800010e7983 */ /* 0x000f280000300800 */
[----:B------:R-:W4:Y:S01]  /*246f0*/  LDL.LU R15, [R1+0x10c] ;  /* 0x00010c00010f7983 */ /* 0x000f220000300800 */
[----:B---3--:R-:W-:-:S15]  /*24700*/  HMMA.16816.F32 R24, R20, R6, R24 ;  /* 0x000000061418723c */ /* 0x008fde0000001818 */
[----:B------:R-:W-:-:S09]  /*24710*/  NOP ;  /* 0x0000000000007918 */ /* 0x000fd20000000000 */
[----:B------:R-:W-:Y:S01]  /*24720*/  IMAD.MOV.U32 R5, RZ, RZ, R24 ;  /* 0x000000ffff057224 */ /* 0x000fe200078e0018 */
[----:B----4-:R-:W-:Y:S04]  /*24730*/  STL.64 [R1+0x22e0], R14 ;  /* 0x0022e00e01007387 */ /* 0x010fe80000100a00 */
[----:B--2---:R0:W-:Y:S04]  /*24740*/  STL.64 [R1+0x22d8], R12 ;  /* 0x0022d80c01007387 */ /* 0x0041e80000100a00 */
[----:B0-----:R-:W2:Y:S04]  /*24750*/  LDL.LU R12, [R1+0x110] ;  /* 0x00011000010c7983 */ /* 0x001ea80000300800 */
[----:B------:R-:W2:Y:S04]  /*24760*/  LDL.LU R13, [R1+0x114] ;  /* 0x00011400010d7983 */ /* 0x000ea80000300800 */
[----:B------:R-:W2:Y:S04]  /*24770*/  LDL.LU R14, [R1+0x118] ;  /* 0x00011800010e7983 */ /* 0x000ea80000300800 */
[----:B------:R-:W2:Y:S04]  /*24780*/  LDL.LU R15, [R1+0x11c] ;  /* 0x00011c00010f7983 */ /* 0x000ea80000300800 */
[----:B------:R-:W-:Y:S04]  /*24790*/  STL [R1+0x2b4], R25 ;  /* 0x0002b41901007387 */ /* 0x000fe80000100800 */
[----:B------:R0:W-:Y:S04]  /*247a0*/  STL.64 [R1+0x2b8], R26 ;  /* 0x0002b81a01007387 */ /* 0x0001e80000100a00 */
[----:B0-----:R-:W3:Y:S04]  /*247b0*/  LDL.LU.64 R26, [R1+0x2300] ;  /* 0x00230000011a7983 */ /* 0x001ee80000300a00 */
[----:B------:R-:W3:Y:S04]  /*247c0*/  LDL.LU.64 R24, [R1+0x22f8] ;  /* 0x0022f80001187983 */ /* 0x000ee80000300a00 */
[----:B------:R-:W-:Y:S01]  /*247d0*/  STL [R1+0x2130], R5 ;  /* 0x0021300501007387 */ /* 0x000fe20000100800 */
[----:B---3--:R-:W-:Y:S03]  /*247e0*/  HMMA.16816.F32 R20, R20, R10, R24 ;  /* 0x0000000a1414723c */ /* 0x008fe60000001818 */
[----:B------:R-:W3:Y:S04]  /*247f0*/  LDL.LU.64 R26, [R1+0x22f0] ;  /* 0x0022f000011a7983 */ /* 0x000ee80000300a00 */
[----:B------:R-:W3:-:S15]  /*24800*/  LDL.LU.64 R24, [R1+0x22e8] ;  /* 0x0022e80001187983 */ /* 0x000ede0000300a00 */
[----:B------:R-:W-:-:S02]  /*24810*/  NOP ;  /* 0x0000000000007918 */ /* 0x000fc40000000000 */
[----:B------:R-:W-:Y:S01]  /*24820*/  IMAD.MOV.U32 R4, RZ, RZ, R23 ;  /* 0x000000ffff047224 */ /* 0x000fe200078e0017 */
[----:B------:R0:W-:Y:S04]  /*24830*/  STL.64 [R1+0x260], R20 ;  /* 0x0002601401007387 */ /* 0x0001e80000100a00 */
[----:B------:R1:W-:Y:S04]  /*24840*/  STL [R1+0x268], R22 ;  /* 0x0002681601007387 */ /* 0x0003e80000100800 */
[----:B------:R-:W-:Y:S04]  /*24850*/  STL [R1+0x2134], R4 ;  /* 0x0021340401007387 */ /* 0x000fe80000100800 */
[----:B0-----:R-:W4:Y:S01]  /*24860*/  LDL.LU R20, [R1+0xa0] ;  /* 0x0000a00001147983 */ /* 0x001f220000300800 */
[----:B---3--:R-:W-:-:S15]  /*24870*/  HMMA.16816.F32 R16, R24, R6, R16 ;  /* 0x000000061810723c */ /* 0x008fde0000001810 */
[----:B------:R-:W-:-:S08]  /*24880*/  NOP ;  /* 0x0000000000007918 */ /* 0x000fd00000000000 */
[----:B------:R0:W-:Y:S04]  /*24890*/  STL.64 [R1+0x250], R16 ;  /* 0x0002501001007387 */ /* 0x0001e80000100a00 */
[----:B------:R3:W-:Y:S04]  /*248a0*/  STL.64 [R1+0x258], R18 ;  /* 0x0002581201007387 */ /* 0x0007e80000100a00 */
[----:B------:R-:W4:Y:S04]  /*248b0*/  LDL.LU R21, [R1+0xa4] ;  /* 0x0000a40001157983 */ /* 0x000f280000300800 */
[----:B-1----:R-:W4:Y:S04]  /*248c0*/  LDL.LU R22, [R1+0xa8] ;  /* 0x0000a80001167983 */ /* 0x002f280000300800 */
[----:B------:R-:W4:Y:S04]  /*248d0*/  LDL.LU R23, [R1+0xac] ;  /* 0x0000ac0001177983 */ /* 0x000f280000300800 */
[----:B0-----:R-:W4:Y:S04]  /*248e0*/  LDL.LU R16, [R1+0xd0] ;  /* 0x0000d00001107983 */ /* 0x001f280000300800 */
[----:B------:R-:W4:Y:S04]  /*248f0*/  LDL.LU R17, [R1+0xd4] ;  /* 0x0000d40001117983 */ /* 0x000f280000300800 */
[----:B---3--:R-:W3:Y:S04]  /*24900*/  LDL.LU R18, [R1+0xd8] ;  /* 0x0000d80001127983 */ /* 0x008ee80000300800 */
[----:B------:R-:W3:Y:S01]  /*24910*/  LDL.LU R19, [R1+0xdc] ;  /* 0x0000dc0001137983 */ /* 0x000ee20000300800 */
[----:B--2---:R-:W-:Y:S03]  /*24920*/  HMMA.16816.F32 R24, R24, R10, R12 ;  /* 0x0000000a1818723c */ /* 0x004fe6000000180c */
[----:B---3--:R-:W-:Y:S04]  /*24930*/  STL.64 [R1+0x2290], R18 ;  /* 0x0022901201007387 */ /* 0x008fe80000100a00 */
[----:B----4-:R0:W-:Y:S04]  /*24940*/  STL.64 [R1+0x2288], R16 ;  /* 0x0022881001007387 */ /* 0x0101e80000100a00 */
[----:B0-----:R-:W2:Y:S04]  /*24950*/  LDL.LU R16, [R1+0xf0] ;  /* 0x0000f00001107983 */ /* 0x001ea80000300800 */
[----:B------:R-:W2:Y:S04]  /*24960*/  LDL.LU R17, [R1+0xf4] ;  /* 0x0000f40001117983 */ /* 0x000ea80000300800 */
[----:B------:R-:W2:Y:S04]  /*24970*/  LDL.LU R18, [R1+0xf8] ;  /* 0x0000f80001127983 */ /* 0x000ea80000300800 */
[----:B------:R-:W2:Y:S04]  /*24980*/  LDL.LU R19, [R1+0xfc] ;  /* 0x0000fc0001137983 */ /* 0x000ea80000300800 */
[----:B------:R-:W-:Y:S04]  /*24990*/  STL.64 [R1+0x2270], R22 ;  /* 0x0022701601007387 */ /* 0x000fe80000100a00 */
[----:B------:R0:W-:Y:S04]  /*249a0*/  STL.64 [R1+0x2268], R20 ;  /* 0x0022681401007387 */ /* 0x0001e80000100a00 */
[----:B0-----:R-:W3:Y:S04]  /*249b0*/  LDL.LU R20, [R1+0xc0] ;  /* 0x0000c00001147983 */ /* 0x001ee80000300800 */
[----:B------:R-:W3:Y:S04]  /*249c0*/  LDL.LU R21, [R1+0xc4] ;  /* 0x0000c40001157983 */ /* 0x000ee80000300800 */
[----:B------:R-:W3:Y:S04]  /*249d0*/  LDL.LU R22, [R1+0xc8] ;  /* 0x0000c80001167983 */ /* 0x000ee80000300800 */
[----:B------:R-:W4:Y:S04]  /*249e0*/  LDL.LU.64 R14, [R1+0x22e0] ;  /* 0x0022e000010e7983 */ /* 0x000f280000300a00 */
[----:B------:R-:W4:Y:S04]  /*249f0*/  LDL.LU.64 R12, [R1+0x22d8] ;  /* 0x0022d800010c7983 */ /* 0x000f280000300a00 */
[----:B------:R-:W-:Y:S04]  /*24a00*/  STL.64 [R1+0x240], R24 ;  /* 0x0002401801007387 */ /* 0x000fe80000100a00 */
[----:B------:R0:W-:Y:S04]  /*24a10*/  STL.64 [R1+0x248], R26 ;  /* 0x0002481a01007387 */ /* 0x0001e80000100a00 */
[----:B0-----:R-:W4:Y:S04]  /*24a20*/  LDL.LU.64 R26, [R1+0x22d0] ;  /* 0x0022d000011a7983 */ /* 0x001f280000300a00 */
[----:B------:R-:W4:Y:S01]  /*24a30*/  LDL.LU.64 R24, [R1+0x22c8] ;  /* 0x0022c80001187983 */ /* 0x000f220000300a00 */
[----:B------:R-:W-:Y:S01]  /*24a40*/  IMAD.MOV.U32 R23, RZ, RZ, R2 ;  /* 0x000000ffff177224 */ /* 0x000fe200078e0002 */
[----:B----4-:R-:W-:-:S15]  /*24a50*/  HMMA.16816.F32 R12, R24, R6, R12 ;  /* 0x00000006180c723c */ /* 0x010fde000000180c */
[----:B------:R-:W-:-:S08]  /*24a60*/  NOP ;  /* 0x0000000000007918 */ /* 0x000fd00000000000 */
[----:B------:R-:W-:Y:S04]  /*24a70*/  STL.64 [R1+0x230], R12 ;  /* 0x0002300c01007387 */ /* 0x000fe80000100a00 */
[----:B------:R0:W-:Y:S01]  /*24a80*/  STL [R1+0x238], R14 ;  /* 0x0002380e01007387 */ /* 0x0001e20000100800 */
[----:B------:R-:W-:-:S03]  /*24a90*/  IMAD.MOV.U32 R2, RZ, RZ, R15 ;  /* 0x000000ffff027224 */ /* 0x000fc600078e000f */
[----:B0-----:R-:W4:Y:S04]  /*24aa0*/  LDL.LU.64 R14, [R1+0x22c0] ;  /* 0x0022c000010e7983 */ /* 0x001f280000300a00 */
[----:B------:R-:W4:Y:S04]  /*24ab0*/  LDL.LU.64 R12, [R1+0x22b8] ;  /* 0x0022b800010c7983 */ /* 0x000f280000300a00 */
[----:B------:R-:W-:Y:S01]  /*24ac0*/  STL [R1+0x21d4], R2 ;  /* 0x0021d40201007387 */ /* 0x000fe20000100800 */
[----:B----4-:R-:W-:Y:S03]  /*24ad0*/  HMMA.16816.F32 R24, R24, R10, R12 ;  /* 0x0000000a1818723c */ /* 0x010fe6000000180c */
[----:B------:R-:W4:Y:S04]  /*24ae0*/  LDL.LU.64 R14, [R1+0x22b0] ;  /* 0x0022b000010e7983 */ /* 0x000f280000300a00 */
[----:B------:R-:W2:-:S15]  /*24af0*/  LDL.LU.64 R12, [R1+0x22a8] ;  /* 0x0022a800010c7983 */ /* 0x000e9e0000300a00 */
[----:B------:R-:W-:-:S01]  /*24b00*/  NOP ;  /* 0x0000000000007918 */ /* 0x000fc20000000000 */
[----:B------:R4:W-:Y:S04]  /*24b10*/  STL.64 [R1+0x210], R24 ;  /* 0x0002101801007387 */ /* 0x0009e80000100a00 */
[----:B------:R2:W-:Y:S01]  /*24b20*/  STL [R1+0x218], R26 ;  /* 0x0002181a01007387 */ /* 0x0005e20000100800 */
[----:B------:R-:W-:Y:S02]  /*24b30*/  IMAD.MOV.U32 R8, RZ, RZ, R27 ;  /* 0x000000ffff087224 */ /* 0x000fe400078e001b */
[----:B----4-:R-:W-:Y:S02]  /*24b40*/  IMAD.MOV.U32 R24, RZ, RZ, R15 ;  /* 0x000000ffff187224 */ /* 0x010fe400078e000f */
[----:B------:R-:W-:Y:S02]  /*24b50*/  IMAD.MOV.U32 R25, RZ, RZ, R14 ;  /* 0x000000ffff197224 */ /* 0x000fe400078e000e */
[----:B--2---:R-:W-:-:S02]  /*24b60*/  IMAD.MOV.U32 R26, RZ, RZ, R13 ;  /* 0x000000ffff1a7224 */ /* 0x004fc400078e000d */
[----:B------:R-:W-:Y:S02]  /*24b70*/  IMAD.MOV.U32 R27, RZ, RZ, R12 ;  /* 0x000000ffff1b7224 */ /* 0x000fe400078e000c */
[----:B------:R-:W0:Y:S04]  /*24b80*/  LDSM.16.MT88.4 R12, [R9+UR4+0x4200] ;  /* 0x00420004090c783b */ /* 0x000e280008004200 */
[----:B------:R-:W-:Y:S04]  /*24b90*/  STL.64 [R1+0x2250], R26 ;  /* 0x0022501a01007387 */ /* 0x000fe80000100a00 */
[----:B------:R1:W-:Y:S04]  /*24ba0*/  STL.64 [R1+0x2248], R24 ;  /* 0x0022481801007387 */ /* 0x0003e80000100a00 */
[----:B-1----:R-:W2:Y:S04]  /*24bb0*/  LDL.LU R24, [R1+0x90] ;  /* 0x0000900001187983 */ /* 0x002ea80000300800 */
[----:B------:R-:W2:Y:S04]  /*24bc0*/  LDL.LU R25, [R1+0x94] ;  /* 0x0000940001197983 */ /* 0x000ea80000300800 */
[----:B------:R-:W2:Y:S04]  /*24bd0*/  LDL.LU R26, [R1+0x98] ;  /* 0x00009800011a7983 */ /* 0x000ea80000300800 */
[----:B------:R-:W2:Y:S04]  /*24be0*/  LDL.LU R27, [R1+0x9c] ;  /* 0x00009c00011b7983 */ /* 0x000ea80000300800 */
[----:B------:R1:W-:Y:S01]  /*24bf0*/  STL [R1+0x2138], R8 ;  /* 0x0021380801007387 */ /* 0x0003e20000100800 */
[----:B0-----:R-:W-:-:S02]  /*24c00*/  IMAD.MOV.U32 R5, RZ, RZ, R14 ;  /* 0x000000ffff057224 */ /* 0x001fc400078e000e */
[----:B------:R-:W-:Y:S02]  /*24c10*/  IMAD.MOV.U32 R4, RZ, RZ, R15 ;  /* 0x000000ffff047224 */ /* 0x000fe400078e000f */
[----:B------:R-:W-:Y:S02]  /*24c20*/  IMAD.MOV.U32 R29, RZ, RZ, R12 ;  /* 0x000000ffff1d7224 */ /* 0x000fe400078e000c */
[----:B-1----:R-:W-:Y:S01]  /*24c30*/  IMAD.MOV.U32 R8, RZ, RZ, R13 ;  /* 0x000000ffff087224 */ /* 0x002fe200078e000d */
[----:B------:R-:W4:Y:S04]  /*24c40*/  LDL.LU.64 R14, [R1+0x22a0] ;  /* 0x0022a000010e7983 */ /* 0x000f280000300a00 */
[----:B------:R-:W4:Y:S04]  /*24c50*/  LDL.LU.64 R12, [R1+0x2298] ;  /* 0x00229800010c7983 */ /* 0x000f280000300a00 */
[----:B------:R-:W-:Y:S01]  /*24c60*/  STL [R1+0x21d8], R8 ;  /* 0x0021d80801007387 */ /* 0x000fe20000100800 */
        /* <DEDUP_REMOVED lines=10> */
[----:B------:R0:W-:Y:S04]  /*24d10*/  STL.64 [R1+0x170], R12 ;  /* 0x0001700c01007387 */ /* 0x0001e80000100a00 */
[----:B------:R1:W-:Y:S04]  /*24d20*/  STL.64 [R1+0x178], R14 ;  /* 0x0001780e01007387 */ /* 0x0003e80000100a00 */
[----:B0-----:R-:W4:Y:S04]  /*24d30*/  LDL.LU R12, [R1+0xb0] ;  /* 0x0000b000010c7983 */ /* 0x001f280000300800 */
[----:B------:R-:W4:Y:S04]  /*24d40*/  LDL.LU R13, [R1+0xb4] ;  /* 0x0000b400010d7983 */ /* 0x000f280000300800 */
[----:B-1----:R-:W4:Y:S04]  /*24d50*/  LDL.LU R14, [R1+0xb8] ;  /* 0x0000b800010e7983 */ /* 0x002f280000300800 */
[----:B------:R-:W4:Y:S01]  /*24d60*/  LDL.LU R15, [R1+0xbc] ;  /* 0x0000bc00010f7983 */ /* 0x000f220000300800 */
[----:B---3--:R-:W-:-:S15]  /*24d70*/  HMMA.16816.F32 R20, R16, R6, R20 ;  /* 0x000000061014723c */ /* 0x008fde0000001814 */
[----:B------:R-:W-:-:S08]  /*24d80*/  NOP ;  /* 0x0000000000007918 */ /* 0x000fd00000000000 */
[----:B------:R-:W-:Y:S04]  /*24d90*/  STL.64 [R1+0x160], R20 ;  /* 0x0001601401007387 */ /* 0x000fe80000100a00 */
[----:B------:R0:W-:Y:S04]  /*24da0*/  STL.64 [R1+0x168], R22 ;  /* 0x0001681601007387 */ /* 0x0001e80000100a00 */
[----:B0-----:R-:W3:Y:S04]  /*24db0*/  LDL.LU.64 R22, [R1+0x2270] ;  /* 0x0022700001167983 */ /* 0x001ee80000300a00 */
[----:B------:R-:W3:Y:S02]  /*24dc0*/  LDL.LU.64 R20, [R1+0x2268] ;  /* 0x0022680001147983 */ /* 0x000ee40000300a00 */
[----:B---3--:R-:W-:Y:S02]  /*24dd0*/  HMMA.16816.F32 R16, R16, R10, R20 ;  /* 0x0000000a1010723c */ /* 0x008fe40000001814 */
[----:B------:R-:W2:Y:S04]  /*24de0*/  LDL.LU.64 R22, [R1+0x2260] ;  /* 0x0022600001167983 */ /* 0x000ea80000300a00 */
[----:B------:R-:W2:-:S15]  /*24df0*/  LDL.LU.64 R20, [R1+0x2258] ;  /* 0x0022580001147983 */ /* 0x000e9e0000300a00 */
[----:B------:R-:W-:-:S02]  /*24e00*/  NOP ;  /* 0x0000000000007918 */ /* 0x000fc40000000000 */
[----:B------:R0:W-:Y:S04]  /*24e10*/  STL.64 [R1+0x150], R16 ;  /* 0x0001501001007387 */ /* 0x0001e80000100a00 */
[----:B------:R1:W-:Y:S04]  /*24e20*/  STL.64 [R1+0x158], R18 ;  /* 0x0001581201007387 */ /* 0x0003e80000100a00 */
[----:B0-----:R-:W3:Y:S04]  /*24e30*/  LDL.LU R16, [R1+0x80] ;  /* 0x0000800001107983 */ /* 0x001ee80000300800 */
[----:B------:R-:W3:Y:S04]  /*24e40*/  LDL.LU R17, [R1+0x84] ;  /* 0x0000840001117983 */ /* 0x000ee80000300800 */
[----:B-1----:R-:W3:Y:S04]  /*24e50*/  LDL.LU R18, [R1+0x88] ;  /* 0x0000880001127983 */ /* 0x002ee80000300800 */
[----:B------:R-:W3:Y:S01]  /*24e60*/  LDL.LU R19, [R1+0x8c] ;  /* 0x00008c0001137983 */ /* 0x000ee20000300800 */
[C---:B--2---:R-:W-:Y:S06]  /*24e70*/  HMMA.16816.F32 R24, R20.reuse, R6, R24 ;  /* 0x000000061418723c */ /* 0x044fec0000001818 */
[----:B---3--:R-:W-:-:S15]  /*24e80*/  HMMA.16816.F32 R16, R20, R10, R16 ;  /* 0x0000000a1410723c */ /* 0x008fde0000001810 */
[----:B------:R-:W-:-:S02]  /*24e90*/  NOP ;  /* 0x0000000000007918 */ /* 0x000fc40000000000 */
[----:B------:R-:W-:Y:S04]  /*24ea0*/  STL.64 [R1+0x140], R24 ;  /* 0x0001401801007387 */ /* 0x000fe80000100a00 */
[----:B------:R0:W-:Y:S04]  /*24eb0*/  STL.64 [R1+0x148], R26 ;  /* 0x0001481a01007387 */ /* 0x0001e80000100a00 */
[----:B0-----:R-:W4:Y:S04]  /*24ec0*/  LDL.LU.64 R26, [R1+0x2250] ;  /* 0x00225000011a7983 */ /* 0x001f280000300a00 */
[----:B------:R-:W4:Y:S04]  /*24ed0*/  LDL.LU.64 R24, [R1+0x2248] ;  /* 0x0022480001187983 */ /* 0x000f280000300a00 */
[----:B------:R-:W2:Y:S04]  /*24ee0*/  LDL.LU R20, [R1+0x1d0] ;  /* 0x0001d00001147983 */ /* 0x000ea80000300800 */
[----:B------:R-:W-:Y:S04]  /*24ef0*/  STL.64 [R1+0xd0], R16 ;  /* 0x0000d01001007387 */ /* 0x000fe80000100a00 */
[----:B------:R-:W-:Y:S04]  /*24f00*/  STL.64 [R1+0xd8], R18 ;  /* 0x0000d81201007387 */ /* 0x000fe80000100a00 */
[----:B------:R-:W2:Y:S04]  /*24f10*/  LDL.LU R21, [R1+0x1d4] ;  /* 0x0001d40001157983 */ /* 0x000ea80000300800 */
[----:B------:R-:W3:Y:S04]  /*24f20*/  LDL.LU R22, [R1+0x1d8] ;  /* 0x0001d80001167983 */ /* 0x000ee80000300800 */
[----:B------:R-:W3:Y:S04]  /*24f30*/  LDL.LU R23, [R1+0x1dc] ;  /* 0x0001dc0001177983 */ /* 0x000ee80000300800 */
[----:B------:R-:W0:Y:S04]  /*24f40*/  LDSM.16.MT88.4 R16, [R9+UR4+0x4280] ;  /* 0x004280040910783b */ /* 0x000e280008004200 */
[----:B---3--:R-:W-:Y:S04]  /*24f50*/  STL.64 [R1+0x21e8], R22 ;  /* 0x0021e81601007387 */ /* 0x008fe80000100a00 */
[----:B--2---:R1:W-:Y:S04]  /*24f60*/  STL.64 [R1+0x21e0], R20 ;  /* 0x0021e01401007387 */ /* 0x0043e80000100a00 */
[----:B-1----:R-:W2:Y:S04]  /*24f70*/  LDL.LU R20, [R1+0x20] ;  /* 0x0000200001147983 */ /* 0x002ea80000300800 */
[----:B------:R-:W2:Y:S04]  /*24f80*/  LDL.LU R21, [R1+0x24] ;  /* 0x0000240001157983 */ /* 0x000ea80000300800 */
[----:B------:R-:W3:Y:S04]  /*24f90*/  LDL.LU R22, [R1+0x28] ;  /* 0x0000280001167983 */ /* 0x000ee80000300800 */
[----:B------:R-:W3:Y:S01]  /*24fa0*/  LDL.LU R23, [R1+0x2c] ;  /* 0x00002c0001177983 */ /* 0x000ee20000300800 */
[----:B----4-:R-:W-:Y:S01]  /*24fb0*/  HMMA.16816.F32 R12, R24, R6, R12 ;  /* 0x00000006180c723c */ /* 0x010fe2000000180c */
[----:B0-----:R-:W-:-:S02]  /*24fc0*/  IMAD.MOV.U32 R8, RZ, RZ, R16 ;  /* 0x000000ffff087224 */ /* 0x001fc400078e0010 */
[----:B------:R-:W-:Y:S01]  /*24fd0*/  IMAD.MOV.U32 R2, RZ, RZ, R17 ;  /* 0x000000ffff027224 */ /* 0x000fe200078e0011 */
[----:B---3--:R-:W-:Y:S04]  /*24fe0*/  STL.64 [R1+0x2218], R22 ;  /* 0x0022181601007387 */ /* 0x008fe80000100a00 */
[----:B--2---:R0:W-:Y:S04]  /*24ff0*/  STL.64 [R1+0x2210], R20 ;  /* 0x0022101401007387 */ /* 0x0041e80000100a00 */
[----:B0-----:R-:W2:Y:S04]  /*25000*/  LDL.LU R20, [R1+0x30] ;  /* 0x0000300001147983 */ /* 0x001ea80000300800 */
[----:B------:R-:W2:Y:S04]  /*25010*/  LDL.LU R21, [R1+0x34] ;  /* 0x0000340001157983 */ /* 0x000ea80000300800 */
[----:B------:R-:W3:Y:S04]  /*25020*/  LDL.LU R16, [R1+0x190] ;  /* 0x0001900001107983 */ /* 0x000ee80000300800 */
[----:B------:R-:W-:Y:S04]  /*25030*/  STL.64 [R1+0x130], R12 ;  /* 0x0001300c01007387 */ /* 0x000fe80000100a00 */
[----:B------:R-:W-:Y:S04]  /*25040*/  STL.64 [R1+0x138], R14 ;  /* 0x0001380e01007387 */ /* 0x000fe80000100a00 */
[----:B------:R-:W0:Y:S01]  /*25050*/  LDSM.16.MT88.4 R12, [R9+UR4+0x4300] ;  /* 0x00430004090c783b */ /* 0x000e220008004200 */
[----:B------:R-:W-:-:S02]  /*25060*/  IMAD.MOV.U32 R23, RZ, RZ, R0 ;  /* 0x000000ffff177224 */ /* 0x000fc400078e0000 */
[----:B------:R-:W-:Y:S02]  /*25070*/  IMAD.MOV.U32 R22, RZ, RZ, R3 ;  /* 0x000000ffff167224 */ /* 0x000fe400078e0003 */
[----:B------:R-:W-:Y:S01]  /*25080*/  IMAD.MOV.U32 R0, RZ, RZ, R18 ;  /* 0x000000ffff007224 */ /* 0x000fe200078e0012 */
[----:B------:R-:W3:Y:S01]  /*25090*/  LDL.LU R17, [R1+0x194] ;  /* 0x0001940001117983 */ /* 0x000ee20000300800 */
[----:B------:R-:W-:-:S03]  /*250a0*/  IMAD.MOV.U32 R3, RZ, RZ, R19 ;  /* 0x000000ffff037224 */ /* 0x000fc600078e0013 */
[----:B------:R-:W3:Y:S04]  /*250b0*/  LDL.LU R18, [R1+0x198] ;  /* 0x0001980001127983 */ /* 0x000ee80000300800 */
[----:B------:R-:W3:Y:S04]  /*250c0*/  LDL.LU R19, [R1+0x19c] ;  /* 0x00019c0001137983 */ /* 0x000ee80000300800 */
[----:B0-----:R-:W-:Y:S04]  /*250d0*/  STL.64 [R1+0x2180], R14 ;  /* 0x0021800e01007387 */ /* 0x001fe80000100a00 */
[----:B------:R0:W-:Y:S04]  /*250e0*/  STL.64 [R1+0x2178], R12 ;  /* 0x0021780c01007387 */ /* 0x0001e80000100a00 */
[----:B0-----:R-:W4:Y:S04]  /*250f0*/  LDL.LU R12, [R1+0x40] ;  /* 0x00004000010c7983 */ /* 0x001f280000300800 */
[----:B------:R-:W4:Y:S04]  /*25100*/  LDL.LU R13, [R1+0x44] ;  /* 0x00004400010d7983 */ /* 0x000f280000300800 */
[----:B------:R-:W2:Y:S01]  /*25110*/  LDL.LU R14, [R1+0x48] ;  /* 0x00004800010e7983 */ /* 0x000ea20000300800 */
[----:B------:R-:W-:-:S03]  /*25120*/  IMAD.MOV.U32 R15, RZ, RZ, R28 ;  /* 0x000000ffff0f7224 */ /* 0x000fc600078e001c */
[----:B------:R-:W3:Y:S04]  /*25130*/  LDL.LU R28, [R1+0x2240] ;  /* 0x00224000011c7983 */ /* 0x000ee80000300800 */
[----:B--2---:R-:W-:Y:S04]  /*25140*/  STL.64 [R1+0x21f8], R14 ;  /* 0x0021f80e01007387 */ /* 0x004fe80000100a00 */
[----:B----4-:R0:W-:Y:S04]  /*25150*/  STL.64 [R1+0x21f0], R12 ;  /* 0x0021f00c01007387 */ /* 0x0101e80000100a00 */
[----:B0-----:R-:W2:Y:S04]  /*25160*/  LDL.LU R12, [R1+0x1b0] ;  /* 0x0001b000010c7983 */ /* 0x001ea80000300800 */
[----:B------:R-:W2:Y:S04]  /*25170*/  LDL.LU R13, [R1+0x1b4] ;  /* 0x0001b400010d7983 */ /* 0x000ea80000300800 */
[----:B------:R-:W4:Y:S04]  /*25180*/  LDL.LU R14, [R1+0x1b8] ;  /* 0x0001b800010e7983 */ /* 0x000f280000300800 */
[----:B------:R-:W4:Y:S04]  /*25190*/  LDL.LU R15, [R1+0x1bc] ;  /* 0x0001bc00010f7983 */ /* 0x000f280000300800 */
[----:B----4-:R-:W-:Y:S04]  /*251a0*/  STL.64 [R1+0x2208], R14 ;  /* 0x0022080e01007387 */ /* 0x010fe80000100a00 */
[----:B--2---:R0:W-:Y:S04]  /*251b0*/  STL.64 [R1+0x2200], R12 ;  /* 0x0022000c01007387 */ /* 0x0041e80000100a00 */
        /* <DEDUP_REMOVED lines=9> */
[----:B------:R-:W4:Y:S01]  /*25250*/  LDL.LU R15, [R1+0x6c] ;  /* 0x00006c00010f7983 */ /* 0x000f220000300800 */
[----:B---3--:R-:W-:Y:S03]  /*25260*/  HMMA.16816.F32 R24, R24, R10, R16 ;  /* 0x0000000a1818723c */ /* 0x008fe60000001810 */
[----:B------:R-:W0:Y:S04]  /*25270*/  LDSM.16.MT88.4 R16, [R9+UR4+0x4380] ;  /* 0x004380040910783b */ /* 0x000e280008004200 */
[----:B----4-:R-:W-:Y:S04]  /*25280*/  STL.64 [R1+0x2238], R14 ;  /* 0x0022380e01007387 */ /* 0x010fe80000100a00 */
[----:B--2---:R1:W-:Y:S04]  /*25290*/  STL.64 [R1+0x2230], R12 ;  /* 0x0022300c01007387 */ /* 0x0043e80000100a00 */
[----:B-1----:R-:W2:Y:S04]  /*252a0*/  LDL.LU R12, [R1+0x1a0] ;  /* 0x0001a000010c7983 */ /* 0x002ea80000300800 */
[----:B------:R-:W2:Y:S04]  /*252b0*/  LDL.LU R13, [R1+0x1a4] ;  /* 0x0001a400010d7983 */ /* 0x000ea80000300800 */
[----:B------:R-:W2:Y:S04]  /*252c0*/  LDL.LU R14, [R1+0x1a8] ;  /* 0x0001a800010e7983 */ /* 0x000ea80000300800 */
[----:B------:R-:W2:Y:S04]  /*252d0*/  LDL.LU R15, [R1+0x1ac] ;  /* 0x0001ac00010f7983 */ /* 0x000ea80000300800 */
[----:B0-----:R-:W-:Y:S04]  /*252e0*/  STL.64 [R1+0x2160], R18 ;  /* 0x0021601201007387 */ /* 0x001fe80000100a00 */
[----:B------:R-:W-:Y:S04]  /*252f0*/  STL.64 [R1+0x110], R24 ;  /* 0x0001101801007387 */ /* 0x000fe80000100a00 */
[----:B------:R-:W-:Y:S04]  /*25300*/  STL.64 [R1+0x118], R26 ;  /* 0x0001181a01007387 */ /* 0x000fe80000100a00 */
[----:B------:R0:W-:Y:S04]  /*25310*/  STL.64 [R1+0x2158], R16 ;  /* 0x0021581001007387 */ /* 0x0001e80000100a00 */
[----:B0-----:R-:W3:Y:S04]  /*25320*/  LDL.LU R16, [R1+0x1f0] ;  /* 0x0001f00001107983 */ /* 0x001ee80000300800 */
[----:B------:R-:W3:Y:S04]  /*25330*/  LDL.LU R17, [R1+0x1f4] ;  /* 0x0001f40001117983 */ /* 0x000ee80000300800 */
[----:B------:R-:W3:Y:S04]  /*25340*/  LDL.LU R18, [R1+0x1f8] ;  /* 0x0001f80001127983 */ /* 0x000ee80000300800 */
[----:B------:R-:W3:Y:S01]  /*25350*/  LDL.LU R19, [R1+0x1fc] ;  /* 0x0001fc0001137983 */ /* 0x000ee20000300800 */
[----:B--2---:R-:W-:-:S15]  /*25360*/  HMMA.16816.F32 R12, R20, R6, R12 ;  /* 0x00000006140c723c */ /* 0x004fde000000180c */
[----:B------:R-:W-:-:S08]  /*25370*/  NOP ;  /* 0x0000000000007918 */ /* 0x000fd00000000000 */
[----:B------:R-:W-:Y:S04]  /*25380*/  STL.64 [R1+0x100], R12 ;  /* 0x0001000c01007387 */ /* 0x000fe80000100a00 */
[----:B------:R0:W-:Y:S04]  /*25390*/  STL.64 [R1+0x108], R14 ;  /* 0x0001080e01007387 */ /* 0x0001e80000100a00 */
[----:B0-----:R-:W2:Y:S04]  /*253a0*/  LDL.LU.64 R14, [R1+0x2238] ;  /* 0x00223800010e7983 */ /* 0x001ea80000300a00 */
[----:B------:R-:W2:Y:S02]  /*253b0*/  LDL.LU.64 R12, [R1+0x2230] ;  /* 0x00223000010c7983 */ /* 0x000ea40000300a00 */
[----:B--2---:R-:W-:Y:S02]  /*253c0*/  HMMA.16816.F32 R20, R20, R10, R12 ;  /* 0x0000000a1414723c */ /* 0x004fe4000000180c */
[----:B------:R-:W2:Y:S04]  /*253d0*/  LDL.LU.64 R14, [R1+0x2228] ;  /* 0x00222800010e7983 */ /* 0x000ea80000300a00 */
[----:B------:R-:W2:-:S15]  /*253e0*/  LDL.LU.64 R12, [R1+0x2220] ;  /* 0x00222000010c7983 */ /* 0x000e9e0000300a00 */
[----:B------:R-:W-:-:S02]  /*253f0*/  NOP ;  /* 0x0000000000007918 */ /* 0x000fc40000000000 */
[----:B------:R-:W-:Y:S04]  /*25400*/  STL.64 [R1+0xf0], R20 ;  /* 0x0000f01401007387 */ /* 0x000fe80000100a00 */
[----:B------:R0:W-:Y:S04]  /*25410*/  STL.64 [R1+0xf8], R22 ;  /* 0x0000f81601007387 */ /* 0x0001e80000100a00 */
[----:B0-----:R-:W2:Y:S04]  /*25420*/  LDL.LU.64 R22, [R1+0x2218] ;  /* 0x0022180001167983 */ /* 0x001ea80000300a00 */
[----:B------:R-:W2:Y:S02]  /*25430*/  LDL.LU.64 R20, [R1+0x2210] ;  /* 0x0022100001147983 */ /* 0x000ea40000300a00 */
        /* <DEDUP_REMOVED lines=13> */
[----:B------:R-:W2:Y:S01]  /*25510*/  LDL.LU.64 R20, [R1+0x21e0] ;  /* 0x0021e00001147983 */ /* 0x000ea20000300a00 */
[----:B------:R-:W0:Y:S02]  /*25520*/  S2R R27, SR_TID.X ;  /* 0x00000000001b7919 */ /* 0x000e240000002100 */
[C---:B0-----:R-:W-:Y:S01]  /*25530*/  LOP3.LUT R24, R27.reuse, 0x7, RZ, 0xc0, !PT ;  /* 0x000000071b187812 */ /* 0x041fe200078ec0ff */
[----:B------:R-:W-:-:S04]  /*25540*/  IMAD.SHL.U32 R25, R27, 0x2, RZ ;  /* 0x000000021b197824 */ /* 0x000fc800078e00ff */
[----:B------:R-:W-:-:S05]  /*25550*/  IMAD R24, R24, 0x90, RZ ;  /* 0x0000009018187824 */ /* 0x000fca00078e02ff */
[----:B------:R-:W-:-:S04]  /*25560*/  LOP3.LUT R24, R24, 0x30, R25, 0x78, !PT ;  /* 0x0000003018187812 */ /* 0x000fc800078e7819 */
[----:B------:R-:W-:Y:S01]  /*25570*/  LOP3.LUT R24, R24, 0x40, RZ, 0x3c, !PT ;  /* 0x0000004018187812 */ /* 0x000fe200078e3cff */
[----:B--2---:R-:W-:-:S15]  /*25580*/  HMMA.16816.F32 R20, R12, R6, R20 ;  /* 0x000000060c14723c */ /* 0x004fde0000001814 */
[----:B------:R-:W-:-:S08]  /*25590*/  NOP ;  /* 0x0000000000007918 */ /* 0x000fd00000000000 */
[----:B------:R-:W-:Y:S04]  /*255a0*/  STL.64 [R1+0xb0], R20 ;  /* 0x0000b01401007387 */ /* 0x000fe80000100a00 */
[----:B------:R-:W-:Y:S04]  /*255b0*/  STL.64 [R1+0xb8], R22 ;  /* 0x0000b81601007387 */ /* 0x000fe80000100a00 */
[----:B------:R-:W0:Y:S04]  /*255c0*/  LDSM.16.MT88.4 R20, [R28+UR4+0x8000] ;  /* 0x008000041c14783b */ /* 0x000e280008004200 */
[----:B0-----:R-:W-:Y:S04]  /*255d0*/  STL.64 [R1+0x90], R20 ;  /* 0x0000901401007387 */ /* 0x001fe80000100a00 */
[----:B------:R-:W-:Y:S04]  /*255e0*/  STL.64 [R1+0x98], R22 ;  /* 0x0000981601007387 */ /* 0x000fe80000100a00 */
[----:B------:R-:W0:Y:S04]  /*255f0*/  LDSM.16.M88.4 R20, [R24+UR4+0x10000] ;  /* 0x010000041814783b */ /* 0x000e280008000200 */
[----:B------:R-:W1:Y:S04]  /*25600*/  LDSM.16.M88.4 R24, [R24+UR4+0x10400] ;  /* 0x010400041818783b */ /* 0x000e680008000200 */
[----:B0-----:R-:W-:Y:S04]  /*25610*/  STL [R1+0x1f24], R22 ;  /* 0x001f241601007387 */ /* 0x001fe80000100800 */
[----:B------:R-:W-:Y:S04]  /*25620*/  STL [R1+0x1f20], R23 ;  /* 0x001f201701007387 */ /* 0x000fe80000100800 */
[----:B------:R0:W-:Y:S04]  /*25630*/  STL.64 [R1+0x2188], R20 ;  /* 0x0021881401007387 */ /* 0x0001e80000100a00 */
[----:B0-----:R-:W2:Y:S04]  /*25640*/  LDL.LU R20, [R1+0x1e0] ;  /* 0x0001e00001147983 */ /* 0x001ea80000300800 */
[----:B------:R-:W2:Y:S04]  /*25650*/  LDL.LU R21, [R1+0x1e4] ;  /* 0x0001e40001157983 */ /* 0x000ea80000300800 */
[----:B------:R-:W2:Y:S04]  /*25660*/  LDL.LU R22, [R1+0x1e8] ;  /* 0x0001e80001167983 */ /* 0x000ea80000300800 */
[----:B------:R-:W2:Y:S04]  /*25670*/  LDL.LU R23, [R1+0x1ec] ;  /* 0x0001ec0001177983 */ /* 0x000ea80000300800 */
[----:B------:R-:W-:Y:S04]  /*25680*/  STL.64 [R1+0x21c0], R10 ;  /* 0x0021c00a01007387 */ /* 0x000fe80000100a00 */
[----:B------:R-:W-:Y:S01]  /*25690*/  STL [R1+0x21b8], R9 ;  /* 0x0021b80901007387 */ /* 0x000fe20000100800 */
[----:B--2---:R-:W-:-:S15]  /*256a0*/  HMMA.16816.F32 R12, R12, R10, R20 ;  /* 0x0000000a0c0c723c */ /* 0x004fde0000001814 */
[----:B------:R-:W-:-:S08]  /*256b0*/  NOP ;  /* 0x0000000000007918 */ /* 0x000fd00000000000 */
[----:B------:R0:W-:Y:S04]  /*256c0*/  STL.64 [R1+0xa0], R12 ;  /* 0x0000a00c01007387 */ /* 0x0001e80000100a00 */
[----:B------:R2:W-:Y:S01]  /*256d0*/  STL.64 [R1+0xa8], R14 ;  /* 0x0000a80e01007387 */ /* 0x0005e20000100a00 */
[----:B0-----:R-:W-:-:S03]  /*256e0*/  IMAD.MOV.U32 R12, RZ, RZ, R8 ;  /* 0x000000ffff0c7224 */ /* 0x001fc600078e0008 */
[----:B------:R-:W4:Y:S01]  /*256f0*/  LDL.LU R8, [R1+0x21d8] ;  /* 0x0021d80001087983 */ /* 0x000f220000300800 */
[----:B--2---:R-:W-:Y:S02]  /*25700*/  IMAD.MOV.U32 R14, RZ, RZ, R0 ;  /* 0x000000ffff0e7224 */ /* 0x004fe400078e0000 */
[----:B------:R-:W-:Y:S02]  /*25710*/  IMAD.MOV.U32 R15, RZ, RZ, R3 ;  /* 0x000000ffff0f7224 */ /* 0x000fe400078e0003 */
[----:B------:R-:W-:Y:S02]  /*25720*/  IMAD.MOV.U32 R13, RZ, RZ, R2 ;  /* 0x000000ffff0d7224 */ /* 0x000fe400078e0002 */
[----:B------:R-:W2:Y:S04]  /*25730*/  LDL.LU R2, [R1+0x21d4] ;  /* 0x0021d40001027983 */ /* 0x000ea80000300800 */
[----:B------:R-:W2:Y:S04]  /*25740*/  LDL.LU R0, [R1+0x21d0] ;  /* 0x0021d00001007983 */ /* 0x000ea80000300800 */
[----:B------:R-:W2:Y:S04]  /*25750*/  LDL.LU R3, [R1+0x21cc] ;  /* 0x0021cc0001037983 */ /* 0x000ea80000300800 */
[----:B------:R0:W-:Y:S04]  /*25760*/  STL.64 [R1+0x21a8], R14 ;  /* 0x0021a80e01007387 */ /* 0x0001e80000100a00 */
[----:B------:R3:W-:Y:S01]  /*25770*/  STL.64 [R1+0x21a0], R12 ;  /* 0x0021a00c01007387 */ /* 0x0007e20000100a00 */
[----:B0-----:R-:W-:-:S02]  /*25780*/  IMAD.MOV.U32 R14, RZ, RZ, R5 ;  /* 0x000000ffff0e7224 */ /* 0x001fc400078e0005 */
[----:B---3--:R-:W-:Y:S02]  /*25790*/  IMAD.MOV.U32 R12, RZ, RZ, R29 ;  /* 0x000000ffff0c7224 */ /* 0x008fe400078e001d */
[----:B------:R-:W-:Y:S01]  /*257a0*/  IMAD.MOV.U32 R15, RZ, RZ, R4 ;  /* 0x000000ffff0f7224 */ /* 0x000fe200078e0004 */
[----:B------:R-:W3:Y:S04]  /*257b0*/  LDL.LU R29, [R1+0x21c8] ;  /* 0x0021c800011d7983 */ /* 0x000ee80000300800 */
[----:B-1----:R-:W-:Y:S04]  /*257c0*/  STL [R1+0x2140], R24 ;  /* 0x0021401801007387 */ /* 0x002fe80000100800 */
[----:B------:R-:W-:Y:S04]  /*257d0*/  STL [R1+0x213c], R25 ;  /* 0x00213c1901007387 */ /* 0x000fe80000100800 */
[----:B------:R-:W-:Y:S04]  /*257e0*/  STL [R1+0x1e64], R26 ;  /* 0x001e641a01007387 */ /* 0x000fe80000100800 */
[----:B------:R-:W-:Y:S04]  /*257f0*/  STL [R1+0x1e60], R27 ;  /* 0x001e601b01007387 */ /* 0x000fe80000100800 */
[----:B------:R0:W-:Y:S04]  /*25800*/  STL.64 [R1+0x21b0], R6 ;  /* 0x0021b00601007387 */ /* 0x0001e80000100a00 */
[----:B------:R-:W2:Y:S01]  /*25810*/  LDL.LU R4, [R1+0x200] ;  /* 0x0002000001047983 */ /* 0x000ea20000300800 */
[----:B----4-:R-:W-:-:S07]  /*25820*/  IMAD.MOV.U32 R13, RZ, RZ, R8 ;  /* 0x000000ffff0d7224 */ /* 0x010fce00078e0008 */
[----:B------:R-:W-:-:S15]  /*25830*/  HMMA.16816.F32 R8, R12, R6, R16 ;  /* 0x000000060c08723c */ /* 0x000fde0000001810 */
[----:B------:R-:W-:-:S08]  /*25840*/  NOP ;  /* 0x0000000000007918 */ /* 0x000fd00000000000 */
[----:B------:R-:W-:Y:S04]  /*25850*/  STL.64 [R1+0x120], R8 ;  /* 0x0001200801007387 */ /* 0x000fe80000100a00 */
[----:B------:R-:W-:Y:S04]  /*25860*/  STL.64 [R1+0x128], R10 ;  /* 0x0001280a01007387 */ /* 0x000fe80000100a00 */
[----:B------:R-:W2:Y:S04]  /*25870*/  LDL.LU R5, [R1+0x204] ;  /* 0x0002040001057983 */ /* 0x000ea80000300800 */
[----:B0-----:R-:W2:Y:S04]  /*25880*/  LDL.LU R6, [R1+0x208] ;  /* 0x0002080001067983 */ /* 0x001ea80000300800 */
[----:B------:R-:W2:Y:S04]  /*25890*/  LDL.LU R7, [R1+0x20c] ;  /* 0x00020c0001077983 */ /* 0x000ea80000300800 */
[----:B------:R-:W4:Y:S04]  /*258a0*/  LDL.LU R20, [R1+0x220] ;  /* 0x0002200001147983 */ /* 0x000f280000300800 */
[----:B------:R-:W4:Y:S04]  /*258b0*/  LDL.LU R21, [R1+0x224] ;  /* 0x0002240001157983 */ /* 0x000f280000300800 */
[----:B------:R-:W3:Y:S04]  /*258c0*/  LDL.LU R22, [R1+0x228] ;  /* 0x0002280001167983 */ /* 0x000ee80000300800 */
[----:B------:R-:W3:Y:S04]  /*258d0*/  LDL.LU R23, [R1+0x22c] ;  /* 0x00022c0001177983 */ /* 0x000ee80000300800 */
[----:B------:R-:W0:Y:S04]  /*258e0*/  LDSM.16.MT88.4 R8, [R28+UR4+0x8080] ;  /* 0x008080041c08783b */ /* 0x000e280008004200 */
[----:B---3--:R-:W-:Y:S04]  /*258f0*/  STL.64 [R1+0x2198], R22 ;  /* 0x0021981601007387 */ /* 0x008fe80000100a00 */
[----:B----4-:R1:W-:Y:S04]  /*25900*/  STL.64 [R1+0x2190], R20 ;  /* 0x0021901401007387 */ /* 0x0103e80000100a00 */
[----:B-1----:R-:W3:Y:S04]  /*25910*/  LDL.LU R20, [R1+0x270] ;  /* 0x0002700001147983 */ /* 0x002ee80000300800 */
[----:B------:R-:W3:Y:S04]  /*25920*/  LDL.LU R21, [R1+0x274] ;  /* 0x0002740001157983 */ /* 0x000ee80000300800 */
[----:B------:R-:W3:Y:S04]  /*25930*/  LDL.LU R22, [R1+0x278] ;  /* 0x0002780001167983 */ /* 0x000ee80000300800 */
[----:B------:R-:W3:Y:S04]  /*25940*/  LDL.LU R23, [R1+0x27c] ;  /* 0x00027c0001177983 */ /* 0x000ee80000300800 */
[----:B------:R-:W4:Y:S04]  /*25950*/  LDL.LU R16, [R1+0x280] ;  /* 0x0002800001107983 */ /* 0x000f280000300800 */
[----:B------:R-:W4:Y:S04]  /*25960*/  LDL.LU R17, [R1+0x284] ;  /* 0x0002840001117983 */ /* 0x000f280000300800 */
[----:B------:R-:W2:Y:S04]  /*25970*/  LDL.LU R18, [R1+0x288] ;  /* 0x0002880001127983 */ /* 0x000ea80000300800 */
[----:B------:R-:W2:Y:S01]  /*25980*/  LDL.LU R19, [R1+0x28c] ;  /* 0x00028c0001137983 */ /* 0x000ea20000300800 */
[----:B0-----:R-:W-:-:S03]  /*25990*/  IMAD.MOV.U32 R24, RZ, RZ, R11 ;  /* 0x000000ffff187224 */ /* 0x001fc600078e000b */
[----:B--2---:R-:W-:Y:S04]  /*259a0*/  STL.64 [R1+0x2170], R18 ;  /* 0x0021701201007387 */ /* 0x004fe80000100a00 */
[----:B----4-:R0:W-:Y:S04]  /*259b0*/  STL.64 [R1+0x2168], R16 ;  /* 0x0021681001007387 */ /* 0x0101e80000100a00 */
[----:B0-----:R-:W2:Y:S04]  /*259c0*/  LDL.LU R16, [R1+0x290] ;  /* 0x0002900001107983 */ /* 0x001ea80000300800 */
[----:B------:R-:W2:Y:S04]  /*259d0*/  LDL.LU R17, [R1+0x294] ;  /* 0x0002940001117983 */ /* 0x000ea80000300800 */
[----:B------:R-:W2:Y:S04]  /*259e0*/  LDL.LU R18, [R1+0x298] ;  /* 0x0002980001127983 */ /* 0x000ea80000300800 */
[----:B------:R-:W-:Y:S04]  /*259f0*/  STL.64 [R1+0x80], R8 ;  /* 0x0000800801007387 */ /* 0x000fe80000100a00 */
[----:B------:R-:W-:Y:S04]  /*25a00*/  STL [R1+0x88], R10 ;  /* 0x0000880a01007387 */ /* 0x000fe80000100800 */
[----:B------:R-:W0:Y:S04]  /*25a10*/  LDSM.16.MT88.4 R8, [R28+UR4+0x8100] ;  /* 0x008100041c08783b */ /* 0x000e280008004200 */
[----:B0-----:R-:W-:Y:S04]  /*25a20*/  STL.64 [R1+0x70], R8 ;  /* 0x0000700801007387 */ /* 0x001fe80000100a00 */
[----:B------:R-:W-:Y:S04]  /*25a30*/  STL.64 [R1+0x78], R10 ;  /* 0x0000780a01007387 */ /* 0x000fe80000100a00 */
[----:B------:R-:W0:Y:S02]  /*25a40*/  LDSM.16.MT88.4 R8, [R28+UR4+0x8180] ;  /* 0x008180041c08783b */ /* 0x000e240008004200 */
[----:B0-----:R-:W-:-:S02]  /*25a50*/  IMAD.MOV.U32 R27, RZ, RZ, R10 ;  /* 0x000000ffff1b7224 */ /* 0x001fc400078e000a */
[----:B------:R-:W-:Y:S01]  /*25a60*/  STL [R1+0x60], R8 ;  /* 0x0000600801007387 */ /* 0x000fe20000100800 */
[----:B------:R-:W-:-:S03]  /*25a70*/  IMAD.MOV.U32 R26, RZ, RZ, R11 ;  /* 0x000000ffff1a7224 */ /* 0x000fc600078e000b */
[----:B------:R-:W4:Y:S01]  /*25a80*/  LDL.LU.64 R10, [R1+0x21c0] ;  /* 0x0021c000010a7983 */ /* 0x000f220000300a00 */
[----:B------:R-:W-:Y:S02]  /*25a90*/  IMAD.MOV.U32 R19, RZ, RZ, R29 ;  /* 0x000000ffff137224 */ /* 0x000fe400078e001d */
[----:B------:R-:W-:Y:S02]  /*25aa0*/  IMAD.MOV.U32 R29, RZ, RZ, R9 ;  /* 0x000000ffff1d7224 */ /* 0x000fe400078e0009 */
[----:B------:R-:W2:Y:S01]  /*25ab0*/  LDL.LU R9, [R1+0x21b8] ;  /* 0x0021b80001097983 */ /* 0x000ea20000300800 */
[----:B----4-:R-:W-:Y:S03]  /*25ac0*/  HMMA.16816.F32 R12, R12, R10, R4 ;  /* 0x0000000a0c0c723c */ /* 0x010fe60000001804 */
[----:B------:R-:W3:-:S15]  /*25ad0*/  LDL.LU.64 R6, [R1+0x21b0] ;  /* 0x0021b00001067983 */ /* 0x000ede0000300a00 */
[----:B------:R-:W-:-:S05]  /*25ae0*/  NOP ;  /* 0x0000000000007918 */ /* 0x000fca0000000000 */
[----:B------:R-:W-:Y:S04]  /*25af0*/  STL.64 [R1+0x1c0], R12 ;  /* 0x0001c00c01007387 */ /* 0x000fe80000100a00 */
[----:B------:R-:W-:Y:S04]  /*25b00*/  STL.64 [R1+0x1c8], R14 ;  /* 0x0001c80e01007387 */ /* 0x000fe80000100a00 */
[----:B------:R-:W0:Y:S02]  /*25b10*/  LDSM.16.MT88.4 R12, [R28+UR4+0x8200] ;  /* 0x008200041c0c783b */ /* 0x000e240008004200 */
[----:B0-----:R-:W-:-:S02]  /*25b20*/  IMAD.MOV.U32 R4, RZ, RZ, R14 ;  /* 0x000000ffff047224 */ /* 0x001fc400078e000e */
[----:B------:R-:W-:Y:S02]  /*25b30*/  IMAD.MOV.U32 R5, RZ, RZ, R15 ;  /* 0x000000ffff057224 */ /* 0x000fe400078e000f */
[----:B------:R-:W-:Y:S02]  /*25b40*/  IMAD.MOV.U32 R25, RZ, RZ, R12 ;  /* 0x000000ffff197224 */ /* 0x000fe400078e000c */
[----:B------:R-:W-:Y:S01]  /*25b50*/  IMAD.MOV.U32 R8, RZ, RZ, R13 ;  /* 0x000000ffff087224 */ /* 0x000fe200078e000d */
[----:B------:R-:W3:Y:S04]  /*25b60*/  LDL.LU.64 R14, [R1+0x21a8] ;  /* 0x0021a800010e7983 */ /* 0x000ee80000300a00 */
[----:B------:R-:W3:Y:S04]  /*25b70*/  LDL.LU.64 R12, [R1+0x21a0] ;  /* 0x0021a000010c7983 */ /* 0x000ee80000300a00 */
[----:B------:R-:W-:Y:S04]  /*25b80*/  STL.64 [R1+0x2150], R26 ;  /* 0x0021501a01007387 */ /* 0x000fe80000100a00 */
[----:B------:R0:W-:Y:S04]  /*25b90*/  STL.64 [R1+0x2148], R24 ;  /* 0x0021481801007387 */ /* 0x0001e80000100a00 */
[----:B0-----:R-:W4:Y:S04]  /*25ba0*/  LDL.LU R24, [R1+0x2d0] ;  /* 0x0002d00001187983 */ /* 0x001f280000300800 */
        /* <DEDUP_REMOVED lines=8> */
[----:B------:R-:W3:-:S15]  /*25c30*/  LDL.LU.64 R20, [R1+0x2188] ;  /* 0x0021880001147983 */ /* 0x000ede0000300a00 */
[----:B------:R-:W-:-:S06]  /*25c40*/  NOP ;  /* 0x0000000000007918 */ /* 0x000fcc0000000000 */
[----:B------:R-:W-:Y:S04]  /*25c50*/  STL.64 [R1+0x1f0], R12 ;  /* 0x0001f00c01007387 */ /* 0x000fe80000100a00 */
[----:B------:R0:W-:Y:S04]  /*25c60*/  STL.64 [R1+0x1f8], R14 ;  /* 0x0001f80e01007387 */ /* 0x0001e80000100a00 */
[----:B0-----:R-:W2:Y:S04]  /*25c70*/  LDL.LU.64 R14, [R1+0x2180] ;  /* 0x00218000010e7983 */ /* 0x001ea80000300a00 */
[----:B------:R-:W2:Y:S01]  /*25c80*/  LDL.LU.64 R12, [R1+0x2178] ;  /* 0x00217800010c7983 */ /* 0x000ea20000300a00 */
[----:B------:R-:W-:-:S02]  /*25c90*/  IMAD.MOV.U32 R26, RZ, RZ, R3 ;  /* 0x000000ffff1a7224 */ /* 0x000fc400078e0003 */
[----:B------:R-:W-:Y:S01]  /*25ca0*/  IMAD.MOV.U32 R27, RZ, RZ, R0 ;  /* 0x000000ffff1b7224 */ /* 0x000fe200078e0000 */
[----:B--2---:R-:W-:-:S15]  /*25cb0*/  HMMA.16816.F32 R16, R12, R6, R16 ;  /* 0x000000060c10723c */ /* 0x004fde0000001810 */
[----:B------:R-:W-:-:S09]  /*25cc0*/  NOP ;  /* 0x0000000000007918 */ /* 0x000fd20000000000 */
[----:B------:R-:W-:Y:S02]  /*25cd0*/  IMAD.MOV.U32 R3, RZ, RZ, R18 ;  /* 0x000000ffff037224 */ /* 0x000fe400078e0012 */
[----:B------:R-:W-:Y:S02]  /*25ce0*/  IMAD.MOV.U32 R0, RZ, RZ, R19 ;  /* 0x000000ffff007224 */ /* 0x000fe400078e0013 */
[----:B------:R-:W-:Y:S02]  /*25cf0*/  IMAD.MOV.U32 R22, RZ, RZ, R16 ;  /* 0x000000ffff167224 */ /* 0x000fe400078e0010 */
[----:B------:R-:W-:Y:S01]  /*25d00*/  IMAD.MOV.U32 R23, RZ, RZ, R17 ;  /* 0x000000ffff177224 */ /* 0x000fe200078e0011 */
[----:B------:R-:W2:Y:S04]  /*25d10*/  LDL.LU.64 R18, [R1+0x2170] ;  /* 0x0021700001127983 */ /* 0x000ea80000300a00 */
[----:B------:R-:W2:Y:S04]  /*25d20*/  LDL.LU.64 R16, [R1+0x2168] ;  /* 0x0021680001107983 */ /* 0x000ea80000300a00 */
[----:B------:R-:W-:Y:S04]  /*25d30*/  STL [R1+0x1f34], R0 ;  /* 0x001f340001007387 */ /* 0x000fe80000100800 */
[----:B------:R-:W-:Y:S04]  /*25d40*/  STL [R1+0x1f30], R3 ;  /* 0x001f300301007387 */ /* 0x000fe80000100800 */
[----:B------:R-:W-:Y:S04]  /*25d50*/  STL [R1+0x1f2c], R23 ;  /* 0x001f2c1701007387 */ /* 0x000fe80000100800 */
[----:B------:R-:W-:Y:S01]  /*25d60*/  STL [R1+0x1f28], R22 ;  /* 0x001f281601007387 */ /* 0x000fe20000100800 */
[----:B--2---:R-:W-:Y:S03]  /*25d70*/  HMMA.16816.F32 R16, R12, R10, R16 ;  /* 0x0000000a0c10723c */ /* 0x004fe60000001810 */
[----:B------:R-:W2:-:S15]  /*25d80*/  LDL.LU R12, [R1+0x2e0] ;  /* 0x0002e000010c7983 */ /* 0x000e9e0000300800 */
[----:B------:R-:W-:-:S05]  /*25d90*/  NOP ;  /* 0x0000000000007918 */ /* 0x000fca0000000000 */
[----:B------:R-:W-:Y:S04]  /*25da0*/  STL.64 [R1+0x2a0], R16 ;  /* 0x0002a01001007387 */ /* 0x000fe80000100a00 */
[----:B------:R-:W-:Y:S04]  /*25db0*/  STL.64 [R1+0x2a8], R18 ;  /* 0x0002a81201007387 */ /* 0x000fe80000100a00 */
[----:B------:R-:W0:Y:S04]  /*25dc0*/  LDSM.16.MT88.4 R16, [R28+UR4+0x8280] ;  /* 0x008280041c10783b */ /* 0x000e280008004200 */
[----:B------:R-:W2:Y:S04]  /*25dd0*/  LDL.LU R13, [R1+0x2e4] ;  /* 0x0002e400010d7983 */ /* 0x000ea80000300800 */
[----:B------:R-:W2:Y:S04]  /*25de0*/  LDL.LU R14, [R1+0x2e8] ;  /* 0x0002e800010e7983 */ /* 0x000ea80000300800 */
[----:B------:R-:W2:Y:S01]  /*25df0*/  LDL.LU R15, [R1+0x2ec] ;  /* 0x0002ec00010f7983 */ /* 0x000ea20000300800 */
[----:B0-----:R-:W-:-:S02]  /*25e00*/  IMAD.MOV.U32 R23, RZ, RZ, R16 ;  /* 0x000000ffff177224 */ /* 0x001fc400078e0010 */
[----:B------:R-:W-:Y:S02]  /*25e10*/  IMAD.MOV.U32 R22, RZ, RZ, R17 ;  /* 0x000000ffff167224 */ /* 0x000fe400078e0011 */
[----:B------:R-:W-:Y:S02]  /*25e20*/  IMAD.MOV.U32 R3, RZ, RZ, R18 ;  /* 0x000000ffff037224 */ /* 0x000fe400078e0012 */
[----:B------:R-:W-:Y:S02]  /*25e30*/  IMAD.MOV.U32 R0, RZ, RZ, R19 ;  /* 0x000000ffff007224 */ /* 0x000fe400078e0013 */
[----:B------:R-:W0:Y:S04]  /*25e40*/  LDSM.16.MT88.4 R16, [R28+UR4+0x8300] ;  /* 0x008300041c10783b */ /* 0x000e280008004200 */
[----:B------:R-:W-:Y:S04]  /*25e50*/  STL [R1+0x206c], R0 ;  /* 0x00206c0001007387 */ /* 0x000fe80000100800 */
[----:B------:R-:W-:Y:S04]  /*25e60*/  STL [R1+0x2068], R3 ;  /* 0x0020680301007387 */ /* 0x000fe80000100800 */
[----:B------:R-:W-:Y:S04]  /*25e70*/  STL [R1+0x2064], R22 ;  /* 0x0020641601007387 */ /* 0x000fe80000100800 */
[----:B------:R-:W-:Y:S04]  /*25e80*/  STL [R1+0x2060], R23 ;  /* 0x0020601701007387 */ /* 0x000fe80000100800 */
[----:B0-----:R-:W-:Y:S04]  /*25e90*/  STL.64 [R1+0x30], R16 ;  /* 0x0000301001007387 */ /* 0x001fe80000100a00 */
[----:B------:R0:W-:Y:S04]  /*25ea0*/  STL.64 [R1+0x38], R18 ;  /* 0x0000381201007387 */ /* 0x0001e80000100a00 */
[----:B0-----:R-:W4:Y:S04]  /*25eb0*/  LDL.LU.64 R18, [R1+0x2160] ;  /* 0x0021600001127983 */ /* 0x001f280000300a00 */
[----:B------:R-:W4:Y:S02]  /*25ec0*/  LDL.LU.64 R16, [R1+0x2158] ;  /* 0x0021580001107983 */ /* 0x000f240000300a00 */
[----:B----4-:R-:W-:-:S15]  /*25ed0*/  HMMA.16816.F32 R24, R16, R6, R24 ;  /* 0x000000061018723c */ /* 0x010fde0000001818 */
[----:B------:R-:W-:-:S08]  /*25ee0*/  NOP ;  /* 0x0000000000007918 */ /* 0x000fd00000000000 */
[----:B------:R-:W-:Y:S04]  /*25ef0*/  STL.64 [R1+0x2d0], R24 ;  /* 0x0002d01801007387 */ /* 0x000fe80000100a00 */
[----:B------:R-:W-:Y:S04]  /*25f00*/  STL.64 [R1+0x2d8], R26 ;  /* 0x0002d81a01007387 */ /* 0x000fe80000100a00 */
[----:B------:R-:W0:Y:S01]  /*25f10*/  LDSM.16.MT88.4 R24, [R28+UR4+0x8380] ;  /* 0x008380041c18783b */ /* 0x000e220008004200 */
[----:B--2---:R-:W-:Y:S01]  /*25f20*/  HMMA.16816.F32 R12, R16, R10, R12 ;  /* 0x0000000a100c723c */ /* 0x004fe2000000180c */
[----:B0-----:R-:W-:-:S02]  /*25f30*/  IMAD.MOV.U32 R3, RZ, RZ, R25 ;  /* 0x000000ffff037224 */ /* 0x001fc400078e0019 */
[----:B------:R-:W-:Y:S02]  /*25f40*/  IMAD.MOV.U32 R0, RZ, RZ, R24 ;  /* 0x000000ffff007224 */ /* 0x000fe400078e0018 */
[----:B------:R-:W-:Y:S02]  /*25f50*/  IMAD.MOV.U32 R22, RZ, RZ, R26 ;  /* 0x000000ffff167224 */ /* 0x000fe400078e001a */
[----:B------:R-:W-:Y:S02]  /*25f60*/  IMAD.MOV.U32 R23, RZ, RZ, R27 ;  /* 0x000000ffff177224 */ /* 0x000fe400078e001b */
[----:B------:R-:W2:Y:S04]  /*25f70*/  LDL.LU.64 R26, [R1+0x2150] ;  /* 0x00215000011a7983 */ /* 0x000ea80000300a00 */
[----:B------:R-:W4:Y:S04]  /*25f80*/  LDL.LU.64 R24, [R1+0x2148] ;  /* 0x0021480001187983 */ /* 0x000f280000300a00 */
[----:B------:R-:W-:Y:S04]  /*25f90*/  STL [R1+0x207c], R3 ;  /* 0x00207c0301007387 */ /* 0x000fe80000100800 */
[----:B------:R-:W-:Y:S04]  /*25fa0*/  STL [R1+0x2078], R0 ;  /* 0x0020780001007387 */ /* 0x000fe80000100800 */
[----:B------:R-:W-:Y:S04]  /*25fb0*/  STL [R1+0x2074], R22 ;  /* 0x0020741601007387 */ /* 0x000fe80000100800 */
[----:B------:R-:W-:Y:S04]  /*25fc0*/  STL [R1+0x2070], R23 ;  /* 0x0020701701007387 */ /* 0x000fe80000100800 */
[----:B------:R-:W3:Y:S04]  /*25fd0*/  LDL.LU R16, [R1+0x300] ;  /* 0x0003000001107983 */ /* 0x000ee80000300800 */
[----:B------:R-:W-:Y:S04]  /*25fe0*/  STL.64 [R1+0x320], R12 ;  /* 0x0003200c01007387 */ /* 0x000fe80000100a00 */
[----:B------:R-:W-:Y:S04]  /*25ff0*/  STL.64 [R1+0x328], R14 ;  /* 0x0003280e01007387 */ /* 0x000fe80000100a00 */
[----:B------:R-:W0:Y:S04]  /*26000*/  LDSM.16.MT88.4 R12, [R9+UR4+0x8000] ;  /* 0x00800004090c783b */ /* 0x000e280008004200 */
[----:B------:R-:W3:Y:S04]  /*26010*/  LDL.LU R17, [R1+0x304] ;  /* 0x0003040001117983 */ /* 0x000ee80000300800 */
[----:B------:R-:W3:Y:S04]  /*26020*/  LDL.LU R18, [R1+0x308] ;  /* 0x0003080001127983 */ /* 0x000ee80000300800 */
[----:B------:R-:W3:Y:S01]  /*26030*/  LDL.LU R19, [R1+0x30c] ;  /* 0x00030c0001137983 */ /* 0x000ee20000300800 */
[----:B0-----:R-:W-:-:S03]  /*26040*/  IMAD.MOV.U32 R22, RZ, RZ, R12 ;  /* 0x000000ffff167224 */ /* 0x001fc600078e000c */
[----:B------:R-:W-:Y:S01]  /*26050*/  STL.64 [R1+0x18], R14 ;  /* 0x0000180e01007387 */ /* 0x000fe20000100a00 */
[----:B------:R-:W-:-:S03]  /*26060*/  IMAD.MOV.U32 R23, RZ, RZ, R13 ;  /* 0x000000ffff177224 */ /* 0x000fc600078e000d */
[----:B------:R-:W0:Y:S04]  /*26070*/  LDSM.16.MT88.4 R12, [R9+UR4+0x8080] ;  /* 0x00808004090c783b */ /* 0x000e280008004200 */
[----:B0-----:R0:W-:Y:S01]  /*26080*/  STL.64 [R1], R12 ;  /* 0x0000000c01007387 */ /* 0x0011e20000100a00 */
[----:B------:R-:W-:-:S03]  /*26090*/  IMAD.MOV.U32 R3, RZ, RZ, R14 ;  /* 0x000000ffff037224 */ /* 0x000fc600078e000e */
[----:B0-----:R-:W2:Y:S04]  /*260a0*/  LDL.LU R12, [R1+0x230] ;  /* 0x00023000010c7983 */ /* 0x001ea80000300800 */
[----:B------:R-:W2:Y:S04]  /*260b0*/  LDL.LU R13, [R1+0x234] ;  /* 0x00023400010d7983 */ /* 0x000ea80000300800 */
[----:B------:R-:W4:Y:S01]  /*260c0*/  LDL.LU R14, [R1+0x238] ;  /* 0x00023800010e7983 */ /* 0x000f220000300800 */
[----:B------:R-:W-:Y:S02]  /*260d0*/  IMAD.MOV.U32 R0, RZ, RZ, R15 ;  /* 0x000000ffff007224 */ /* 0x000fe400078e000f */
[----:B------:R-:W-:-:S05]  /*260e0*/  IMAD.MOV.U32 R15, RZ, RZ, R2 ;  /* 0x000000ffff0f7224 */ /* 0x000fca00078e0002 */
[----:B----4-:R-:W-:Y:S04]  /*260f0*/  STL.64 [R1+0x2088], R14 ;  /* 0x0020880e01007387 */ /* 0x010fe80000100a00 */
[----:B--2---:R0:W-:Y:S04]  /*26100*/  STL.64 [R1+0x2080], R12 ;  /* 0x0020800c01007387 */ /* 0x0041e80000100a00 */
[----:B0-----:R-:W3:Y:S04]  /*26110*/  LDL.LU.64 R12, [R1+0x90] ;  /* 0x00009000010c7983 */ /* 0x001ee80000300a00 */
[----:B------:R-:W3:Y:S02]  /*26120*/  LDL.LU.64 R14, [R1+0x98] ;  /* 0x00009800010e7983 */ /* 0x000ee40000300a00 */
[----:B---3--:R-:W-:Y:S06]  /*26130*/  HMMA.16816.F32 R16, R12, R20, R16 ;  /* 0x000000140c10723c */ /* 0x008fec0000001810 */
[----:B------:R-:W-:-:S02]  /*26140*/  IMAD.MOV.U32 R11, RZ, RZ, R12 ;  /* 0x000000ffff0b7224 */ /* 0x000fc400078e000c */
[----:B------:R-:W-:Y:S02]  /*26150*/  IMAD.MOV.U32 R10, RZ, RZ, R13 ;  /* 0x000000ffff0a7224 */ /* 0x000fe400078e000d */
[----:B------:R-:W-:Y:S02]  /*26160*/  IMAD.MOV.U32 R7, RZ, RZ, R14 ;  /* 0x000000ffff077224 */ /* 0x000fe400078e000e */
[----:B------:R-:W-:-:S11]  /*26170*/  IMAD.MOV.U32 R6, RZ, RZ, R15 ;  /* 0x000000ffff067224 */ /* 0x000fd600078e000f */
[----:B------:R-:W-:Y:S04]  /*26180*/  STL.64 [R1+0x340], R16 ;  /* 0x0003401001007387 */ /* 0x000fe80000100a00 */
[----:B------:R-:W-:Y:S04]  /*26190*/  STL [R1+0x348], R18 ;  /* 0x0003481201007387 */ /* 0x000fe80000100800 */
[----:B------:R-:W-:Y:S04]  /*261a0*/  STL.64 [R1+0x2108], R22 ;  /* 0x0021081601007387 */ /* 0x000fe80000100a00 */
[----:B------:R-:W-:Y:S04]  /*261b0*/  STL.64 [R1+0x2100], R20 ;  /* 0x0021001401007387 */ /* 0x000fe80000100a00 */
[----:B------:R-:W2:Y:S04]  /*261c0*/  LDL.LU R12, [R1+0x240] ;  /* 0x00024000010c7983 */ /* 0x000ea80000300800 */
[----:B------:R-:W2:Y:S04]  /*261d0*/  LDL.LU R13, [R1+0x244] ;  /* 0x00024400010d7983 */ /* 0x000ea80000300800 */
[----:B------:R-:W3:Y:S04]  /*261e0*/  LDL.LU R14, [R1+0x248] ;  /* 0x00024800010e7983 */ /* 0x000ee80000300800 */
[----:B------:R-:W3:Y:S04]  /*261f0*/  LDL.LU R15, [R1+0x24c] ;  /* 0x00024c00010f7983 */ /* 0x000ee80000300800 */
[----:B---3--:R-:W-:Y:S04]  /*26200*/  STL.64 [R1+0x2098], R14 ;  /* 0x0020980e01007387 */ /* 0x008fe80000100a00 */
[----:B--2---:R0:W-:Y:S04]  /*26210*/  STL.64 [R1+0x2090], R12 ;  /* 0x0020900c01007387 */ /* 0x0041e80000100a00 */
[----:B0-----:R-:W2:Y:S04]  /*26220*/  LDL.LU R12, [R1+0x250] ;  /* 0x00025000010c7983 */ /* 0x001ea80000300800 */
        /* <DEDUP_REMOVED lines=8> */
[----:B------:R-:W3:Y:S01]  /*262b0*/  LDL.LU R15, [R1+0x7c] ;  /* 0x00007c00010f7983 */ /* 0x000ee20000300800 */
[----:B------:R-:W-:-:S03]  /*262c0*/  IMAD.MOV.U32 R2, RZ, RZ, R19 ;  /* 0x000000ffff027224 */ /* 0x000fc600078e0013 */
[----:B------:R-:W0:Y:S04]  /*262d0*/  LDSM.16.MT88.4 R16, [R9+UR4+0x8100] ;  /* 0x008100040910783b */ /* 0x000e280008004200 */
[----:B---3--:R-:W-:Y:S04]  /*262e0*/  STL.64 [R1+0x20d8], R14 ;  /* 0x0020d80e01007387 */ /* 0x008fe80000100a00 */
[----:B--2---:R1:W-:Y:S04]  /*262f0*/  STL.64 [R1+0x20d0], R12 ;  /* 0x0020d00c01007387 */ /* 0x0043e80000100a00 */
[----:B-1----:R-:W2:Y:S04]  /*26300*/  LDL.LU R12, [R1+0x80] ;  /* 0x00008000010c7983 */ /* 0x002ea80000300800 */
[----:B------:R-:W2:Y:S04]  /*26310*/  LDL.LU R13, [R1+0x84] ;  /* 0x00008400010d7983 */ /* 0x000ea80000300800 */
[----:B------:R-:W3:Y:S01]  /*26320*/  LDL.LU R14, [R1+0x88] ;  /* 0x00008800010e7983 */ /* 0x000ee20000300800 */
[----:B------:R-:W-:-:S03]  /*26330*/  IMAD.MOV.U32 R15, RZ, RZ, R24 ;  /* 0x000000ffff0f7224 */ /* 0x000fc600078e0018 */
[----:B------:R-:W4:Y:S04]  /*26340*/  LDL.LU R24, [R1+0x2140] ;  /* 0x0021400001187983 */ /* 0x000f280000300800 */
[----:B---3--:R-:W-:Y:S04]  /*26350*/  STL.64 [R1+0x2118], R14 ;  /* 0x0021180e01007387 */ /* 0x008fe80000100a00 */
[----:B--2---:R-:W-:Y:S04]  /*26360*/  STL.64 [R1+0x2110], R12 ;  /* 0x0021100c01007387 */ /* 0x004fe80000100a00 */
[----:B------:R-:W-:Y:S04]  /*26370*/  STL [R1+0x1e78], R2 ;  /* 0x001e780201007387 */ /* 0x000fe80000100800 */
[----:B0-----:R-:W-:Y:S04]  /*26380*/  STL.64 [R1+0x1f80], R18 ;  /* 0x001f801201007387 */ /* 0x001fe80000100a00 */
[----:B------:R0:W-:Y:S02]  /*26390*/  STL.64 [R1+0x1f78], R16 ;  /* 0x001f781001007387 */ /* 0x0001e40000100a00 */
[----:B0-----:R-:W-:-:S02]  /*263a0*/  IMAD.MOV.U32 R16, RZ, RZ, R25 ;  /* 0x000000ffff107224 */ /* 0x001fc400078e0019 */
[----:B------:R-:W-:Y:S01]  /*263b0*/  IMAD.MOV.U32 R17, RZ, RZ, R8 ;  /* 0x000000ffff117224 */ /* 0x000fe200078e0008 */
[----:B------:R-:W4:Y:S04]  /*263c0*/  LDL.LU R25, [R1+0x213c] ;  /* 0x00213c0001197983 */ /* 0x000f280000300800 */
[----:B------:R-:W2:Y:S01]  /*263d0*/  LDL.LU R8, [R1+0x2138] ;  /* 0x0021380001087983 */ /* 0x000ea20000300800 */
[----:B------:R-:W-:Y:S02]  /*263e0*/  IMAD.MOV.U32 R18, RZ, RZ, R4 ;  /* 0x000000ffff127224 */ /* 0x000fe400078e0004 */
[----:B------:R-:W-:Y:S01]  /*263f0*/  IMAD.MOV.U32 R19, RZ, RZ, R5 ;  /* 0x000000ffff137224 */ /* 0x000fe200078e0005 */
[----:B------:R-:W3:Y:S04]  /*26400*/  LDL.LU R4, [R1+0x2134] ;  /* 0x0021340001047983 */ /* 0x000ee80000300800 */
[----:B------:R-:W4:Y:S04]  /*26410*/  LDL.LU R5, [R1+0x2130] ;  /* 0x0021300001057983 */ /* 0x000f280000300800 */
[----:B------:R-:W2:Y:S04]  /*26420*/  LDL.LU R12, [R1+0x2f0] ;  /* 0x0002f000010c7983 */ /* 0x000ea80000300800 */
[----:B------:R-:W2:Y:S04]  /*26430*/  LDL.LU R13, [R1+0x2f4] ;  /* 0x0002f400010d7983 */ /* 0x000ea80000300800 */
[----:B------:R-:W2:Y:S04]  /*26440*/  LDL.LU R14, [R1+0x2f8] ;  /* 0x0002f800010e7983 */ /* 0x000ea80000300800 */
[----:B------:R-:W2:Y:S04]  /*26450*/  LDL.LU R15, [R1+0x2fc] ;  /* 0x0002fc00010f7983 */ /* 0x000ea80000300800 */
[----:B------:R-:W-:Y:S04]  /*26460*/  STL.64 [R1+0x20b8], R18 ;  /* 0x0020b81201007387 */ /* 0x000fe80000100a00 */
[----:B------:R0:W-:Y:S04]  /*26470*/  STL.64 [R1+0x20b0], R16 ;  /* 0x0020b01001007387 */ /* 0x0001e80000100a00 */
[----:B0-----:R-:W4:Y:S04]  /*26480*/  LDL.LU R16, [R1+0x260] ;  /* 0x0002600001107983 */ /* 0x001f280000300800 */
[----:B------:R-:W4:Y:S04]  /*26490*/  LDL.LU R17, [R1+0x264] ;  /* 0x0002640001117983 */ /* 0x000f280000300800 */
[----:B------:R-:W2:Y:S01]  /*264a0*/  LDL.LU R18, [R1+0x268] ;  /* 0x0002680001127983 */ /* 0x000ea20000300800 */
[----:B---3--:R-:W-:-:S03]  /*264b0*/  IMAD.MOV.U32 R19, RZ, RZ, R4 ;  /* 0x000000ffff137224 */ /* 0x008fc600078e0004 */
[----:B------:R-:W3:Y:S04]  /*264c0*/  LDL.LU R4, [R1+0x212c] ;  /* 0x00212c0001047983 */ /* 0x000ee80000300800 */
[----:B--2---:R-:W-:Y:S04]  /*264d0*/  STL.64 [R1+0x20c8], R18 ;  /* 0x0020c81201007387 */ /* 0x004fe80000100a00 */
[----:B----4-:R0:W-:Y:S02]  /*264e0*/  STL.64 [R1+0x20c0], R16 ;  /* 0x0020c01001007387 */ /* 0x0101e40000100a00 */
[----:B0-----:R-:W-:-:S02]  /*264f0*/  IMAD.MOV.U32 R16, RZ, RZ, R5 ;  /* 0x000000ffff107224 */ /* 0x001fc400078e0005 */
[----:B------:R-:W2:Y:S04]  /*26500*/  LDL.LU R5, [R1+0x2128] ;  /* 0x0021280001057983 */ /* 0x000ea80000300800 */
[----:B------:R-:W4:Y:S04]  /*26510*/  LDL.LU R17, [R1+0x2b4] ;  /* 0x0002b40001117983 */ /* 0x000f280000300800 */
[----:B------:R-:W3:Y:S04]  /*26520*/  LDL.LU R18, [R1+0x2b8] ;  /* 0x0002b80001127983 */ /* 0x000ee80000300800 */
[----:B------:R-:W3:Y:S04]  /*26530*/  LDL.LU R19, [R1+0x2bc] ;  /* 0x0002bc0001137983 */ /* 0x000ee80000300800 */
[----:B---3--:R-:W-:Y:S04]  /*26540*/  STL.64 [R1+0x20e8], R18 ;  /* 0x0020e81201007387 */ /* 0x008fe80000100a00 */
[----:B----4-:R0:W-:Y:S02]  /*26550*/  STL.64 [R1+0x20e0], R16 ;  /* 0x0020e01001007387 */ /* 0x0101e40000100a00 */
[----:B0-----:R-:W-:-:S02]  /*26560*/  IMAD.MOV.U32 R16, RZ, RZ, R4 ;  /* 0x000000ffff107224 */ /* 0x001fc400078e0004 */
[----:B--2---:R-:W-:Y:S01]  /*26570*/  IMAD.MOV.U32 R17, RZ, RZ, R5 ;  /* 0x000000ffff117224 */ /* 0x004fe200078e0005 */
[----:B------:R-:W2:Y:S04]  /*26580*/  LDL.LU R4, [R1+0x2124] ;  /* 0x0021240001047983 */ /* 0x000ea80000300800 */
[----:B------:R-:W3:Y:S04]  /*26590*/  LDL.LU R5, [R1+0x2120] ;  /* 0x0021200001057983 */ /* 0x000ee80000300800 */
[----:B------:R-:W4:Y:S04]  /*265a0*/  LDL.LU R18, [R1+0x2c8] ;  /* 0x0002c80001127983 */ /* 0x000f280000300800 */
[----:B------:R-:W4:Y:S01]  /*265b0*/  LDL.LU R19, [R1+0x2cc] ;  /* 0x0002cc0001137983 */ /* 0x000f220000300800 */
[----:B------:R-:W-:-:S02]  /*265c0*/  IMAD.MOV.U32 R22, RZ, RZ, R7 ;  /* 0x000000ffff167224 */ /* 0x000fc400078e0007 */
[----:B------:R-:W-:Y:S02]  /*265d0*/  IMAD.MOV.U32 R23, RZ, RZ, R6 ;  /* 0x000000ffff177224 */ /* 0x000fe400078e0006 */
[----:B------:R-:W-:Y:S02]  /*265e0*/  IMAD.MOV.U32 R20, RZ, RZ, R11 ;  /* 0x000000ffff147224 */ /* 0x000fe400078e000b */
[----:B------:R-:W-:-:S07]  /*265f0*/  IMAD.MOV.U32 R21, RZ, RZ, R10 ;  /* 0x000000ffff157224 */ /* 0x000fce00078e000a */
[----:B------:R-:W-:Y:S01]  /*26600*/  HMMA.16816.F32 R20, R20, R24, R12 ;  /* 0x000000181414723c */ /* 0x000fe2000000180c */
[----:B----4-:R3:W-:Y:S02]  /*26610*/  STL.64 [R1+0x20f8], R18 ;  /* 0x0020f81201007387 */ /* 0x0107e40000100a00 */
[----:B---3--:R-:W-:Y:S02]  /*26620*/  IMAD.MOV.U32 R18, RZ, RZ, R5 ;  /* 0x000000ffff127224 */ /* 0x008fe400078e0005 */
[----:B--2---:R-:W-:Y:S02]  /*26630*/  IMAD.MOV.U32 R19, RZ, RZ, R4 ;  /* 0x000000ffff137224 */ /* 0x004fe400078e0004 */
[----:B------:R-:W0:Y:S04]  /*26640*/  LDSM.16.MT88.4 R4, [R9+UR4+0x8180] ;  /* 0x008180040904783b */ /* 0x000e280008004200 */
[----:B------:R1:W-:Y:S04]  /*26650*/  STL.64 [R1+0x20f0], R16 ;  /* 0x0020f01001007387 */ /* 0x0003e80000100a00 */
[----:B-1----:R-:W2:Y:S04]  /*26660*/  LDL.LU R16, [R1+0x330] ;  /* 0x0003300001107983 */ /* 0x002ea80000300800 */
[----:B------:R-:W2:Y:S04]  /*26670*/  LDL.LU R17, [R1+0x334] ;  /* 0x0003340001117983 */ /* 0x000ea80000300800 */
[----:B0-----:R-:W-:Y:S04]  /*26680*/  STL.64 [R1+0x1f60], R6 ;  /* 0x001f600601007387 */ /* 0x001fe80000100a00 */
[----:B------:R0:W-:Y:S04]  /*26690*/  STL.64 [R1+0x1f58], R4 ;  /* 0x001f580401007387 */ /* 0x0001e80000100a00 */
[----:B0-----:R-:W3:Y:S04]  /*266a0*/  LDL.LU R4, [R1+0x210] ;  /* 0x0002100001047983 */ /* 0x001ee80000300800 */
[----:B------:R-:W3:Y:S04]  /*266b0*/  LDL.LU R5, [R1+0x214] ;  /* 0x0002140001057983 */ /* 0x000ee80000300800 */
[----:B------:R-:W3:Y:S04]  /*266c0*/  LDL.LU R6, [R1+0x218] ;  /* 0x0002180001067983 */ /* 0x000ee80000300800 */
[----:B------:R-:W2:Y:S04]  /*266d0*/  LDL.LU.64 R14, [R1+0x2118] ;  /* 0x00211800010e7983 */ /* 0x000ea80000300a00 */
[----:B------:R-:W2:Y:S04]  /*266e0*/  LDL.LU.64 R12, [R1+0x2110] ;  /* 0x00211000010c7983 */ /* 0x000ea80000300a00 */
[----:B------:R-:W-:Y:S04]  /*266f0*/  STL.64 [R1+0x310], R20 ;  /* 0x0003101401007387 */ /* 0x000fe80000100a00 */
[----:B------:R0:W-:Y:S04]  /*26700*/  STL.64 [R1+0x318], R22 ;  /* 0x0003181601007387 */ /* 0x0001e80000100a00 */
[----:B0-----:R-:W4:Y:S04]  /*26710*/  LDL.LU.64 R22, [R1+0x2108] ;  /* 0x0021080001167983 */ /* 0x001f280000300a00 */
[----:B------:R-:W2:Y:S01]  /*26720*/  LDL.LU.64 R20, [R1+0x2100] ;  /* 0x0021000001147983 */ /* 0x000ea20000300a00 */
[----:B------:R-:W-:-:S03]  /*26730*/  IMAD.MOV.U32 R7, RZ, RZ, R8 ;  /* 0x000000ffff077224 */ /* 0x000fc600078e0008 */
[----:B------:R-:W0:Y:S04]  /*26740*/  LDSM.16.MT88.4 R8, [R9+UR4+0x8200] ;  /* 0x008200040908783b */ /* 0x000e280008004200 */
[----:B0-----:R-:W-:Y:S04]  /*26750*/  STL.64 [R1+0x1f50], R10 ;  /* 0x001f500a01007387 */ /* 0x001fe80000100a00 */
[----:B------:R0:W-:Y:S04]  /*26760*/  STL.64 [R1+0x1f48], R8 ;  /* 0x001f480801007387 */ /* 0x0001e80000100a00 */
[----:B0-----:R-:W3:Y:S01]  /*26770*/  LDL.LU R8, [R1+0x60] ;  /* 0x0000600001087983 */ /* 0x001ee20000300800 */
[----:B--2---:R-:W-:-:S15]  /*26780*/  HMMA.16816.F32 R16, R12, R20, R16 ;  /* 0x000000140c10723c */ /* 0x004fde0000001810 */
[----:B------:R-:W-:-:S08]  /*26790*/  NOP ;  /* 0x0000000000007918 */ /* 0x000fd00000000000 */
[----:B------:R-:W-:Y:S04]  /*267a0*/  STL.64 [R1+0x300], R16 ;  /* 0x0003001001007387 */ /* 0x000fe80000100a00 */
[----:B------:R0:W-:Y:S01]  /*267b0*/  STL [R1+0x308], R18 ;  /* 0x0003081201007387 */ /* 0x0001e20000100800 */
[----:B------:R-:W-:-:S03]  /*267c0*/  IMAD.MOV.U32 R2, RZ, RZ, R19 ;  /* 0x000000ffff027224 */ /* 0x000fc600078e0013 */
[----:B0-----:R-:W2:Y:S04]  /*267d0*/  LDL.LU.64 R18, [R1+0x20f8] ;  /* 0x0020f80001127983 */ /* 0x001ea80000300a00 */
[----:B------:R-:W2:Y:S04]  /*267e0*/  LDL.LU.64 R16, [R1+0x20f0] ;  /* 0x0020f00001107983 */ /* 0x000ea80000300a00 */
[----:B------:R-:W-:Y:S01]  /*267f0*/  STL [R1+0x1e7c], R2 ;  /* 0x001e7c0201007387 */ /* 0x000fe20000100800 */
[----:B--2---:R-:W-:Y:S03]  /*26800*/  HMMA.16816.F32 R12, R12, R24, R16 ;  /* 0x000000180c0c723c */ /* 0x004fe60000001810 */
[----:B------:R-:W2:Y:S04]  /*26810*/  LDL.LU.64 R18, [R1+0x20e8] ;  /* 0x0020e80001127983 */ /* 0x000ea80000300a00 */
[----:B------:R-:W2:-:S15]  /*26820*/  LDL.LU.64 R16, [R1+0x20e0] ;  /* 0x0020e00001107983 */ /* 0x000e9e0000300a00 */
[----:B------:R-:W-:-:S01]  /*26830*/  NOP ;  /* 0x0000000000007918 */ /* 0x000fc20000000000 */
[----:B------:R-:W-:Y:S04]  /*26840*/  STL.64 [R1+0x2f0], R12 ;  /* 0x0002f00c01007387 */ /* 0x000fe80000100a00 */
[----:B------:R0:W-:Y:S04]  /*26850*/  STL.64 [R1+0x2f8], R14 ;  /* 0x0002f80e01007387 */ /* 0x0001e80000100a00 */
[----:B0-----:R-:W2:Y:S04]  /*26860*/  LDL.LU.64 R14, [R1+0x20d8] ;  /* 0x0020d800010e7983 */ /* 0x001ea80000300a00 */
[----:B------:R-:W2:Y:S02]  /*26870*/  LDL.LU.64 R12, [R1+0x20d0] ;  /* 0x0020d000010c7983 */ /* 0x000ea40000300a00 */
        /* <DEDUP_REMOVED lines=14> */
[----:B0-----:R-:W3:Y:S04]  /*26960*/  LDL.LU.64 R14, [R1+0x20a8] ;  /* 0x0020a800010e7983 */ /* 0x001ee80000300a00 */
[----:B------:R-:W3:Y:S01]  /*26970*/  LDL.LU.64 R12, [R1+0x20a0] ;  /* 0x0020a000010c7983 */ /* 0x000ee20000300a00 */
[----:B------:R-:W-:-:S02]  /*26980*/  IMAD.MOV.U32 R9, RZ, RZ, R29 ;  /* 0x000000ffff097224 */ /* 0x000fc400078e001d */
[----:B------:R-:W-:Y:S02]  /*26990*/  IMAD.MOV.U32 R10, RZ, RZ, R27 ;  /* 0x000000ffff0a7224 */ /* 0x000fe400078e001b */
[----:B------:R-:W-:-:S07]  /*269a0*/  IMAD.MOV.U32 R11, RZ, RZ, R26 ;  /* 0x000000ffff0b7224 */ /* 0x000fce00078e001a */
        /* <DEDUP_REMOVED lines=8> */
[----:B------:R-:W2:Y:S01]  /*26a30*/  LDL.LU.64 R12, [R1+0x2080] ;  /* 0x00208000010c7983 */ /* 0x000ea20000300a00 */
[----:B------:R-:W-:-:S15]  /*26a40*/  LOP3.LUT R2, R28, 0x40, RZ, 0x3c, !PT ;  /* 0x000000401c027812 */ /* 0x000fde00078e3cff */
[----:B------:R-:W-:-:S01]  /*26a50*/  NOP ;  /* 0x0000000000007918 */ /* 0x000fc20000000000 */
[----:B------:R-:W-:Y:S04]  /*26a60*/  STL.64 [R1+0x290], R8 ;  /* 0x0002900801007387 */ /* 0x000fe80000100a00 */
[----:B------:R2:W-:Y:S02]  /*26a70*/  STL.64 [R1+0x298], R10 ;  /* 0x0002980a01007387 */ /* 0x0005e40000100a00 */
[----:B--2---:R-:W-:Y:S02]  /*26a80*/  HMMA.16816.F32 R8, R16, R20, R12 ;  /* 0x000000141008723c */ /* 0x004fe4000000180c */
[----:B------:R-:W0:-:S15]  /*26a90*/  LDSM.16.MT88.4 R12, [R2+UR4+0x8280] ;  /* 0x00828004020c783b */ /* 0x000e1e0008004200 */
[----:B------:R-:W-:-:S06]  /*26aa0*/  NOP ;  /* 0x0000000000007918 */ /* 0x000fcc0000000000 */
[----:B------:R1:W-:Y:S01]  /*26ab0*/  STL [R1+0x288], R10 ;  /* 0x0002880a01007387 */ /* 0x0003e20000100800 */
[----:B------:R-:W-:Y:S02]  /*26ac0*/  IMAD.MOV.U32 R26, RZ, RZ, R8 ;  /* 0x000000ffff1a7224 */ /* 0x000fe400078e0008 */
[----:B------:R-:W-:Y:S02]  /*26ad0*/  IMAD.MOV.U32 R27, RZ, RZ, R9 ;  /* 0x000000ffff1b7224 */ /* 0x000fe400078e0009 */
[----:B------:R-:W-:Y:S02]  /*26ae0*/  IMAD.MOV.U32 R29, RZ, RZ, R11 ;  /* 0x000000ffff1d7224 */ /* 0x000fe400078e000b */
[----:B-1----:R-:W-:Y:S03]  /*26af0*/  HMMA.16816.F32 R8, R16, R24, R4 ;  /* 0x000000181008723c */ /* 0x002fe60000001804 */
[----:B------:R-:W-:Y:S04]  /*26b00*/  STL [R1+0x1e8c], R29 ;  /* 0x001e8c1d01007387 */ /* 0x000fe80000100800 */
[----:B------:R-:W-:Y:S04]  /*26b10*/  STL [R1+0x1e88], R27 ;  /* 0x001e881b01007387 */ /* 0x000fe80000100800 */
[----:B------:R-:W-:Y:S04]  /*26b20*/  STL [R1+0x1e84], R26 ;  /* 0x001e841a01007387 */ /* 0x000fe80000100800 */
[----:B0-----:R-:W-:Y:S04]  /*26b30*/  STL.64 [R1+0x1f18], R14 ;  /* 0x001f180e01007387 */ /* 0x001fe80000100a00 */
[----:B------:R-:W-:Y:S04]  /*26b40*/  STL.64 [R1+0x1f10], R12 ;  /* 0x001f100c01007387 */ /* 0x000fe80000100a00 */
[----:B------:R-:W-:Y:S04]  /*26b50*/  STL.64 [R1+0x2048], R24 ;  /* 0x0020481801007387 */ /* 0x000fe80000100a00 */
[----:B------:R-:W2:Y:S04]  /*26b60*/  LDL.LU R4, [R1+0xc0] ;  /* 0x0000c00001047983 */ /* 0x000ea80000300800 */
[----:B------:R-:W-:Y:S04]  /*26b70*/  STL.64 [R1+0x270], R8 ;  /* 0x0002700801007387 */ /* 0x000fe80000100a00 */
[----:B------:R-:W-:Y:S04]  /*26b80*/  STL.64 [R1+0x278], R10 ;  /* 0x0002780a01007387 */ /* 0x000fe80000100a00 */
[----:B------:R-:W2:Y:S04]  /*26b90*/  LDL.LU R5, [R1+0xc4] ;  /* 0x0000c40001057983 */ /* 0x000ea80000300800 */
[----:B------:R-:W3:Y:S04]  /*26ba0*/  LDL.LU R6, [R1+0xc8] ;  /* 0x0000c80001067983 */ /* 0x000ee80000300800 */
[----:B------:R-:W3:Y:S04]  /*26bb0*/  LDL.LU R7, [R1+0xcc] ;  /* 0x0000cc0001077983 */ /* 0x000ee80000300800 */
[----:B------:R-:W4:Y:S04]  /*26bc0*/  LDL.LU R16, [R1] ;  /* 0x0000000001107983 */ /* 0x000f280000300800 */
[----:B------:R-:W4:Y:S01]  /*26bd0*/  LDL.LU R17, [R1+0x4] ;  /* 0x0000040001117983 */ /* 0x000f220000300800 */
[----:B------:R-:W-:-:S02]  /*26be0*/  IMAD.MOV.U32 R18, RZ, RZ, R3 ;  /* 0x000000ffff127224 */ /* 0x000fc400078e0003 */
[----:B------:R-:W-:Y:S01]  /*26bf0*/  IMAD.MOV.U32 R19, RZ, RZ, R0 ;  /* 0x000000ffff137224 */ /* 0x000fe200078e0000 */
[----:B------:R-:W2:Y:S04]  /*26c00*/  LDL.LU R3, [R1+0x207c] ;  /* 0x00207c0001037983 */ /* 0x000ea80000300800 */
[----:B------:R-:W2:Y:S04]  /*26c10*/  LDL.LU R0, [R1+0x2078] ;  /* 0x0020780001007983 */ /* 0x000ea80000300800 */
[----:B------:R-:W-:Y:S04]  /*26c20*/  STL.64 [R1+0x1fb0], R18 ;  /* 0x001fb01201007387 */ /* 0x000fe80000100a00 */
[----:B----4-:R-:W-:Y:S04]  /*26c30*/  STL.64 [R1+0x1fa8], R16 ;  /* 0x001fa81001007387 */ /* 0x010fe80000100a00 */
[----:B---3--:R-:W-:Y:S04]  /*26c40*/  STL.64 [R1+0x1f70], R6 ;  /* 0x001f700601007387 */ /* 0x008fe80000100a00 */
[----:B--2---:R0:W-:Y:S04]  /*26c50*/  STL.64 [R1+0x1f68], R4 ;  /* 0x001f680401007387 */ /* 0x0041e80000100a00 */
[----:B0-----:R-:W2:Y:S04]  /*26c60*/  LDL.LU R4, [R1+0xe0] ;  /* 0x0000e00001047983 */ /* 0x001ea80000300800 */
[----:B------:R-:W2:Y:S04]  /*26c70*/  LDL.LU R5, [R1+0xe4] ;  /* 0x0000e40001057983 */ /* 0x000ea80000300800 */
[----:B------:R-:W3:Y:S04]  /*26c80*/  LDL.LU R6, [R1+0xe8] ;  /* 0x0000e80001067983 */ /* 0x000ee80000300800 */
[----:B------:R-:W3:Y:S01]  /*26c90*/  LDL.LU R7, [R1+0xec] ;  /* 0x0000ec0001077983 */ /* 0x000ee20000300800 */
[----:B------:R-:W-:-:S02]  /*26ca0*/  IMAD.MOV.U32 R16, RZ, RZ, R22 ;  /* 0x000000ffff107224 */ /* 0x000fc400078e0016 */
[----:B------:R-:W-:Y:S01]  /*26cb0*/  IMAD.MOV.U32 R17, RZ, RZ, R23 ;  /* 0x000000ffff117224 */ /* 0x000fe200078e0017 */
[----:B---3--:R-:W-:Y:S04]  /*26cc0*/  STL.64 [R1+0x1f90], R6 ;  /* 0x001f900601007387 */ /* 0x008fe80000100a00 */
[----:B--2---:R0:W-:Y:S04]  /*26cd0*/  STL.64 [R1+0x1f88], R4 ;  /* 0x001f880401007387 */ /* 0x0041e80000100a00 */
[----:B0-----:R-:W2:Y:S04]  /*26ce0*/  LDL.LU R4, [R1+0xf0] ;  /* 0x0000f00001047983 */ /* 0x001ea80000300800 */
[----:B------:R-:W2:Y:S04]  /*26cf0*/  LDL.LU R5, [R1+0xf4] ;  /* 0x0000f40001057983 */ /* 0x000ea80000300800 */
[----:B------:R-:W3:Y:S04]  /*26d00*/  LDL.LU R6, [R1+0xf8] ;  /* 0x0000f80001067983 */ /* 0x000ee80000300800 */
[----:B------:R-:W3:Y:S04]  /*26d10*/  LDL.LU R7, [R1+0xfc] ;  /* 0x0000fc0001077983 */ /* 0x000ee80000300800 */
[----:B------:R-:W4:Y:S04]  /*26d20*/  LDL.LU R22, [R1+0x2074] ;  /* 0x0020740001167983 */ /* 0x000f280000300800 */
[----:B------:R-:W2:Y:S04]  /*26d30*/  LDL.LU R23, [R1+0x2070] ;  /* 0x0020700001177983 */ /* 0x000ea80000300800 */
[----:B------:R-:W3:Y:S04]  /*26d40*/  LDL.LU R18, [R1+0x18] ;  /* 0x0000180001127983 */ /* 0x000ee80000300800 */
[----:B------:R-:W3:Y:S01]  /*26d50*/  LDL.LU R19, [R1+0x1c] ;  /* 0x00001c0001137983 */ /* 0x000ee20000300800 */
[----:B------:R-:W-:-:S02]  /*26d60*/  IMAD.MOV.U32 R12, RZ, RZ, R0 ;  /* 0x000000ffff0c7224 */ /* 0x000fc400078e0000 */
[----:B------:R-:W-:Y:S01]  /*26d70*/  IMAD.MOV.U32 R13, RZ, RZ, R3 ;  /* 0x000000ffff0d7224 */ /* 0x000fe200078e0003 */
[----:B------:R-:W3:Y:S04]  /*26d80*/  LDL.LU R0, [R1+0x206c] ;  /* 0x00206c0001007983 */ /* 0x000ee80000300800 */
[----:B------:R-:W3:Y:S01]  /*26d90*/  LDL.LU R3, [R1+0x2068] ;  /* 0x0020680001037983 */ /* 0x000ee20000300800 */
[----:B----4-:R-:W-:Y:S02]  /*26da0*/  IMAD.MOV.U32 R14, RZ, RZ, R22 ;  /* 0x000000ffff0e7224 */ /* 0x010fe400078e0016 */
[----:B--2---:R-:W-:Y:S01]  /*26db0*/  IMAD.MOV.U32 R15, RZ, RZ, R23 ;  /* 0x000000ffff0f7224 */ /* 0x004fe200078e0017 */
[----:B------:R-:W2:Y:S04]  /*26dc0*/  LDL.LU R22, [R1+0x2064] ;  /* 0x0020640001167983 */ /* 0x000ea80000300800 */
[----:B------:R-:W4:Y:S04]  /*26dd0*/  LDL.LU R23, [R1+0x2060] ;  /* 0x0020600001177983 */ /* 0x000f280000300800 */
[----:B------:R-:W-:Y:S04]  /*26de0*/  STL.64 [R1+0x2000], R14 ;  /* 0x0020000e01007387 */ /* 0x000fe80000100a00 */
[----:B------:R-:W-:Y:S04]  /*26df0*/  STL.64 [R1+0x1ff8], R12 ;  /* 0x001ff80c01007387 */ /* 0x000fe80000100a00 */
[----:B---3--:R-:W-:Y:S04]  /*26e00*/  STL.64 [R1+0x1fe0], R18 ;  /* 0x001fe01201007387 */ /* 0x008fe80000100a00 */
[----:B------:R0:W-:Y:S04]  /*26e10*/  STL.64 [R1+0x1fd8], R16 ;  /* 0x001fd81001007387 */ /* 0x0001e80000100a00 */
[----:B0-----:R-:W3:Y:S04]  /*26e20*/  LDL.LU R16, [R1+0xd0] ;  /* 0x0000d00001107983 */ /* 0x001ee80000300800 */
[----:B------:R-:W3:Y:S04]  /*26e30*/  LDL.LU R17, [R1+0xd4] ;  /* 0x0000d40001117983 */ /* 0x000ee80000300800 */
[----:B------:R-:W2:Y:S04]  /*26e40*/  LDL.LU R18, [R1+0xd8] ;  /* 0x0000d80001127983 */ /* 0x000ea80000300800 */
[----:B------:R-:W2:Y:S04]  /*26e50*/  LDL.LU R19, [R1+0xdc] ;  /* 0x0000dc0001137983 */ /* 0x000ea80000300800 */
[----:B------:R-:W4:Y:S04]  /*26e60*/  LDL.LU R12, [R1+0x30] ;  /* 0x00003000010c7983 */ /* 0x000f280000300800 */
[----:B------:R-:W4:Y:S04]  /*26e70*/  LDL.LU R13, [R1+0x34] ;  /* 0x00003400010d7983 */ /* 0x000f280000300800 */
[----:B------:R-:W3:Y:S04]  /*26e80*/  LDL.LU R14, [R1+0x38] ;  /* 0x00003800010e7983 */ /* 0x000ee80000300800 */
[----:B------:R-:W3:Y:S04]  /*26e90*/  LDL.LU R15, [R1+0x3c] ;  /* 0x00003c00010f7983 */ /* 0x000ee80000300800 */
[----:B---3--:R-:W-:Y:S04]  /*26ea0*/  STL.64 [R1+0x2030], R14 ;  /* 0x0020300e01007387 */ /* 0x008fe80000100a00 */
[----:B----4-:R-:W-:Y:S04]  /*26eb0*/  STL.64 [R1+0x2028], R12 ;  /* 0x0020280c01007387 */ /* 0x010fe80000100a00 */
[----:B--2---:R-:W-:Y:S04]  /*26ec0*/  STL.64 [R1+0x1ff0], R18 ;  /* 0x001ff01201007387 */ /* 0x004fe80000100a00 */
[----:B------:R0:W-:Y:S04]  /*26ed0*/  STL.64 [R1+0x1fe8], R16 ;  /* 0x001fe81001007387 */ /* 0x0001e80000100a00 */
        /* <DEDUP_REMOVED lines=14> */
[----:B------:R-:W-:Y:S04]  /*26fc0*/  STL.64 [R1+0x2058], R14 ;  /* 0x0020580e01007387 */ /* 0x000fe80000100a00 */
[----:B------:R-:W-:Y:S04]  /*26fd0*/  STL.64 [R1+0x2050], R12 ;  /* 0x0020500c01007387 */ /* 0x000fe80000100a00 */
[----:B------:R-:W0:Y:S04]  /*26fe0*/  LDSM.16.MT88.4 R12, [R2+UR4+0x8300] ;  /* 0x00830004020c783b */ /* 0x000e280008004200 */
[----:B---3--:R-:W-:Y:S04]  /*26ff0*/  STL.64 [R1+0x2020], R18 ;  /* 0x0020201201007387 */ /* 0x008fe80000100a00 */
[----:B--2---:R1:W-:Y:S04]  /*27000*/  STL.64 [R1+0x2018], R16 ;  /* 0x0020181001007387 */ /* 0x0043e80000100a00 */
[----:B-1----:R-:W2:Y:S04]  /*27010*/  LDL.LU R16, [R1+0x160] ;  /* 0x0001600001107983 */ /* 0x002ea80000300800 */
[----:B------:R-:W2:Y:S04]  /*27020*/  LDL.LU R17, [R1+0x164] ;  /* 0x0001640001117983 */ /* 0x000ea80000300800 */
[----:B------:R-:W3:Y:S04]  /*27030*/  LDL.LU R18, [R1+0x168] ;  /* 0x0001680001127983 */ /* 0x000ee80000300800 */
[----:B------:R-:W3:Y:S04]  /*27040*/  LDL.LU R19, [R1+0x16c] ;  /* 0x00016c0001137983 */ /* 0x000ee80000300800 */
[----:B------:R-:W4:Y:S04]  /*27050*/  LDL.LU R24, [R1+0x180] ;  /* 0x0001800001187983 */ /* 0x000f280000300800 */
[----:B------:R-:W4:Y:S04]  /*27060*/  LDL.LU R25, [R1+0x184] ;  /* 0x0001840001197983 */ /* 0x000f280000300800 */
[----:B------:R-:W4:Y:S04]  /*27070*/  LDL.LU R26, [R1+0x188] ;  /* 0x00018800011a7983 */ /* 0x000f280000300800 */
[----:B------:R-:W4:Y:S04]  /*27080*/  LDL.LU R27, [R1+0x18c] ;  /* 0x00018c00011b7983 */ /* 0x000f280000300800 */
[----:B---3--:R-:W-:Y:S04]  /*27090*/  STL.64 [R1+0x2040], R18 ;  /* 0x0020401201007387 */ /* 0x008fe80000100a00 */
[----:B--2---:R1:W-:Y:S04]  /*270a0*/  STL.64 [R1+0x2038], R16 ;  /* 0x0020381001007387 */ /* 0x0043e80000100a00 */
[----:B-1----:R-:W2:Y:S04]  /*270b0*/  LDL.LU R16, [R1+0x170] ;  /* 0x0001700001107983 */ /* 0x002ea80000300800 */
[----:B------:R-:W2:Y:S04]  /*270c0*/  LDL.LU R17, [R1+0x174] ;  /* 0x0001740001117983 */ /* 0x000ea80000300800 */
[----:B------:R-:W2:Y:S04]  /*270d0*/  LDL.LU R18, [R1+0x178] ;  /* 0x0001780001127983 */ /* 0x000ea80000300800 */
[----:B------:R-:W2:Y:S04]  /*270e0*/  LDL.LU R19, [R1+0x17c] ;  /* 0x00017c0001137983 */ /* 0x000ea80000300800 */
[----:B------:R-:W-:Y:S04]  /*270f0*/  STL.64 [R1+0x1fa0], R6 ;  /* 0x001fa00601007387 */ /* 0x000fe80000100a00 */
[----:B------:R1:W-:Y:S04]  /*27100*/  STL.64 [R1+0x1f98], R4 ;  /* 0x001f980401007387 */ /* 0x0003e80000100a00 */
[----:B-1----:R-:W3:Y:S04]  /*27110*/  LDL.LU R4, [R1+0x100] ;  /* 0x0001000001047983 */ /* 0x002ee80000300800 */
[----:B------:R-:W3:Y:S04]  /*27120*/  LDL.LU R5, [R1+0x104] ;  /* 0x0001040001057983 */ /* 0x000ee80000300800 */
[----:B------:R-:W4:Y:S04]  /*27130*/  LDL.LU R6, [R1+0x108] ;  /* 0x0001080001067983 */ /* 0x000f280000300800 */
[----:B------:R-:W4:Y:S04]  /*27140*/  LDL.LU R7, [R1+0x10c] ;  /* 0x00010c0001077983 */ /* 0x000f280000300800 */
[----:B----4-:R-:W-:Y:S04]  /*27150*/  STL.64 [R1+0x1fc0], R6 ;  /* 0x001fc00601007387 */ /* 0x010fe80000100a00 */
[----:B---3--:R1:W-:Y:S04]  /*27160*/  STL.64 [R1+0x1fb8], R4 ;  /* 0x001fb80401007387 */ /* 0x0083e80000100a00 */
[----:B-1----:R-:W3:Y:S04]  /*27170*/  LDL.LU R4, [R1+0x110] ;  /* 0x0001100001047983 */ /* 0x002ee80000300800 */
[----:B------:R-:W3:Y:S04]  /*27180*/  LDL.LU R5, [R1+0x114] ;  /* 0x0001140001057983 */ /* 0x000ee80000300800 */
[----:B------:R-:W4:Y:S04]  /*27190*/  LDL.LU R6, [R1+0x118] ;  /* 0x0001180001067983 */ /* 0x000f280000300800 */
[----:B------:R-:W4:Y:S01]  /*271a0*/  LDL.LU R7, [R1+0x11c] ;  /* 0x00011c0001077983 */ /* 0x000f220000300800 */
[----:B0-----:R-:W-:-:S02]  /*271b0*/  IMAD.MOV.U32 R23, RZ, RZ, R14 ;  /* 0x000000ffff177224 */ /* 0x001fc400078e000e */
[----:B------:R-:W-:Y:S02]  /*271c0*/  IMAD.MOV.U32 R22, RZ, RZ, R15 ;  /* 0x000000ffff167224 */ /* 0x000fe400078e000f */
[----:B------:R-:W-:Y:S02]  /*271d0*/  IMAD.MOV.U32 R0, RZ, RZ, R12 ;  /* 0x000000ffff007224 */ /* 0x000fe400078e000c */
[----:B------:R-:W-:Y:S01]  /*271e0*/  IMAD.MOV.U32 R3, RZ, RZ, R13 ;  /* 0x000000ffff037224 */ /* 0x000fe200078e000d */
[----:B----4-:R-:W-:Y:S04]  /*271f0*/  STL.64 [R1+0x1fd0], R6 ;  /* 0x001fd00601007387 */ /* 0x010fe80000100a00 */
[----:B---3--:R0:W-:Y:S04]  /*27200*/  STL.64 [R1+0x1fc8], R4 ;  /* 0x001fc80401007387 */ /* 0x0081e80000100a00 */
[----:B0-----:R-:W3:Y:S04]  /*27210*/  LDL.LU R4, [R1+0x130] ;  /* 0x0001300001047983 */ /* 0x001ee80000300800 */
[----:B------:R-:W3:Y:S04]  /*27220*/  LDL.LU R5, [R1+0x134] ;  /* 0x0001340001057983 */ /* 0x000ee80000300800 */
[----:B------:R-:W3:Y:S04]  /*27230*/  LDL.LU R6, [R1+0x138] ;  /* 0x0001380001067983 */ /* 0x000ee80000300800 */
[----:B------:R-:W3:Y:S04]  /*27240*/  LDL.LU R7, [R1+0x13c] ;  /* 0x00013c0001077983 */ /* 0x000ee80000300800 */
[----:B------:R-:W4:Y:S04]  /*27250*/  LDL.LU R8, [R1+0xb0] ;  /* 0x0000b00001087983 */ /* 0x000f280000300800 */
[----:B------:R-:W4:Y:S04]  /*27260*/  LDL.LU R9, [R1+0xb4] ;  /* 0x0000b40001097983 */ /* 0x000f280000300800 */
[----:B------:R-:W4:Y:S04]  /*27270*/  LDL.LU R10, [R1+0xb8] ;  /* 0x0000b800010a7983 */ /* 0x000f280000300800 */
[----:B------:R-:W4:Y:S04]  /*27280*/  LDL.LU R11, [R1+0xbc] ;  /* 0x0000bc00010b7983 */ /* 0x000f280000300800 */
[----:B------:R-:W2:Y:S04]  /*27290*/  LDL.LU.64 R14, [R1+0x2058] ;  /* 0x00205800010e7983 */ /* 0x000ea80000300a00 */
[----:B------:R-:W2:Y:S02]  /*272a0*/  LDL.LU.64 R12, [R1+0x2050] ;  /* 0x00205000010c7983 */ /* 0x000ea40000300a00 */
[----:B--2---:R-:W-:-:S15]  /*272b0*/  HMMA.16816.F32 R24, R12, R20, R24 ;  /* 0x000000140c18723c */ /* 0x004fde0000001818 */
[----:B------:R-:W-:-:S08]  /*272c0*/  NOP ;  /* 0x0000000000007918 */ /* 0x000fd00000000000 */
[----:B------:R0:W-:Y:S04]  /*272d0*/  STL.64 [R1+0x260], R24 ;  /* 0x0002601801007387 */ /* 0x0001e80000100a00 */
[----:B------:R-:W-:Y:S04]  /*272e0*/  STL.64 [R1+0x268], R26 ;  /* 0x0002681a01007387 */ /* 0x000fe80000100a00 */
[----:B0-----:R-:W2:Y:S02]  /*272f0*/  LDL.LU.64 R24, [R1+0x2048] ;  /* 0x0020480001187983 */ /* 0x001ea40000300a00 */
        /* <DEDUP_REMOVED lines=29> */
[----:B------:R-:W0:-:S15]  /*274d0*/  LDSM.16.MT88.4 R16, [R2+UR4+0x8380] ;  /* 0x008380040210783b */ /* 0x000e1e0008004200 */
[----:B------:R-:W-:-:S06]  /*274e0*/  NOP ;  /* 0x0000000000007918 */ /* 0x000fcc0000000000 */
[----:B------:R0:W-:Y:S04]  /*274f0*/  STL.64 [R1+0x1e0], R12 ;  /* 0x0001e00c01007387 */ /* 0x0001e80000100a00 */
[----:B------:R1:W-:Y:S01]  /*27500*/  STL.64 [R1+0x1e8], R14 ;  /* 0x0001e80e01007387 */ /* 0x0003e20000100a00 */
[----:B0-----:R-:W-:Y:S02]  /*27510*/  IMAD.MOV.U32 R13, RZ, RZ, R18 ;  /* 0x000000ffff0d7224 */ /* 0x001fe400078e0012 */
[----:B------:R-:W-:Y:S02]  /*27520*/  IMAD.MOV.U32 R12, RZ, RZ, R19 ;  /* 0x000000ffff0c7224 */ /* 0x000fe400078e0013 */
[----:B-1----:R-:W-:Y:S02]  /*27530*/  IMAD.MOV.U32 R15, RZ, RZ, R16 ;  /* 0x000000ffff0f7224 */ /* 0x002fe400078e0010 */
[----:B------:R-:W-:Y:S01]  /*27540*/  IMAD.MOV.U32 R14, RZ, RZ, R17 ;  /* 0x000000ffff0e7224 */ /* 0x000fe200078e0011 */
[----:B------:R-:W3:Y:S04]  /*27550*/  LDL.LU.64 R18, [R1+0x1fe0] ;  /* 0x001fe00001127983 */ /* 0x000ee80000300a00 */
[----:B------:R-:W3:Y:S04]  /*27560*/  LDL.LU.64 R16, [R1+0x1fd8] ;  /* 0x001fd80001107983 */ /* 0x000ee80000300a00 */
[----:B------:R-:W-:Y:S04]  /*27570*/  STL.64 [R1+0x1f40], R14 ;  /* 0x001f400e01007387 */ /* 0x000fe80000100a00 */
[----:B------:R0:W-:Y:S04]  /*27580*/  STL.64 [R1+0x1f38], R12 ;  /* 0x001f380c01007387 */ /* 0x0001e80000100a00 */
[----:B0-----:R-:W2:Y:S04]  /*27590*/  LDL.LU R12, [R1+0x120] ;  /* 0x00012000010c7983 */ /* 0x001ea80000300800 */
[----:B------:R-:W2:Y:S04]  /*275a0*/  LDL.LU R13, [R1+0x124] ;  /* 0x00012400010d7983 */ /* 0x000ea80000300800 */
[----:B------:R-:W2:Y:S04]  /*275b0*/  LDL.LU R14, [R1+0x128] ;  /* 0x00012800010e7983 */ /* 0x000ea80000300800 */
[----:B------:R-:W2:Y:S01]  /*275c0*/  LDL.LU R15, [R1+0x12c] ;  /* 0x00012c00010f7983 */ /* 0x000ea20000300800 */
[----:B---3--:R-:W-:-:S15]  /*275d0*/  HMMA.16816.F32 R4, R16, R20, R4 ;  /* 0x000000141004723c */ /* 0x008fde0000001804 */
[----:B------:R-:W-:-:S08]  /*275e0*/  NOP ;  /* 0x0000000000007918 */ /* 0x000fd00000000000 */
        /* <DEDUP_REMOVED lines=8> */
[----:B------:R-:W-:Y:S04]  /*27670*/  STL.64 [R1+0x1b0], R16 ;  /* 0x0001b01001007387 */ /* 0x000fe80000100a00 */
[----:B------:R0:W-:Y:S04]  /*27680*/  STL.64 [R1+0x1b8], R18 ;  /* 0x0001b81201007387 */ /* 0x0001e80000100a00 */
[----:B0-----:R-:W3:Y:S04]  /*27690*/  LDL.LU.64 R18, [R1+0x1fb0] ;  /* 0x001fb00001127983 */ /* 0x001ee80000300a00 */
[----:B------:R-:W3:Y:S02]  /*276a0*/  LDL.LU.64 R16, [R1+0x1fa8] ;  /* 0x001fa80001107983 */ /* 0x000ee40000300a00 */
        /* <DEDUP_REMOVED lines=21> */
[----:B------:R-:W4:Y:S04]  /*27800*/  LDL.LU.64 R6, [R1+0x1f60] ;  /* 0x001f600001067983 */ /* 0x000f280000300a00 */
[----:B------:R-:W4:-:S15]  /*27810*/  LDL.LU.64 R4, [R1+0x1f58] ;  /* 0x001f580001047983 */ /* 0x000f1e0000300a00 */
[----:B------:R-:W-:-:S02]  /*27820*/  NOP ;  /* 0x0000000000007918 */ /* 0x000fc40000000000 */
[----:B------:R0:W-:Y:S04]  /*27830*/  STL.64 [R1+0x170], R16 ;  /* 0x0001701001007387 */ /* 0x0001e80000100a00 */
[----:B------:R1:W-:Y:S04]  /*27840*/  STL.64 [R1+0x178], R18 ;  /* 0x0001781201007387 */ /* 0x0003e80000100a00 */
[----:B0-----:R-:W3:Y:S04]  /*27850*/  LDL.LU R16, [R1+0xa0] ;  /* 0x0000a00001107983 */ /* 0x001ee80000300800 */
[----:B------:R-:W3:Y:S04]  /*27860*/  LDL.LU R17, [R1+0xa4] ;  /* 0x0000a40001117983 */ /* 0x000ee80000300800 */
[----:B-1----:R-:W3:Y:S04]  /*27870*/  LDL.LU R18, [R1+0xa8] ;  /* 0x0000a80001127983 */ /* 0x002ee80000300800 */
[----:B------:R-:W3:Y:S01]  /*27880*/  LDL.LU R19, [R1+0xac] ;  /* 0x0000ac0001137983 */ /* 0x000ee20000300800 */
[----:B----4-:R-:W-:-:S15]  /*27890*/  HMMA.16816.F32 R8, R4, R20, R8 ;  /* 0x000000140408723c */ /* 0x010fde0000001808 */
[----:B------:R-:W-:-:S08]  /*278a0*/  NOP ;  /* 0x0000000000007918 */ /* 0x000fd00000000000 */
[----:B------:R-:W-:Y:S04]  /*278b0*/  STL.64 [R1+0x160], R8 ;  /* 0x0001600801007387 */ /* 0x000fe80000100a00 */
[----:B------:R0:W-:Y:S04]  /*278c0*/  STL.64 [R1+0x168], R10 ;  /* 0x0001680a01007387 */ /* 0x0001e80000100a00 */
[----:B0-----:R-:W2:Y:S04]  /*278d0*/  LDL.LU.64 R10, [R1+0x1f50] ;  /* 0x001f5000010a7983 */ /* 0x001ea80000300a00 */
[----:B------:R-:W2:Y:S01]  /*278e0*/  LDL.LU.64 R8, [R1+0x1f48] ;  /* 0x001f480001087983 */ /* 0x000ea20000300a00 */
[----:B---3--:R-:W-:Y:S03]  /*278f0*/  HMMA.16816.F32 R4, R4, R24, R16 ;  /* 0x000000180404723c */ /* 0x008fe60000001810 */
[----:B------:R-:W3:-:S15]  /*27900*/  LDL.LU R16, [R1+0x1c0] ;  /* 0x0001c00001107983 */ /* 0x000ede0000300800 */
[----:B------:R-:W-:-:S05]  /*27910*/  NOP ;  /* 0x0000000000007918 */ /* 0x000fca0000000000 */
[----:B------:R-:W-:Y:S04]  /*27920*/  STL.64 [R1+0x150], R4 ;  /* 0x0001500401007387 */ /* 0x000fe80000100a00 */
[----:B------:R-:W-:Y:S04]  /*27930*/  STL.64 [R1+0x158], R6 ;  /* 0x0001580601007387 */ /* 0x000fe80000100a00 */
[----:B------:R-:W3:Y:S04]  /*27940*/  LDL.LU R17, [R1+0x1c4] ;  /* 0x0001c40001117983 */ /* 0x000ee80000300800 */
[----:B------:R-:W3:Y:S04]  /*27950*/  LDL.LU R18, [R1+0x1c8] ;  /* 0x0001c80001127983 */ /* 0x000ee80000300800 */
[----:B------:R-:W3:Y:S04]  /*27960*/  LDL.LU R19, [R1+0x1cc] ;  /* 0x0001cc0001137983 */ /* 0x000ee80000300800 */
[----:B------:R-:W0:Y:S02]  /*27970*/  LDSM.16.MT88.4 R4, [R28+UR4+0xc000] ;  /* 0x00c000041c04783b */ /* 0x000e240008004200 */
[----:B0-----:R-:W-:-:S02]  /*27980*/  IMAD.MOV.U32 R2, RZ, RZ, R7 ;  /* 0x000000ffff027224 */ /* 0x001fc400078e0007 */
[----:B------:R-:W-:Y:S02]  /*27990*/  IMAD.MOV.U32 R26, RZ, RZ, R6 ;  /* 0x000000ffff1a7224 */ /* 0x000fe400078e0006 */
[----:B------:R-:W-:Y:S02]  /*279a0*/  IMAD.MOV.U32 R27, RZ, RZ, R5 ;  /* 0x000000ffff1b7224 */ /* 0x000fe400078e0005 */
[----:B------:R-:W-:Y:S01]  /*279b0*/  IMAD.MOV.U32 R29, RZ, RZ, R4 ;  /* 0x000000ffff1d7224 */ /* 0x000fe200078e0004 */
[----:B------:R-:W-:Y:S04]  /*279c0*/  STL [R1+0x1e9c], R2 ;  /* 0x001e9c0201007387 */ /* 0x000fe80000100800 */
[----:B------:R-:W0:Y:S04]  /*279d0*/  LDSM.16.MT88.4 R4, [R28+UR4+0xc080] ;  /* 0x00c080041c04783b */ /* 0x000e280008004200 */
[----:B------:R-:W-:Y:S04]  /*279e0*/  STL [R1+0x1e98], R26 ;  /* 0x001e981a01007387 */ /* 0x000fe80000100800 */
[----:B------:R-:W-:Y:S04]  /*279f0*/  STL [R1+0x1e94], R27 ;  /* 0x001e941b01007387 */ /* 0x000fe80000100800 */
[----:B------:R0:W-:Y:S02]  /*27a00*/  STL [R1+0x1e90], R29 ;  /* 0x001e901d01007387 */ /* 0x0001e40000100800 */
[----:B0-----:R-:W-:-:S02]  /*27a10*/  IMAD.MOV.U32 R29, RZ, RZ, R7 ;  /* 0x000000ffff1d7224 */ /* 0x001fc400078e0007 */
[----:B------:R-:W-:Y:S02]  /*27a20*/  IMAD.MOV.U32 R27, RZ, RZ, R6 ;  /* 0x000000ffff1b7224 */ /* 0x000fe400078e0006 */
[----:B------:R-:W-:Y:S02]  /*27a30*/  IMAD.MOV.U32 R26, RZ, RZ, R5 ;  /* 0x000000ffff1a7224 */ /* 0x000fe400078e0005 */
[----:B------:R-:W-:Y:S01]  /*27a40*/  IMAD.MOV.U32 R2, RZ, RZ, R4 ;  /* 0x000000ffff027224 */ /* 0x000fe200078e0004 */
[----:B--2---:R-:W-:-:S15]  /*27a50*/  HMMA.16816.F32 R12, R8, R20, R12 ;  /* 0x00000014080c723c */ /* 0x004fde000000180c */
[----:B------:R-:W-:-:S08]  /*27a60*/  NOP ;  /* 0x0000000000007918 */ /* 0x000fd00000000000 */
[----:B------:R-:W-:Y:S04]  /*27a70*/  STL.64 [R1+0x140], R12 ;  /* 0x0001400c01007387 */ /* 0x000fe80000100a00 */
[----:B------:R-:W-:Y:S04]  /*27a80*/  STL.64 [R1+0x148], R14 ;  /* 0x0001480e01007387 */ /* 0x000fe80000100a00 */
[----:B------:R-:W0:Y:S04]  /*27a90*/  LDSM.16.MT88.4 R12, [R28+UR4+0xc100] ;  /* 0x00c100041c0c783b */ /* 0x000e280008004200 */
[----:B------:R-:W-:Y:S04]  /*27aa0*/  STL [R1+0x1eac], R29 ;  /* 0x001eac1d01007387 */ /* 0x000fe80000100800 */
[----:B------:R-:W-:Y:S04]  /*27ab0*/  STL [R1+0x1ea8], R27 ;  /* 0x001ea81b01007387 */ /* 0x000fe80000100800 */
[----:B------:R-:W-:Y:S04]  /*27ac0*/  STL [R1+0x1ea4], R26 ;  /* 0x001ea41a01007387 */ /* 0x000fe80000100800 */
[----:B------:R-:W-:Y:S01]  /*27ad0*/  STL [R1+0x1ea0], R2 ;  /* 0x001ea00201007387 */ /* 0x000fe20000100800 */
[----:B0-----:R-:W-:-:S02]  /*27ae0*/  IMAD.MOV.U32 R4, RZ, RZ, R15 ;  /* 0x000000ffff047224 */ /* 0x001fc400078e000f */
[----:B------:R-:W-:Y:S02]  /*27af0*/  IMAD.MOV.U32 R5, RZ, RZ, R14 ;  /* 0x000000ffff057224 */ /* 0x000fe400078e000e */
[----:B------:R-:W-:Y:S02]  /*27b00*/  IMAD.MOV.U32 R6, RZ, RZ, R13 ;  /* 0x000000ffff067224 */ /* 0x000fe400078e000d */
[----:B------:R-:W-:Y:S01]  /*27b10*/  IMAD.MOV.U32 R7, RZ, RZ, R12 ;  /* 0x000000ffff077224 */ /* 0x000fe200078e000c */
[----:B------:R-:W2:Y:S04]  /*27b20*/  LDL.LU.64 R14, [R1+0x1f40] ;  /* 0x001f4000010e7983 */ /* 0x000ea80000300a00 */
[----:B------:R-:W4:Y:S04]  /*27b30*/  LDL.LU.64 R12, [R1+0x1f38] ;  /* 0x001f3800010c7983 */ /* 0x000f280000300a00 */
[----:B------:R-:W-:Y:S04]  /*27b40*/  STL [R1+0x1ebc], R4 ;  /* 0x001ebc0401007387 */ /* 0x000fe80000100800 */
[----:B------:R-:W-:Y:S04]  /*27b50*/  STL [R1+0x1eb8], R5 ;  /* 0x001eb80501007387 */ /* 0x000fe80000100800 */
[----:B------:R-:W-:Y:S04]  /*27b60*/  STL [R1+0x1eb4], R6 ;  /* 0x001eb40601007387 */ /* 0x000fe80000100800 */
[----:B------:R-:W-:Y:S04]  /*27b70*/  STL [R1+0x1eb0], R7 ;  /* 0x001eb00701007387 */ /* 0x000fe80000100800 */
[----:B------:R-:W0:Y:S02]  /*27b80*/  LDSM.16.MT88.4 R4, [R28+UR4+0xc180] ;  /* 0x00c180041c04783b */ /* 0x000e240008004200 */
[----:B0-----:R-:W-:-:S02]  /*27b90*/  IMAD.MOV.U32 R29, RZ, RZ, R4 ;  /* 0x000000ffff1d7224 */ /* 0x001fc400078e0004 */
[----:B------:R-:W-:Y:S02]  /*27ba0*/  IMAD.MOV.U32 R27, RZ, RZ, R5 ;  /* 0x000000ffff1b7224 */ /* 0x000fe400078e0005 */
[----:B------:R-:W-:Y:S02]  /*27bb0*/  IMAD.MOV.U32 R26, RZ, RZ, R6 ;  /* 0x000000ffff1a7224 */ /* 0x000fe400078e0006 */
[----:B------:R-:W-:Y:S02]  /*27bc0*/  IMAD.MOV.U32 R2, RZ, RZ, R7 ;  /* 0x000000ffff027224 */ /* 0x000fe400078e0007 */
[----:B---3--:R-:W-:Y:S01]  /*27bd0*/  HMMA.16816.F32 R4, R8, R24, R16 ;  /* 0x000000180804723c */ /* 0x008fe20000001810 */
[----:B------:R-:W-:Y:S05]  /*27be0*/  STL.64 [R1+0x1f08], R26 ;  /* 0x001f081a01007387 */ /* 0x000fea0000100a00 */
[----:B------:R0:W-:-:S15]  /*27bf0*/  STL.64 [R1+0x1f00], R24 ;  /* 0x001f001801007387 */ /* 0x0001de0000100a00 */
[----:B------:R-:W-:-:S02]  /*27c00*/  NOP ;  /* 0x0000000000007918 */ /* 0x000fc40000000000 */
[----:B------:R-:W-:Y:S04]  /*27c10*/  STL.64 [R1+0x130], R4 ;  /* 0x0001300401007387 */ /* 0x000fe80000100a00 */
[----:B------:R-:W-:Y:S04]  /*27c20*/  STL.64 [R1+0x138], R6 ;  /* 0x0001380601007387 */ /* 0x000fe80000100a00 */
[----:B------:R-:W3:Y:S04]  /*27c30*/  LDL.LU R16, [R1+0x2d0] ;  /* 0x0002d00001107983 */ /* 0x000ee80000300800 */
[----:B------:R-:W3:Y:S04]  /*27c40*/  LDL.LU R17, [R1+0x2d4] ;  /* 0x0002d40001117983 */ /* 0x000ee80000300800 */
[----:B------:R-:W3:Y:S04]  /*27c50*/  LDL.LU R18, [R1+0x2d8] ;  /* 0x0002d80001127983 */ /* 0x000ee80000300800 */
[----:B------:R-:W3:Y:S04]  /*27c60*/  LDL.LU R19, [R1+0x2dc] ;  /* 0x0002dc0001137983 */ /* 0x000ee80000300800 */
[----:B0-----:R-:W3:Y:S04]  /*27c70*/  LDL.LU R24, [R1+0x200] ;  /* 0x0002000001187983 */ /* 0x001ee80000300800 */
[----:B------:R-:W3:Y:S04]  /*27c80*/  LDL.LU R25, [R1+0x204] ;  /* 0x0002040001197983 */ /* 0x000ee80000300800 */
[----:B------:R-:W3:Y:S04]  /*27c90*/  LDL.LU R26, [R1+0x208] ;  /* 0x00020800011a7983 */ /* 0x000ee80000300800 */
[----:B------:R-:W3:Y:S01]  /*27ca0*/  LDL.LU R27, [R1+0x20c] ;  /* 0x00020c00011b7983 */ /* 0x000ee20000300800 */
[----:B--2---:R-:W-:-:S02]  /*27cb0*/  IMAD.MOV.U32 R8, RZ, RZ, R15 ;  /* 0x000000ffff087224 */ /* 0x004fc400078e000f */
[----:B----4-:R-:W-:Y:S02]  /*27cc0*/  IMAD.MOV.U32 R10, RZ, RZ, R13 ;  /* 0x000000ffff0a7224 */ /* 0x010fe400078e000d */
[----:B------:R-:W-:Y:S02]  /*27cd0*/  IMAD.MOV.U32 R11, RZ, RZ, R12 ;  /* 0x000000ffff0b7224 */ /* 0x000fe400078e000c */
[----:B------:R-:W-:Y:S02]  /*27ce0*/  IMAD.MOV.U32 R9, RZ, RZ, R14 ;  /* 0x000000ffff097224 */ /* 0x000fe400078e000e */
[----:B------:R-:W0:Y:S04]  /*27cf0*/  LDSM.16.MT88.4 R12, [R28+UR4+0xc200] ;  /* 0x00c200041c0c783b */ /* 0x000e280008004200 */
[----:B---3--:R1:W-:Y:S04]  /*27d00*/  STL.64 [R1+0x1ec8], R18 ;  /* 0x001ec81201007387 */ /* 0x0083e80000100a00 */
[----:B------:R2:W-:Y:S01]  /*27d10*/  STL.64 [R1+0x1ec0], R16 ;  /* 0x001ec01001007387 */ /* 0x0005e20000100a00 */
[----:B-1----:R-:W-:-:S02]  /*27d20*/  IMAD.MOV.U32 R18, RZ, RZ, R23 ;  /* 0x000000ffff127224 */ /* 0x002fc400078e0017 */
[----:B--2---:R-:W-:Y:S02]  /*27d30*/  IMAD.MOV.U32 R16, RZ, RZ, R0 ;  /* 0x000000ffff107224 */ /* 0x004fe400078e0000 */
[----:B------:R-:W-:Y:S01]  /*27d40*/  IMAD.MOV.U32 R19, RZ, RZ, R22 ;  /* 0x000000ffff137224 */ /* 0x000fe200078e0016 */
[----:B------:R-:W2:Y:S01]  /*27d50*/  LDL.LU R0, [R1+0x1f34] ;  /* 0x001f340001007983 */ /* 0x000ea20000300800 */
[----:B------:R-:W-:-:S03]  /*27d60*/  IMAD.MOV.U32 R17, RZ, RZ, R3 ;  /* 0x000000ffff117224 */ /* 0x000fc600078e0003 */
[----:B------:R-:W3:Y:S04]  /*27d70*/  LDL.LU R3, [R1+0x1f30] ;  /* 0x001f300001037983 */ /* 0x000ee80000300800 */
[----:B------:R-:W4:Y:S04]  /*27d80*/  LDL.LU R23, [R1+0x1f2c] ;  /* 0x001f2c0001177983 */ /* 0x000f280000300800 */
[----:B------:R-:W2:Y:S04]  /*27d90*/  LDL.LU R22, [R1+0x1f28] ;  /* 0x001f280001167983 */ /* 0x000ea80000300800 */
[----:B------:R-:W-:Y:S04]  /*27da0*/  STL.64 [R1+0x1ef8], R18 ;  /* 0x001ef81201007387 */ /* 0x000fe80000100a00 */
[----:B------:R1:W-:Y:S04]  /*27db0*/  STL.64 [R1+0x1ef0], R16 ;  /* 0x001ef01001007387 */ /* 0x0003e80000100a00 */
[----:B-1----:R-:W3:Y:S04]  /*27dc0*/  LDL.LU R16, [R1+0x1f0] ;  /* 0x0001f00001107983 */ /* 0x002ee80000300800 */
[----:B------:R-:W3:Y:S04]  /*27dd0*/  LDL.LU R17, [R1+0x1f4] ;  /* 0x0001f40001117983 */ /* 0x000ee80000300800 */
[----:B------:R-:W3:Y:S04]  /*27de0*/  LDL.LU R18, [R1+0x1f8] ;  /* 0x0001f80001127983 */ /* 0x000ee80000300800 */
[----:B------:R-:W3:Y:S04]  /*27df0*/  LDL.LU R19, [R1+0x1fc] ;  /* 0x0001fc0001137983 */ /* 0x000ee80000300800 */
[----:B------:R-:W-:Y:S04]  /*27e00*/  STL.64 [R1+0x1ed8], R10 ;  /* 0x001ed80a01007387 */ /* 0x000fe80000100a00 */
[----:B------:R1:W-:Y:S04]  /*27e10*/  STL.64 [R1+0x1ed0], R8 ;  /* 0x001ed00801007387 */ /* 0x0003e80000100a00 */
[----:B-1----:R-:W4:Y:S04]  /*27e20*/  LDL.LU R8, [R1+0x2a0] ;  /* 0x0002a00001087983 */ /* 0x002f280000300800 */
[----:B------:R-:W4:Y:S04]  /*27e30*/  LDL.LU R9, [R1+0x2a4] ;  /* 0x0002a40001097983 */ /* 0x000f280000300800 */
[----:B------:R-:W2:Y:S04]  /*27e40*/  LDL.LU R10, [R1+0x2a8] ;  /* 0x0002a800010a7983 */ /* 0x000ea80000300800 */
[----:B------:R-:W2:Y:S01]  /*27e50*/  LDL.LU R11, [R1+0x2ac] ;  /* 0x0002ac00010b7983 */ /* 0x000ea20000300800 */
[----:B0-----:R-:W-:-:S02]  /*27e60*/  IMAD.MOV.U32 R6, RZ, RZ, R14 ;  /* 0x000000ffff067224 */ /* 0x001fc400078e000e */
[----:B------:R-:W-:Y:S02]  /*27e70*/  IMAD.MOV.U32 R7, RZ, RZ, R15 ;  /* 0x000000ffff077224 */ /* 0x000fe400078e000f */
[----:B------:R-:W-:Y:S02]  /*27e80*/  IMAD.MOV.U32 R4, RZ, RZ, R12 ;  /* 0x000000ffff047224 */ /* 0x000fe400078e000c */
[----:B------:R-:W-:Y:S01]  /*27e90*/  IMAD.MOV.U32 R5, RZ, RZ, R13 ;  /* 0x000000ffff057224 */ /* 0x000fe200078e000d */
[----:B--2---:R-:W-:Y:S04]  /*27ea0*/  STL.64 [R1+0x1ee8], R10 ;  /* 0x001ee80a01007387 */ /* 0x004fe80000100a00 */
[----:B----4-:R0:W-:Y:S02]  /*27eb0*/  STL.64 [R1+0x1ee0], R8 ;  /* 0x001ee00801007387 */ /* 0x0101e40000100a00 */
[----:B0-----:R-:W-:-:S02]  /*27ec0*/  IMAD.MOV.U32 R8, RZ, RZ, R22 ;  /* 0x000000ffff087224 */ /* 0x001fc400078e0016 */
[----:B------:R-:W-:Y:S01]  /*27ed0*/  IMAD.MOV.U32 R9, RZ, RZ, R23 ;  /* 0x000000ffff097224 */ /* 0x000fe200078e0017 */
[----:B------:R-:W2:Y:S04]  /*27ee0*/  LDL.LU R22, [R1+0x1f24] ;  /* 0x001f240001167983 */ /* 0x000ea80000300800 */
[----:B------:R-:W2:Y:S04]  /*27ef0*/  LDL.LU R23, [R1+0x1f20] ;  /* 0x001f200001177983 */ /* 0x000ea80000300800 */
[----:B------:R-:W4:Y:S04]  /*27f00*/  LDL.LU.64 R14, [R1+0x1f18] ;  /* 0x001f1800010e7983 */ /* 0x000f280000300a00 */
[----:B------:R-:W4:Y:S02]  /*27f10*/  LDL.LU.64 R12, [R1+0x1f10] ;  /* 0x001f1000010c7983 */ /* 0x000f240000300a00 */
[----:B----4-:R-:W-:-:S15]  /*27f20*/  HMMA.16816.F32 R24, R12, R20, R24 ;  /* 0x000000140c18723c */ /* 0x010fde0000001818 */
[----:B------:R-:W-:-:S08]  /*27f30*/  NOP ;  /* 0x0000000000007918 */ /* 0x000fd00000000000 */
[----:B------:R-:W-:Y:S04]  /*27f40*/  STL.64 [R1+0x120], R24 ;  /* 0x0001201801007387 */ /* 0x000fe80000100a00 */
[----:B------:R0:W-:Y:S04]  /*27f50*/  STL.64 [R1+0x128], R26 ;  /* 0x0001281a01007387 */ /* 0x0001e80000100a00 */
[----:B0-----:R-:W4:Y:S04]  /*27f60*/  LDL.LU.64 R26, [R1+0x1f08] ;  /* 0x001f0800011a7983 */ /* 0x001f280000300a00 */
[----:B------:R-:W2:Y:S01]  /*27f70*/  LDL.LU.64 R24, [R1+0x1f00] ;  /* 0x001f000001187983 */ /* 0x000ea20000300a00 */
[----:B---3--:R-:W-:-:S02]  /*27f80*/  IMAD.MOV.U32 R10, RZ, RZ, R3 ;  /* 0x000000ffff0a7224 */ /* 0x008fc400078e0003 */
[----:B------:R-:W-:Y:S01]  /*27f90*/  IMAD.MOV.U32 R11, RZ, RZ, R0 ;  /* 0x000000ffff0b7224 */ /* 0x000fe200078e0000 */
[----:B--2---:R-:W-:Y:S01]  /*27fa0*/  HMMA.16816.F32 R12, R12, R24, R16 ;  /* 0x000000180c0c723c */ /* 0x004fe20000001810 */
[----:B------:R-:W2:Y:S04]  /*27fb0*/  LDL.LU.64 R18, [R1+0x1ef8] ;  /* 0x001ef80001127983 */ /* 0x000ea80000300a00 */
[----:B------:R-:W2:-:S15]  /*27fc0*/  LDL.LU.64 R16, [R1+0x1ef0] ;  /* 0x001ef00001107983 */ /* 0x000e9e0000300a00 */
[----:B------:R-:W-:-:S03]  /*27fd0*/  NOP ;  /* 0x0000000000007918 */ /* 0x000fc60000000000 */
[----:B------:R-:W-:Y:S04]  /*27fe0*/  STL.64 [R1+0x110], R12 ;  /* 0x0001100c01007387 */ /* 0x000fe80000100a00 */
[----:B------:R0:W-:Y:S04]  /*27ff0*/  STL.64 [R1+0x118], R14 ;  /* 0x0001180e01007387 */ /* 0x0001e80000100a00 */
[----:B0-----:R-:W3:Y:S01]  /*28000*/  LDL R15, [R1+0x1a54] ;  /* 0x001a5400010f7983 */ /* 0x001ee20000100800 */
[----:B--2---:R-:W-:-:S15]  /*28010*/  HMMA.16816.F32 R8, R16, R20, R8 ;  /* 0x000000141008723c */ /* 0x004fde0000001808 */
[----:B------:R-:W-:-:S08]  /*28020*/  NOP ;  /* 0x0000000000007918 */ /* 0x000fd00000000000 */
[----:B------:R-:W-:Y:S04]  /*28030*/  STL.64 [R1+0x100], R8 ;  /* 0x0001000801007387 */ /* 0x000fe80000100a00 */
[----:B------:R-:W-:Y:S04]  /*28040*/  STL.64 [R1+0x108], R10 ;  /* 0x0001080a01007387 */ /* 0x000fe80000100a00 */
[----:B------:R-:W0:Y:S04]  /*28050*/  LDSM.16.MT88.4 R8, [R28+UR4+0xc280] ;  /* 0x00c280041c08783b */ /* 0x000e280008004200 */
[----:B0-----:R-:W-:Y:S04]  /*28060*/  STL.64 [R1+0x60], R8 ;  /* 0x0000600801007387 */ /* 0x001fe80000100a00 */
[----:B------:R-:W-:Y:S04]  /*28070*/  STL.64 [R1+0x68], R10 ;  /* 0x0000680a01007387 */ /* 0x000fe80000100a00 */
[----:B------:R-:W0:Y:S04]  /*28080*/  LDSM.16.MT88.4 R8, [R28+UR4+0xc300] ;  /* 0x00c300041c08783b */ /* 0x000e280008004200 */
[----:B0-----:R-:W-:Y:S04]  /*28090*/  STL.64 [R1+0x50], R8 ;  /* 0x0000500801007387 */ /* 0x001fe80000100a00 */
[----:B------:R-:W-:Y:S04]  /*280a0*/  STL.64 [R1+0x58], R10 ;  /* 0x0000580a01007387 */ /* 0x000fe80000100a00 */
[----:B------:R-:W0:Y:S04]  /*280b0*/  LDSM.16.MT88.4 R8, [R28+UR4+0xc380] ;  /* 0x00c380041c08783b */ /* 0x000e280008004200 */
[----:B0-----:R-:W-:Y:S04]  /*280c0*/  STL.64 [R1+0x40], R8 ;  /* 0x0000400801007387 */ /* 0x001fe80000100a00 */
[----:B------:R0:W-:Y:S04]  /*280d0*/  STL.64 [R1+0x48], R10 ;  /* 0x0000480a01007387 */ /* 0x0001e80000100a00 */
[----:B0-----:R-:W2:Y:S04]  /*280e0*/  LDL.LU.64 R10, [R1+0x1ee8] ;  /* 0x001ee800010a7983 */ /* 0x001ea80000300a00 */
[----:B------:R-:W2:Y:S04]  /*280f0*/  LDL.LU.64 R8, [R1+0x1ee0] ;  /* 0x001ee00001087983 */ /* 0x000ea80000300a00 */
[----:B------:R-:W-:Y:S01]  /*28100*/  STL [R1+0x1a7c], R28 ;  /* 0x001a7c1c01007387 */ /* 0x000fe20000100800 */
[----:B--2---:R-:W-:Y:S03]  /*28110*/  HMMA.16816.F32 R16, R16, R24, R8 ;  /* 0x000000181010723c */ /* 0x004fe60000001808 */
[----:B------:R-:W2:Y:S04]  /*28120*/  LDL.LU.64 R10, [R1+0x1ed8] ;  /* 0x001ed800010a7983 */ /* 0x000ea80000300a00 */
[----:B------:R-:W2:-:S15]  /*28130*/  LDL.LU.64 R8, [R1+0x1ed0] ;  /* 0x001ed00001087983 */ /* 0x000e9e0000300a00 */
[----:B------:R-:W-:-:S01]  /*28140*/  NOP ;  /* 0x0000000000007918 */ /* 0x000fc20000000000 */
[----:B------:R-:W-:Y:S01]  /*28150*/  STL.64 [R1+0xf0], R16 ;  /* 0x0000f01001007387 */ /* 0x000fe20000100a00 */
[----:B------:R-:W-:Y:S02]  /*28160*/  IMAD.MOV.U32 R0, RZ, RZ, R18 ;  /* 0x000000ffff007224 */ /* 0x000fe400078e0012 */
[----:B------:R-:W-:Y:S02]  /*28170*/  IMAD.MOV.U32 R3, RZ, RZ, R19 ;  /* 0x000000ffff037224 */ /* 0x000fe400078e0013 */
[----:B---3--:R-:W0:Y:S04]  /*28180*/  LDSM.16.MT88.4 R16, [R15+UR4+0xc000] ;  /* 0x00c000040f10783b */ /* 0x008e280008004200 */
[----:B------:R-:W-:Y:S04]  /*28190*/  STL [R1+0x1d8c], R3 ;  /* 0x001d8c0301007387 */ /* 0x000fe80000100800 */
[----:B------:R-:W-:Y:S04]  /*281a0*/  STL [R1+0x1d88], R0 ;  /* 0x001d880001007387 */ /* 0x000fe80000100800 */
[----:B0-----:R-:W-:Y:S04]  /*281b0*/  STL.64 [R1+0x30], R16 ;  /* 0x0000301001007387 */ /* 0x001fe80000100a00 */
[----:B------:R-:W-:Y:S01]  /*281c0*/  STL [R1+0x38], R18 ;  /* 0x0000381201007387 */ /* 0x000fe20000100800 */
[----:B------:R-:W-:-:S03]  /*281d0*/  IMAD.MOV.U32 R28, RZ, RZ, R19 ;  /* 0x000000ffff1c7224 */ /* 0x000fc600078e0013 */
[----:B------:R-:W0:Y:S04]  /*281e0*/  LDSM.16.MT88.4 R16, [R15+UR4+0xc080] ;  /* 0x00c080040f10783b */ /* 0x000e280008004200 */
[----:B------:R-:W-:Y:S01]  /*281f0*/  STL [R1+0x1d90], R28 ;  /* 0x001d901c01007387 */ /* 0x000fe20000100800 */
[----:B0-----:R-:W-:-:S03]  /*28200*/  IMAD.MOV.U32 R3, RZ, RZ, R18 ;  /* 0x000000ffff037224 */ /* 0x001fc600078e0012 */
[----:B------:R-:W-:Y:S01]  /*28210*/  STL.64 [R1+0x20], R16 ;  /* 0x0000201001007387 */ /* 0x000fe20000100a00 */
[----:B------:R-:W-:-:S03]  /*28220*/  IMAD.MOV.U32 R0, RZ, RZ, R19 ;  /* 0x000000ffff007224 */ /* 0x000fc600078e0013 */
[----:B------:R-:W0:Y:S04]  /*28230*/  LDSM.16.MT88.4 R16, [R15+UR4+0xc100] ;  /* 0x00c100040f10783b */ /* 0x000e280008004200 */
[----:B------:R-:W-:Y:S04]  /*28240*/  STL [R1+0x1d98], R0 ;  /* 0x001d980001007387 */ /* 0x000fe80000100800 */
[----:B------:R-:W-:Y:S04]  /*28250*/  STL [R1+0x1d94], R3 ;  /* 0x001d940301007387 */ /* 0x000fe80000100800 */
[----:B0-----:R-:W-:Y:S04]  /*28260*/  STL.64 [R1+0x10], R16 ;  /* 0x0000101001007387 */ /* 0x001fe80000100a00 */
[----:B------:R0:W-:Y:S01]  /*28270*/  STL [R1+0x18], R18 ;  /* 0x0000181201007387 */ /* 0x0001e20000100800 */
[----:B------:R-:W-:-:S03]  /*28280*/  IMAD.MOV.U32 R28, RZ, RZ, R19 ;  /* 0x000000ffff1c7224 */ /* 0x000fc600078e0013 */
[----:B0-----:R-:W2:Y:S04]  /*28290*/  LDL.LU.64 R18, [R1+0x1ec8] ;  /* 0x001ec80001127983 */ /* 0x001ea80000300a00 */
[----:B------:R-:W2:Y:S02]  /*282a0*/  LDL.LU.64 R16, [R1+0x1ec0] ;  /* 0x001ec00001107983 */ /* 0x000ea40000300a00 */
[----:B--2---:R-:W-:-:S15]  /*282b0*/  HMMA.16816.F32 R16, R8, R20, R16 ;  /* 0x000000140810723c */ /* 0x004fde0000001810 */
[----:B------:R-:W-:-:S08]  /*282c0*/  NOP ;  /* 0x0000000000007918 */ /* 0x000fd00000000000 */
[----:B------:R-:W-:Y:S04]  /*282d0*/  STL.64 [R1+0xe0], R16 ;  /* 0x0000e01001007387 */ /* 0x000fe80000100a00 */
[----:B------:R-:W-:Y:S04]  /*282e0*/  STL.64 [R1+0xe8], R18 ;  /* 0x0000e81201007387 */ /* 0x000fe80000100a00 */
[----:B------:R-:W0:Y:S04]  /*282f0*/  LDSM.16.MT88.4 R16, [R15+UR4+0xc180] ;  /* 0x00c180040f10783b */ /* 0x000e280008004200 */
[----:B------:R-:W-:Y:S01]  /*28300*/  STL.64 [R1+0x1e70], R22 ;  /* 0x001e701601007387 */ /* 0x000fe20000100a00 */
[----:B0-----:R-:W-:-:S02]  /*28310*/  IMAD.MOV.U32 R0, RZ, RZ, R16 ;  /* 0x000000ffff007224 */ /* 0x001fc400078e0010 */
[----:B------:R-:W-:Y:S02]  /*28320*/  IMAD.MOV.U32 R3, RZ, RZ, R17 ;  /* 0x000000ffff037224 */ /* 0x000fe400078e0011 */
[----:B------:R-:W-:Y:S02]  /*28330*/  IMAD.MOV.U32 R21, RZ, RZ, R18 ;  /* 0x000000ffff157224 */ /* 0x000fe400078e0012 */
[----:B------:R-:W-:Y:S02]  /*28340*/  IMAD.MOV.U32 R20, RZ, RZ, R19 ;  /* 0x000000ffff147224 */ /* 0x000fe400078e0013 */
[----:B------:R-:W0:Y:S04]  /*28350*/  LDSM.16.MT88.4 R16, [R15+UR4+0xc200] ;  /* 0x00c200040f10783b */ /* 0x000e280008004200 */
[----:B------:R-:W-:Y:S04]  /*28360*/  STL.64 [R1+0x1e68], R20 ;  /* 0x001e681401007387 */ /* 0x000fe80000100a00 */
[----:B0-----:R-:W-:Y:S04]  /*28370*/  STL.64 [R1+0x1c48], R18 ;  /* 0x001c481201007387 */ /* 0x001fe80000100a00 */
[----:B------:R0:W-:Y:S02]  /*28380*/  STL.64 [R1+0x1c40], R16 ;  /* 0x001c401001007387 */ /* 0x0001e40000100a00 */
[----:B0-----:R-:W-:-:S02]  /*28390*/  IMAD.MOV.U32 R16, RZ, RZ, R4 ;  /* 0x000000ffff107224 */ /* 0x001fc400078e0004 */
[----:B------:R-:W-:Y:S01]  /*283a0*/  IMAD.MOV.U32 R17, RZ, RZ, R5 ;  /* 0x000000ffff117224 */ /* 0x000fe200078e0005 */
[----:B------:R-:W2:Y:S04]  /*283b0*/  LDL.LU R4, [R1+0x1ebc] ;  /* 0x001ebc0001047983 */ /* 0x000ea80000300800 */
[----:B------:R-:W3:Y:S01]  /*283c0*/  LDL.LU R5, [R1+0x1eb8] ;  /* 0x001eb80001057983 */ /* 0x000ee20000300800 */
[----:B------:R-:W-:Y:S02]  /*283d0*/  IMAD.MOV.U32 R18, RZ, RZ, R6 ;  /* 0x000000ffff127224 */ /* 0x000fe400078e0006 */
[----:B------:R-:W-:Y:S01]  /*283e0*/  IMAD.MOV.U32 R19, RZ, RZ, R7 ;  /* 0x000000ffff137224 */ /* 0x000fe200078e0007 */
[----:B------:R-:W3:Y:S04]  /*283f0*/  LDL.LU R6, [R1+0x1eb4] ;  /* 0x001eb40001067983 */ /* 0x000ee80000300800 */
[----:B------:R-:W3:Y:S04]  /*28400*/  LDL.LU R7, [R1+0x1eb0] ;  /* 0x001eb00001077983 */ /* 0x000ee80000300800 */
[----:B------:R4:W-:Y:S04]  /*28410*/  STL.64 [R1+0x1da8], R18 ;  /* 0x001da81201007387 */ /* 0x0009e80000100a00 */
[----:B------:R0:W-:Y:S01]  /*28420*/  STL.64 [R1+0x1da0], R16 ;  /* 0x001da01001007387 */ /* 0x0001e20000100a00 */
[----:B----4-:R-:W-:-:S02]  /*28430*/  IMAD.MOV.U32 R18, RZ, RZ, R26 ;  /* 0x000000ffff127224 */ /* 0x010fc400078e001a */
[----:B0-----:R-:W-:Y:S02]  /*28440*/  IMAD.MOV.U32 R16, RZ, RZ, R29 ;  /* 0x000000ffff107224 */ /* 0x001fe400078e001d */
[----:B------:R-:W-:Y:S01]  /*28450*/  IMAD.MOV.U32 R19, RZ, RZ, R2 ;  /* 0x000000ffff137224 */ /* 0x000fe200078e0002 */
[----:B------:R-:W4:Y:S01]  /*28460*/  LDL.LU R29, [R1+0x1eac] ;  /* 0x001eac00011d7983 */ /* 0x000f220000300800 */
[----:B------:R-:W-:-:S03]  /*28470*/  IMAD.MOV.U32 R17, RZ, RZ, R27 ;  /* 0x000000ffff117224 */ /* 0x000fc600078e001b */
[----:B------:R-:W4:Y:S04]  /*28480*/  LDL.LU R27, [R1+0x1ea8] ;  /* 0x001ea800011b7983 */ /* 0x000f280000300800 */
[----:B------:R-:W4:Y:S04]  /*28490*/  LDL.LU R26, [R1+0x1ea4] ;  /* 0x001ea400011a7983 */ /* 0x000f280000300800 */
[----:B------:R-:W4:Y:S04]  /*284a0*/  LDL.LU R2, [R1+0x1ea0] ;  /* 0x001ea00001027983 */ /* 0x000f280000300800 */
[----:B------:R2:W-:Y:S04]  /*284b0*/  STL.64 [R1+0x1dd8], R18 ;  /* 0x001dd81201007387 */ /* 0x0005e80000100a00 */
[----:B------:R0:W-:Y:S01]  /*284c0*/  STL.64 [R1+0x1dd0], R16 ;  /* 0x001dd01001007387 */ /* 0x0001e20000100a00 */
[----:B--2---:R-:W-:-:S02]  /*284d0*/  IMAD.MOV.U32 R19, RZ, RZ, R4 ;  /* 0x000000ffff137224 */ /* 0x004fc400078e0004 */
[----:B---3--:R-:W-:Y:S02]  /*284e0*/  IMAD.MOV.U32 R18, RZ, RZ, R5 ;  /* 0x000000ffff127224 */ /* 0x008fe400078e0005 */
[----:B0-----:R-:W-:Y:S02]  /*284f0*/  IMAD.MOV.U32 R17, RZ, RZ, R6 ;  /* 0x000000ffff117224 */ /* 0x001fe400078e0006 */
[----:B------:R-:W-:Y:S02]  /*28500*/  IMAD.MOV.U32 R16, RZ, RZ, R7 ;  /* 0x000000ffff107224 */ /* 0x000fe400078e0007 */
[----:B------:R-:W0:Y:S04]  /*28510*/  LDSM.16.MT88.4 R4, [R15+UR4+0xc280] ;  /* 0x00c280040f04783b */ /* 0x000e280008004200 */
[----:B------:R-:W-:Y:S04]  /*28520*/  STL.64 [R1+0x1e08], R18 ;  /* 0x001e081201007387 */ /* 0x000fe80000100a00 */
[----:B------:R-:W-:Y:S04]  /*28530*/  STL.64 [R1+0x1e00], R16 ;  /* 0x001e001001007387 */ /* 0x000fe80000100a00 */
[----:B0-----:R-:W-:Y:S04]  /*28540*/  STL.64 [R1+0x1c28], R6 ;  /* 0x001c280601007387 */ /* 0x001fe80000100a00 */
[----:B------:R0:W-:Y:S04]  /*28550*/  STL.64 [R1+0x1c20], R4 ;  /* 0x001c200401007387 */ /* 0x0001e80000100a00 */
[----:B0-----:R-:W2:Y:S04]  /*28560*/  LDL.LU R4, [R1+0x270] ;  /* 0x0002700001047983 */ /* 0x001ea80000300800 */
[----:B------:R-:W2:Y:S04]  /*28570*/  LDL.LU R5, [R1+0x274] ;  /* 0x0002740001057983 */ /* 0x000ea80000300800 */
[----:B------:R-:W3:Y:S04]  /*28580*/  LDL.LU R6, [R1+0x278] ;  /* 0x0002780001067983 */ /* 0x000ee80000300800 */
[----:B------:R-:W3:Y:S01]  /*28590*/  LDL.LU R7, [R1+0x27c] ;  /* 0x00027c0001077983 */ /* 0x000ee20000300800 */
[----:B----4-:R-:W-:-:S02]  /*285a0*/  IMAD.MOV.U32 R16, RZ, RZ, R2 ;  /* 0x000000ffff107224 */ /* 0x010fc400078e0002 */
[----:B------:R-:W-:Y:S01]  /*285b0*/  IMAD.MOV.U32 R18, RZ, RZ, R27 ;  /* 0x000000ffff127224 */ /* 0x000fe200078e001b */
[----:B---3--:R-:W-:Y:S04]  /*285c0*/  STL.64 [R1+0x1db8], R6 ;  /* 0x001db80601007387 */ /* 0x008fe80000100a00 */
[----:B--2---:R0:W-:Y:S04]  /*285d0*/  STL.64 [R1+0x1db0], R4 ;  /* 0x001db00401007387 */ /* 0x0041e80000100a00 */
[----:B0-----:R-:W2:Y:S04]  /*285e0*/  LDL.LU R4, [R1+0x290] ;  /* 0x0002900001047983 */ /* 0x001ea80000300800 */
[----:B------:R-:W2:Y:S04]  /*285f0*/  LDL.LU R5, [R1+0x294] ;  /* 0x0002940001057983 */ /* 0x000ea80000300800 */
[----:B------:R-:W3:Y:S04]  /*28600*/  LDL.LU R6, [R1+0x298] ;  /* 0x0002980001067983 */ /* 0x000ee80000300800 */
[----:B------:R-:W3:Y:S01]  /*28610*/  LDL.LU R7, [R1+0x29c] ;  /* 0x00029c0001077983 */ /* 0x000ee20000300800 */
[----:B------:R-:W-:-:S03]  /*28620*/  IMAD.MOV.U32 R19, RZ, RZ, R29 ;  /* 0x000000ffff137224 */ /* 0x000fc600078e001d */
[----:B------:R-:W4:Y:S01]  /*28630*/  LDL.LU R2, [R1+0x1e9c] ;  /* 0x001e9c0001027983 */ /* 0x000f220000300800 */
[----:B------:R-:W-:-:S03]  /*28640*/  IMAD.MOV.U32 R17, RZ, RZ, R26 ;  /* 0x000000ffff117224 */ /* 0x000fc600078e001a */
[----:B------:R-:W4:Y:S04]  /*28650*/  LDL.LU R26, [R1+0x1e98] ;  /* 0x001e9800011a7983 */ /* 0x000f280000300800 */
[----:B------:R-:W4:Y:S04]  /*28660*/  LDL.LU R27, [R1+0x1e94] ;  /* 0x001e9400011b7983 */ /* 0x000f280000300800 */
[----:B------:R-:W4:Y:S04]  /*28670*/  LDL.LU R29, [R1+0x1e90] ;  /* 0x001e9000011d7983 */ /* 0x000f280000300800 */
[----:B------:R-:W-:Y:S04]  /*28680*/  STL.64 [R1+0x1e38], R18 ;  /* 0x001e381201007387 */ /* 0x000fe80000100a00 */
[----:B------:R-:W-:Y:S04]  /*28690*/  STL.64 [R1+0x1e30], R16 ;  /* 0x001e301001007387 */ /* 0x000fe80000100a00 */
[----:B---3--:R-:W-:Y:S04]  /*286a0*/  STL.64 [R1+0x1dc8], R6 ;  /* 0x001dc80601007387 */ /* 0x008fe80000100a00 */
[----:B--2---:R0:W-:Y:S04]  /*286b0*/  STL.64 [R1+0x1dc0], R4 ;  /* 0x001dc00401007387 */ /* 0x0041e80000100a00 */
[----:B0-----:R-:W2:Y:S04]  /*286c0*/  LDL.LU R4, [R1+0x2b0] ;  /* 0x0002b00001047983 */ /* 0x001ea80000300800 */
[----:B------:R-:W2:Y:S04]  /*286d0*/  LDL.LU R5, [R1+0x2b4] ;  /* 0x0002b40001057983 */ /* 0x000ea80000300800 */
[----:B------:R-:W3:Y:S04]  /*286e0*/  LDL.LU R6, [R1+0x2b8] ;  /* 0x0002b80001067983 */ /* 0x000ee80000300800 */
[----:B------:R-:W3:Y:S01]  /*286f0*/  LDL.LU R7, [R1+0x2bc] ;  /* 0x0002bc0001077983 */ /* 0x000ee20000300800 */
[----:B----4-:R-:W-:-:S02]  /*28700*/  IMAD.MOV.U32 R16, RZ, RZ, R29 ;  /* 0x000000ffff107224 */ /* 0x010fc400078e001d */
[----:B------:R-:W-:Y:S01]  /*28710*/  IMAD.MOV.U32 R17, RZ, RZ, R27 ;  /* 0x000000ffff117224 */ /* 0x000fe200078e001b */
[----:B------:R-:W4:Y:S04]  /*28720*/  LDL.LU R29, [R1+0x1e8c] ;  /* 0x001e8c00011d7983 */ /* 0x000f280000300800 */
[----:B------:R-:W4:Y:S01]  /*28730*/  LDL.LU R27, [R1+0x1e88] ;  /* 0x001e8800011b7983 */ /* 0x000f220000300800 */
[----:B------:R-:W-:Y:S02]  /*28740*/  IMAD.MOV.U32 R18, RZ, RZ, R26 ;  /* 0x000000ffff127224 */ /* 0x000fe400078e001a */
[----:B------:R-:W-:Y:S01]  /*28750*/  IMAD.MOV.U32 R19, RZ, RZ, R2 ;  /* 0x000000ffff137224 */ /* 0x000fe200078e0002 */
[----:B------:R-:W4:Y:S04]  /*28760*/  LDL.LU R26, [R1+0x1e84] ;  /* 0x001e8400011a7983 */ /* 0x000f280000300800 */
[----:B------:R-:W4:Y:S04]  /*28770*/  LDL.LU R2, [R1+0x1e80] ;  /* 0x001e800001027983 */ /* 0x000f280000300800 */
[----:B---3--:R-:W-:Y:S04]  /*28780*/  STL.64 [R1+0x1de8], R6 ;  /* 0x001de80601007387 */ /* 0x008fe80000100a00 */
[----:B--2---:R0:W-:Y:S04]  /*28790*/  STL.64 [R1+0x1de0], R4 ;  /* 0x001de00401007387 */ /* 0x0041e80000100a00 */
[----:B0-----:R-:W2:Y:S04]  /*287a0*/  LDL.LU R4, [R1+0x2c0] ;  /* 0x0002c00001047983 */ /* 0x001ea80000300800 */
        /* <DEDUP_REMOVED lines=9> */
[----:B0-----:R-:W2:Y:S04]  /*28840*/  LDL.LU R4, [R1+0x2e0] ;  /* 0x0002e00001047983 */ /* 0x001ea80000300800 */
[----:B------:R-:W2:Y:S04]  /*28850*/  LDL.LU R5, [R1+0x2e4] ;  /* 0x0002e40001057983 */ /* 0x000ea80000300800 */
[----:B------:R-:W3:Y:S01]  /*28860*/  LDL.LU R6, [R1+0x2e8] ;  /* 0x0002e80001067983 */ /* 0x000ee20000300800 */
[----:B----4-:R-:W-:-:S03]  /*28870*/  IMAD.MOV.U32 R7, RZ, RZ, R2 ;  /* 0x000000ffff077224 */ /* 0x010fc600078e0002 */
[----:B------:R-:W4:Y:S04]  /*28880*/  LDL.LU R2, [R1+0x1e7c] ;  /* 0x001e7c0001027983 */ /* 0x000f280000300800 */
        /* <DEDUP_REMOVED lines=18> */
[----:B------:R-:W3:Y:S01]  /*289b0*/  LDL.LU R7, [R1+0x31c] ;  /* 0x00031c0001077983 */ /* 0x000ee20000300800 */
[----:B------:R-:W-:Y:S03]  /*289c0*/  HMMA.16816.F32 R8, R8, R24, R20 ;  /* 0x000000180808723c */ /* 0x000fe60000001814 */
[----:B---3--:R-:W-:Y:S04]  /*289d0*/  STL.64 [R1+0x1e58], R6 ;  /* 0x001e580601007387 */ /* 0x008fe80000100a00 */
[----:B--2---:R0:W-:Y:S04]  /*289e0*/  STL.64 [R1+0x1e50], R4 ;  /* 0x001e500401007387 */ /* 0x0041e80000100a00 */
[----:B0-----:R-:W2:Y:S04]  /*289f0*/  LDL.LU R4, [R1+0x340] ;  /* 0x0003400001047983 */ /* 0x001ea80000300800 */
[----:B------:R-:W2:Y:S04]  /*28a00*/  LDL.LU R5, [R1+0x344] ;  /* 0x0003440001057983 */ /* 0x000ea80000300800 */
[----:B------:R-:W2:Y:S04]  /*28a10*/  LDL.LU R6, [R1+0x348] ;  /* 0x0003480001067983 */ /* 0x000ea80000300800 */
[----:B------:R-:W2:Y:S04]  /*28a20*/  LDL.LU.64 R22, [R1+0x1e70] ;  /* 0x001e700001167983 */ /* 0x000ea80000300a00 */
[----:B------:R-:W3:Y:S01]  /*28a30*/  LDL.LU.64 R20, [R1+0x1e68] ;  /* 0x001e680001147983 */ /* 0x000ee20000300a00 */
[----:B----4-:R-:W-:-:S03]  /*28a40*/  IMAD.MOV.U32 R7, RZ, RZ, R2 ;  /* 0x000000ffff077224 */ /* 0x010fc600078e0002 */
[----:B------:R-:W-:Y:S04]  /*28a50*/  STL.64 [R1+0x80], R8 ;  /* 0x0000800801007387 */ /* 0x000fe80000100a00 */
[----:B------:R-:W-:Y:S01]  /*28a60*/  STL [R1+0x88], R10 ;  /* 0x0000880a01007387 */ /* 0x000fe20000100800 */
[----:B------:R-:W-:-:S03]  /*28a70*/  IMAD.MOV.U32 R2, RZ, RZ, R11 ;  /* 0x000000ffff027224 */ /* 0x000fc600078e000b */
[----:B------:R-:W0:Y:S04]  /*28a80*/  LDSM.16.MT88.4 R8, [R15+UR4+0xc300] ;  /* 0x00c300040f08783b */ /* 0x000e280008004200 */
[----:B------:R-:W1:Y:S04]  /*28a90*/  LDSM.16.MT88.4 R12, [R15+UR4+0xc380] ;  /* 0x00c380040f0c783b */ /* 0x000e680008004200 */
[----:B0-----:R-:W-:Y:S04]  /*28aa0*/  STL.64 [R1+0x1c08], R10 ;  /* 0x001c080a01007387 */ /* 0x001fe80000100a00 */
[----:B------:R0:W-:Y:S02]  /*28ab0*/  STL.64 [R1+0x1c00], R8 ;  /* 0x001c000801007387 */ /* 0x0001e40000100a00 */
[----:B0-----:R-:W-:-:S02]  /*28ac0*/  IMAD.MOV.U32 R8, RZ, RZ, R26 ;  /* 0x000000ffff087224 */ /* 0x001fc400078e001a */
[----:B------:R-:W-:Y:S01]  /*28ad0*/  IMAD.MOV.U32 R9, RZ, RZ, R27 ;  /* 0x000000ffff097224 */ /* 0x000fe200078e001b */
[----:B------:R-:W4:Y:S04]  /*28ae0*/  LDL.LU R26, [R1+0x1e64] ;  /* 0x001e6400011a7983 */ /* 0x000f280000300800 */
[----:B------:R-:W4:Y:S04]  /*28af0*/  LDL.LU R27, [R1+0x1e60] ;  /* 0x001e6000011b7983 */ /* 0x000f280000300800 */
[----:B------:R-:W3:Y:S01]  /*28b00*/  LDL.LU R10, [R1+0x288] ;  /* 0x00028800010a7983 */ /* 0x000ee20000300800 */
[----:B------:R-:W-:Y:S01]  /*28b10*/  IMAD.MOV.U32 R11, RZ, RZ, R29 ;  /* 0x000000ffff0b7224 */ /* 0x000fe200078e001d */
[----:B--2---:R-:W-:-:S15]  /*28b20*/  HMMA.16816.F32 R4, R16, R22, R4 ;  /* 0x000000161004723c */ /* 0x004fde0000001804 */
[----:B------:R-:W-:-:S08]  /*28b30*/  NOP ;  /* 0x0000000000007918 */ /* 0x000fd00000000000 */
[----:B------:R-:W-:Y:S04]  /*28b40*/  STL.64 [R1+0x3e0], R4 ;  /* 0x0003e00401007387 */ /* 0x000fe80000100a00 */
[----:B------:R0:W-:Y:S01]  /*28b50*/  STL.64 [R1+0x3e8], R6 ;  /* 0x0003e80601007387 */ /* 0x0001e20000100a00 */
[----:B------:R-:W-:-:S03]  /*28b60*/  IMAD.MOV.U32 R29, RZ, RZ, R4 ;  /* 0x000000ffff1d7224 */ /* 0x000fc600078e0004 */
[----:B0-----:R-:W4:Y:S04]  /*28b70*/  LDL.LU.64 R6, [R1+0x1e58] ;  /* 0x001e580001067983 */ /* 0x001f280000300a00 */
[----:B------:R-:W4:Y:S04]  /*28b80*/  LDL.LU.64 R4, [R1+0x1e50] ;  /* 0x001e500001047983 */ /* 0x000f280000300a00 */
[----:B------:R-:W-:Y:S01]  /*28b90*/  STL [R1+0x1a80], R29 ;  /* 0x001a801d01007387 */ /* 0x000fe20000100800 */
[----:B----4-:R-:W-:Y:S03]  /*28ba0*/  HMMA.16816.F32 R16, R16, R26, R4 ;  /* 0x0000001a1010723c */ /* 0x010fe60000001804 */
        /* <DEDUP_REMOVED lines=47> */
[----:B0-----:R-:W3:Y:S04]  /*28ea0*/  LDL.LU.64 R18, [R1+0x1da8] ;  /* 0x001da80001127983 */ /* 0x001ee80000300a00 */
[----:B------:R-:W3:Y:S04]  /*28eb0*/  LDL.LU.64 R16, [R1+0x1da0] ;  /* 0x001da00001107983 */ /* 0x000ee80000300a00 */
[----:B------:R-:W-:Y:S01]  /*28ec0*/  STL.64 [R1+0x1d80], R26 ;  /* 0x001d801a01007387 */ /* 0x000fe20000100a00 */
[C---:B---3--:R-:W-:Y:S06]  /*28ed0*/  HMMA.16816.F32 R8, R16.reuse, R22, R8 ;  /* 0x000000161008723c */ /* 0x048fec0000001808 */
[----:B--2---:R-:W-:-:S15]  /*28ee0*/  HMMA.16816.F32 R4, R16, R26, R4 ;  /* 0x0000001a1004723c */ /* 0x004fde0000001804 */
[----:B------:R-:W-:-:S02]  /*28ef0*/  NOP ;  /* 0x0000000000007918 */ /* 0x000fc40000000000 */
[----:B------:R0:W-:Y:S04]  /*28f00*/  STL.64 [R1+0x3a0], R8 ;  /* 0x0003a00801007387 */ /* 0x0001e80000100a00 */
[----:B------:R2:W-:Y:S04]  /*28f10*/  STL.64 [R1+0x3a8], R10 ;  /* 0x0003a80a01007387 */ /* 0x0005e80000100a00 */
[----:B------:R3:W-:Y:S04]  /*28f20*/  STL.64 [R1+0x270], R4 ;  /* 0x0002700401007387 */ /* 0x0007e80000100a00 */
[----:B------:R4:W-:Y:S04]  /*28f30*/  STL.64 [R1+0x278], R6 ;  /* 0x0002780601007387 */ /* 0x0009e80000100a00 */
[----:B0-----:R-:W4:Y:S04]  /*28f40*/  LDL.LU R8, [R1+0x110] ;  /* 0x0001100001087983 */ /* 0x001f280000300800 */
[----:B------:R-:W4:Y:S04]  /*28f50*/  LDL.LU R9, [R1+0x114] ;  /* 0x0001140001097983 */ /* 0x000f280000300800 */
[----:B--2---:R-:W2:Y:S04]  /*28f60*/  LDL.LU R10, [R1+0x118] ;  /* 0x00011800010a7983 */ /* 0x004ea80000300800 */
[----:B------:R-:W2:Y:S04]  /*28f70*/  LDL.LU R11, [R1+0x11c] ;  /* 0x00011c00010b7983 */ /* 0x000ea80000300800 */
[----:B---3--:R-:W3:Y:S04]  /*28f80*/  LDL.LU R4, [R1+0x130] ;  /* 0x0001300001047983 */ /* 0x008ee80000300800 */
[----:B------:R-:W3:Y:S04]  /*28f90*/  LDL.LU R5, [R1+0x134] ;  /* 0x0001340001057983 */ /* 0x000ee80000300800 */
[----:B----4-:R-:W4:Y:S04]  /*28fa0*/  LDL.LU R6, [R1+0x138] ;  /* 0x0001380001067983 */ /* 0x010f280000300800 */
[----:B------:R-:W4:Y:S04]  /*28fb0*/  LDL.LU R7, [R1+0x13c] ;  /* 0x00013c0001077983 */ /* 0x000f280000300800 */
[----:B----4-:R-:W-:Y:S04]  /*28fc0*/  STL.64 [R1+0x1c38], R6 ;  /* 0x001c380601007387 */ /* 0x010fe80000100a00 */
[----:B---3--:R0:W-:Y:S04]  /*28fd0*/  STL.64 [R1+0x1c30], R4 ;  /* 0x001c300401007387 */ /* 0x0081e80000100a00 */
[----:B0-----:R-:W3:Y:S04]  /*28fe0*/  LDL.LU R4, [R1+0x140] ;  /* 0x0001400001047983 */ /* 0x001ee80000300800 */
[----:B------:R-:W3:Y:S04]  /*28ff0*/  LDL.LU R5, [R1+0x144] ;  /* 0x0001440001057983 */ /* 0x000ee80000300800 */
[----:B------:R-:W4:Y:S04]  /*29000*/  LDL.LU R6, [R1+0x148] ;  /* 0x0001480001067983 */ /* 0x000f280000300800 */
[----:B------:R-:W4:Y:S01]  /*29010*/  LDL.LU R7, [R1+0x14c] ;  /* 0x00014c0001077983 */ /* 0x000f220000300800 */
[----:B------:R-:W-:-:S02]  /*29020*/  IMAD.MOV.U32 R18, RZ, RZ, R21 ;  /* 0x000000ffff127224 */ /* 0x000fc400078e0015 */
[----:B------:R-:W-:Y:S02]  /*29030*/  IMAD.MOV.U32 R19, RZ, RZ, R20 ;  /* 0x000000ffff137224 */ /* 0x000fe400078e0014 */
[----:B------:R-:W-:Y:S02]  /*29040*/  IMAD.MOV.U32 R16, RZ, RZ, R0 ;  /* 0x000000ffff107224 */ /* 0x000fe400078e0000 */
[----:B------:R-:W-:Y:S01]  /*29050*/  IMAD.MOV.U32 R17, RZ, RZ, R3 ;  /* 0x000000ffff117224 */ /* 0x000fe200078e0003 */
[----:B----4-:R-:W-:Y:S04]  /*29060*/  STL.64 [R1+0x1c58], R6 ;  /* 0x001c580601007387 */ /* 0x010fe80000100a00 */
[----:B---3--:R0:W-:Y:S04]  /*29070*/  STL.64 [R1+0x1c50], R4 ;  /* 0x001c500401007387 */ /* 0x0081e80000100a00 */
[----:B------:R-:W3:Y:S04]  /*29080*/  LDL.LU R0, [R1+0x1d98] ;  /* 0x001d980001007983 */ /* 0x000ee80000300800 */
[----:B------:R-:W4:Y:S04]  /*29090*/  LDL.LU R3, [R1+0x1d94] ;  /* 0x001d940001037983 */ /* 0x000f280000300800 */
[----:B------:R-:W-:Y:S04]  /*290a0*/  STL.64 [R1+0x1c78], R18 ;  /* 0x001c781201007387 */ /* 0x000fe80000100a00 */
[----:B------:R1:W-:Y:S04]  /*290b0*/  STL.64 [R1+0x1c70], R16 ;  /* 0x001c701001007387 */ /* 0x0003e80000100a00 */
[----:B0-----:R-:W2:Y:S04]  /*290c0*/  LDL.LU R4, [R1+0x150] ;  /* 0x0001500001047983 */ /* 0x001ea80000300800 */
[----:B------:R-:W2:Y:S04]  /*290d0*/  LDL.LU R5, [R1+0x154] ;  /* 0x0001540001057983 */ /* 0x000ea80000300800 */
[----:B------:R-:W3:Y:S04]  /*290e0*/  LDL.LU R6, [R1+0x158] ;  /* 0x0001580001067983 */ /* 0x000ee80000300800 */
[----:B------:R-:W3:Y:S04]  /*290f0*/  LDL.LU R7, [R1+0x15c] ;  /* 0x00015c0001077983 */ /* 0x000ee80000300800 */
[----:B-1----:R-:W4:Y:S04]  /*29100*/  LDL.LU R16, [R1+0x10] ;  /* 0x0000100001107983 */ /* 0x002f280000300800 */
[----:B------:R-:W4:Y:S04]  /*29110*/  LDL.LU R17, [R1+0x14] ;  /* 0x0000140001117983 */ /* 0x000f280000300800 */
[----:B------:R-:W2:Y:S01]  /*29120*/  LDL.LU R18, [R1+0x18] ;  /* 0x0000180001127983 */ /* 0x000ea20000300800 */
[----:B------:R-:W-:-:S03]  /*29130*/  IMAD.MOV.U32 R19, RZ, RZ, R28 ;  /* 0x000000ffff137224 */ /* 0x000fc600078e001c */
[----:B------:R-:W3:Y:S04]  /*29140*/  LDL.LU R28, [R1+0x1d90] ;  /* 0x001d9000011c7983 */ /* 0x000ee80000300800 */
[----:B--2---:R-:W-:Y:S04]  /*29150*/  STL.64 [R1+0x1ca8], R18 ;  /* 0x001ca81201007387 */ /* 0x004fe80000100a00 */
[----:B----4-:R-:W-:Y:S04]  /*29160*/  STL.64 [R1+0x1ca0], R16 ;  /* 0x001ca01001007387 */ /* 0x010fe80000100a00 */
[----:B---3--:R-:W-:Y:S04]  /*29170*/  STL.64 [R1+0x1c68], R6 ;  /* 0x001c680601007387 */ /* 0x008fe80000100a00 */
[----:B------:R0:W-:Y:S04]  /*29180*/  STL.64 [R1+0x1c60], R4 ;  /* 0x001c600401007387 */ /* 0x0001e80000100a00 */
        /* <DEDUP_REMOVED lines=10> */
[----:B------:R-:W4:Y:S04]  /*29230*/  LDL.LU R16, [R1+0x20] ;  /* 0x0000200001107983 */ /* 0x000f280000300800 */
        /* <DEDUP_REMOVED lines=15> */
[----:B------:R-:W2:Y:S01]  /*29330*/  LDL.LU R18, [R1+0x38] ;  /* 0x0000380001127983 */ /* 0x000ea20000300800 */
[----:B------:R-:W-:-:S05]  /*29340*/  IMAD.MOV.U32 R19, RZ, RZ, R28 ;  /* 0x000000ffff137224 */ /* 0x000fca00078e001c */
        /* <DEDUP_REMOVED lines=8> */
[----:B------:R-:W4:Y:S04]  /*293d0*/  LDL.LU R16, [R1+0x40] ;  /* 0x0000400001107983 */ /* 0x000f280000300800 */
[----:B------:R-:W4:Y:S04]  /*293e0*/  LDL.LU R17, [R1+0x44] ;  /* 0x0000440001117983 */ /* 0x000f280000300800 */
[----:B------:R-:W2:Y:S04]  /*293f0*/  LDL.LU R18, [R1+0x48] ;  /* 0x0000480001127983 */ /* 0x000ea80000300800 */
[----:B------:R-:W2:Y:S04]  /*29400*/  LDL.LU R19, [R1+0x4c] ;  /* 0x00004c0001137983 */ /* 0x000ea80000300800 */
        /* <DEDUP_REMOVED lines=52> */
[C---:B----4-:R-:W-:Y:S03]  /*29750*/  HMMA.16816.F32 R24, R16.reuse, R22, R24 ;  /* 0x000000161018723c */ /* 0x050fe60000001818 */
        /* <DEDUP_REMOVED lines=17> */
[----:B------:R-:W3:Y:S04]  /*29870*/  LDL.LU R11, [R1+0x12c] ;  /* 0x00012c00010b7983 */ /* 0x000ee80000300800 */
[----:B------:R-:W-:Y:S04]  /*29880*/  STL.64 [R1+0x1be0], R14 ;  /* 0x001be00e01007387 */ /* 0x000fe80000100a00 */
[----:B------:R-:W-:Y:S04]  /*29890*/  STL.64 [R1+0x330], R24 ;  /* 0x0003301801007387 */ /* 0x000fe80000100a00 */
[----:B------:R0:W-:Y:S04]  /*298a0*/  STL.64 [R1+0x338], R26 ;  /* 0x0003381a01007387 */ /* 0x0001e80000100a00 */
        /* <DEDUP_REMOVED lines=20> */
[----:B------:R0:W-:Y:S01]  /*299f0*/  STL.64 [R1+0x1f8], R18 ;  /* 0x0001f81201007387 */ /* 0x0001e20000100a00 */
[----:B------:R-:W-:-:S03]  /*29a00*/  IMAD.MOV.U32 R25, RZ, RZ, R19 ;  /* 0x000000ffff197224 */ /* 0x000fc600078e0013 */
[----:B0-----:R-:W2:Y:S04]  /*29a10*/  LDL.LU.64 R18, [R1+0x1d38] ;  /* 0x001d380001127983 */ /* 0x001ea80000300a00 */
[----:B------:R-:W2:Y:S04]  /*29a20*/  LDL.LU.64 R16, [R1+0x1d30] ;  /* 0x001d300001107983 */ /* 0x000ea80000300a00 */
[----:B------:R-:W-:Y:S01]  /*29a30*/  STL [R1+0x1a84], R25 ;  /* 0x001a841901007387 */ /* 0x000fe20000100800 */
[----:B--2---:R-:W-:-:S15]  /*29a40*/  HMMA.16816.F32 R4, R16, R22, R4 ;  /* 0x000000161004723c */ /* 0x004fde0000001804 */
[----:B------:R-:W-:-:S08]  /*29a50*/  NOP ;  /* 0x0000000000007918 */ /* 0x000fd00000000000 */
[----:B------:R-:W-:Y:S04]  /*29a60*/  STL.64 [R1+0x2c0], R4 ;  /* 0x0002c00401007387 */ /* 0x000fe80000100a00 */
[----:B------:R0:W-:Y:S04]  /*29a70*/  STL.64 [R1+0x2c8], R6 ;  /* 0x0002c80601007387 */ /* 0x0001e80000100a00 */
[----:B0-----:R-:W2:Y:S04]  /*29a80*/  LDL.LU.64 R6, [R1+0x1d28] ;  /* 0x001d280001067983 */ /* 0x001ea80000300a00 */
[----:B------:R-:W2:Y:S04]  /*29a90*/  LDL.LU.64 R4, [R1+0x1d20] ;  /* 0x001d200001047983 */ /* 0x000ea80000300a00 */
[----:B------:R-:W4:Y:S01]  /*29aa0*/  LDL.LU.64 R14, [R1+0x378] ;  /* 0x00037800010e7983 */ /* 0x000f220000300a00 */
[----:B--2---:R-:W-:Y:S03]  /*29ab0*/  HMMA.16816.F32 R16, R16, R26, R4 ;  /* 0x0000001a1010723c */ /* 0x004fe60000001804 */
[----:B----4-:R-:W-:Y:S04]  /*29ac0*/  STL.64 [R1+0x1bf0], R14 ;  /* 0x001bf00e01007387 */ /* 0x010fe80000100a00 */
[----:B------:R0:W-:Y:S04]  /*29ad0*/  STL.64 [R1+0x1be8], R12 ;  /* 0x001be80c01007387 */ /* 0x0001e80000100a00 */
[----:B0-----:R-:W2:Y:S04]  /*29ae0*/  LDL.LU R12, [R1+0x100] ;  /* 0x00010000010c7983 */ /* 0x001ea80000300800 */
[----:B------:R-:W2:Y:S04]  /*29af0*/  LDL.LU R13, [R1+0x104] ;  /* 0x00010400010d7983 */ /* 0x000ea80000300800 */
[----:B------:R-:W2:Y:S04]  /*29b00*/  LDL.LU R14, [R1+0x108] ;  /* 0x00010800010e7983 */ /* 0x000ea80000300800 */
[----:B------:R-:W2:Y:S04]  /*29b10*/  LDL.LU R15, [R1+0x10c] ;  /* 0x00010c00010f7983 */ /* 0x000ea80000300800 */
        /* <DEDUP_REMOVED lines=39> */
[----:B------:R-:W4:Y:S04]  /*29d90*/  LDL.LU.64 R4, [R1+0x1c90] ;  /* 0x001c900001047983 */ /* 0x000f280000300a00 */
[----:B------:R-:W2:Y:S01]  /*29da0*/  LDL.LU.64 R20, [R1+0x360] ;  /* 0x0003600001147983 */ /* 0x000ea20000300a00 */
[----:B----4-:R-:W-:Y:S03]  /*29db0*/  HMMA.16816.F32 R16, R16, R26, R4 ;  /* 0x0000001a1010723c */ /* 0x010fe60000001804 */
[----:B------:R-:W4:Y:S04]  /*29dc0*/  LDL.LU.64 R6, [R1+0x1c88] ;  /* 0x001c880001067983 */ /* 0x000f280000300a00 */
[----:B------:R-:W4:-:S15]  /*29dd0*/  LDL.LU.64 R4, [R1+0x1c80] ;  /* 0x001c800001047983 */ /* 0x000f1e0000300a00 */
[----:B------:R-:W-:-:S01]  /*29de0*/  NOP ;  /* 0x0000000000007918 */ /* 0x000fc20000000000 */
[----:B------:R-:W-:Y:S04]  /*29df0*/  STL.64 [R1+0x1b0], R16 ;  /* 0x0001b01001007387 */ /* 0x000fe80000100a00 */
[----:B------:R0:W-:Y:S04]  /*29e00*/  STL.64 [R1+0x1b8], R18 ;  /* 0x0001b81201007387 */ /* 0x0001e80000100a00 */
[----:B0-----:R-:W4:Y:S04]  /*29e10*/  LDL.LU.64 R18, [R1+0x1c78] ;  /* 0x001c780001127983 */ /* 0x001f280000300a00 */
[----:B------:R-:W4:Y:S04]  /*29e20*/  LDL.LU.64 R16, [R1+0x1c70] ;  /* 0x001c700001107983 */ /* 0x000f280000300a00 */
[----:B------:R-:W2:Y:S01]  /*29e30*/  LDL.LU.64 R28, [R1+0x358] ;  /* 0x00035800011c7983 */ /* 0x000ea20000300a00 */
        /* <DEDUP_REMOVED lines=26> */
[----:B0-----:R-:W4:Y:S04]  /*29fe0*/  LDL.LU.64 R16, [R1+0x388] ;  /* 0x0003880001107983 */ /* 0x001f280000300a00 */
[----:B-1----:R-:W4:Y:S01]  /*29ff0*/  LDL.LU.64 R18, [R1+0x368] ;  /* 0x0003680001127983 */ /* 0x002f220000300a00 */
        /* <DEDUP_REMOVED lines=13> */
[----:B------:R-:W3:Y:S01]  /*2a0d0*/  LDL.LU R5, [R1+0xf4] ;  /* 0x0000f40001057983 */ /* 0x000ee20000300800 */
[----:B-1----:R-:W-:-:S02]  /*2a0e0*/  IMAD.MOV.U32 R6, RZ, RZ, R0 ;  /* 0x000000ffff067224 */ /* 0x002fc400078e0000 */
[----:B------:R-:W-:Y:S01]  /*2a0f0*/  IMAD.MOV.U32 R7, RZ, RZ, R3 ;  /* 0x000000ffff077224 */ /* 0x000fe200078e0003 */
[----:B------:R-:W4:Y:S01]  /*2a100*/  LDL.LU R0, [R1+0x1bf8] ;  /* 0x001bf80001007983 */ /* 0x000f220000300800 */
[----:B------:R-:W0:Y:S01]  /*2a110*/  LDC R3, c[0x0][0x238] ;  /* 0x00008e00ff037b82 */ /* 0x000e220000000800 */
[C---:B--2---:R-:W-:Y:S06]  /*2a120*/  HMMA.16816.F32 R12, R8.reuse, R22, R12 ;  /* 0x00000016080c723c */ /* 0x044fec000000180c */
[----:B---3--:R-:W-:-:S15]  /*2a130*/  HMMA.16816.F32 R4, R8, R26, R4 ;  /* 0x0000001a0804723c */ /* 0x008fde0000001804 */
[----:B------:R-:W-:-:S02]  /*2a140*/  NOP ;  /* 0x0000000000007918 */ /* 0x000fc40000000000 */
[----:B------:R-:W-:Y:S04]  /*2a150*/  STL.64 [R1+0x280], R12 ;  /* 0x0002800c01007387 */ /* 0x000fe80000100a00 */
[----:B------:R1:W-:Y:S04]  /*2a160*/  STL.64 [R1+0x288], R14 ;  /* 0x0002880e01007387 */ /* 0x0003e80000100a00 */
[----:B-1----:R-:W2:Y:S04]  /*2a170*/  LDL.LU.64 R14, [R1+0x1bf0] ;  /* 0x001bf000010e7983 */ /* 0x002ea80000300a00 */
[----:B------:R-:W3:Y:S04]  /*2a180*/  LDL.LU.64 R12, [R1+0x1be8] ;  /* 0x001be800010c7983 */ /* 0x000ee80000300a00 */
[----:B------:R-:W3:Y:S04]  /*2a190*/  LDL.LU.64 R8, [R1+0x380] ;  /* 0x0003800001087983 */ /* 0x000ee80000300a00 */
[----:B------:R-:W3:Y:S04]  /*2a1a0*/  LDL.LU.64 R10, [R1+0x370] ;  /* 0x00037000010a7983 */ /* 0x000ee80000300a00 */
[----:B------:R-:W-:Y:S04]  /*2a1b0*/  STL.64 [R1+0x230], R4 ;  /* 0x0002300401007387 */ /* 0x000fe80000100a00 */
[----:B------:R-:W-:Y:S04]  /*2a1c0*/  STL.64 [R1+0x238], R6 ;  /* 0x0002380601007387 */ /* 0x000fe80000100a00 */
[----:B------:R1:W-:Y:S04]  /*2a1d0*/  STL.64 [R1+0x1bc8], R26 ;  /* 0x001bc81a01007387 */ /* 0x0003e80000100a00 */
[----:B-1----:R-:W3:Y:S01]  /*2a1e0*/  LDL.LU.64 R26, [R1+0x350] ;  /* 0x00035000011a7983 */ /* 0x002ee20000300a00 */
[----:B0-----:R-:W-:-:S04]  /*2a1f0*/  IMAD.SHL.U32 R3, R3, 0x40, RZ ;  /* 0x0000004003037824 */ /* 0x001fc800078e00ff */
[----:B------:R-:W-:-:S05]  /*2a200*/  IMAD.SHL.U32 R3, R3, 0x2, RZ ;  /* 0x0000000203037824 */ /* 0x000fca00078e00ff */
[-C--:B----4-:R-:W-:Y:S02]  /*2a210*/  IADD3 R24, P0, R16, R3.reuse, RZ ;  /* 0x0000000310187210 */ /* 0x090fe40007f1e0ff */
[----:B------:R-:W-:-:S03]  /*2a220*/  IADD3 R7, P3, R18, R3, RZ ;  /* 0x0000000312077210 */ /* 0x000fc60007f7e0ff */
[----:B------:R-:W-:Y:S01]  /*2a230*/  IMAD.X R17, R17, 0x1, R0, P0 ;  /* 0x0000000111117824 */ /* 0x000fe200000e0600 */
[-C--:B--2---:R-:W-:Y:S02]  /*2a240*/  IADD3 R5, P1, R14, R3.reuse, RZ ;  /* 0x000000030e057210 */ /* 0x084fe40007f3e0ff */
[-C--:B---3--:R-:W-:Y:S02]  /*2a250*/  IADD3 R4, P0, R8, R3.reuse, RZ ;  /* 0x0000000308047210 */ /* 0x088fe40007f1e0ff */
[----:B------:R-:W-:-:S03]  /*2a260*/  IADD3 R6, P2, R10, R3, RZ ;  /* 0x000000030a067210 */ /* 0x000fc60007f5e0ff */
[--C-:B------:R-:W-:Y:S02]  /*2a270*/  IMAD.X R8, R9, 0x1, R0.reuse, P0 ;  /* 0x0000000109087824 */ /* 0x100fe400000e0600 */
[--C-:B------:R-:W-:Y:S01]  /*2a280*/  IMAD.X R9, R15, 0x1, R0.reuse, P1 ;  /* 0x000000010f097824 */ /* 0x100fe200008e0600 */
[----:B------:R-:W-:Y:S04]  /*2a290*/  STL.64 [R1+0x1bd8], R26 ;  /* 0x001bd81a01007387 */ /* 0x000fe80000100a00 */
[----:B------:R0:W-:Y:S04]  /*2a2a0*/  STL [R1+0x1bd0], R24 ;  /* 0x001bd01801007387 */ /* 0x0001e80000100800 */
[----:B0-----:R-:W2:Y:S04]  /*2a2b0*/  LDL.LU R24, [R1+0xe0] ;  /* 0x0000e00001187983 */ /* 0x001ea80000300800 */
[----:B------:R-:W2:Y:S04]  /*2a2c0*/  LDL.LU R25, [R1+0xe4] ;  /* 0x0000e40001197983 */ /* 0x000ea80000300800 */
[----:B------:R-:W2:Y:S04]  /*2a2d0*/  LDL.LU R26, [R1+0xe8] ;  /* 0x0000e800011a7983 */ /* 0x000ea80000300800 */
[----:B------:R-:W2:Y:S04]  /*2a2e0*/  LDL.LU R27, [R1+0xec] ;  /* 0x0000ec00011b7983 */ /* 0x000ea80000300800 */
[----:B------:R0:W-:Y:S04]  /*2a2f0*/  STL.64 [R1+0x1bb0], R6 ;  /* 0x001bb00601007387 */ /* 0x0001e80000100a00 */
[----:B0-----:R-:W3:Y:S04]  /*2a300*/  LDL.LU R7, [R1+0x9e8] ;  /* 0x0009e80001077983 */ /* 0x001ee80000300800 */
[----:B------:R-:W2:Y:S01]  /*2a310*/  LDL.LU.64 R14, [R1+0x1be0] ;  /* 0x001be000010e7983 */ /* 0x000ea20000300a00 */
[----:B------:R-:W-:-:S02]  /*2a320*/  IMAD.X R10, R11, 0x1, R0, P2 ;  /* 0x000000010b0a7824 */ /* 0x000fc400010e0600 */
[----:B------:R-:W-:-:S05]  /*2a330*/  IMAD.X R11, R19, 0x1, R0, P3 ;  /* 0x00000001130b7824 */ /* 0x000fca00018e0600 */
[----:B------:R-:W-:Y:S04]  /*2a340*/  STL.64 [R1+0x1bc0], R10 ;  /* 0x001bc00a01007387 */ /* 0x000fe80000100a00 */
[----:B------:R0:W-:Y:S04]  /*2a350*/  STL.64 [R1+0x1bb8], R8 ;  /* 0x001bb80801007387 */ /* 0x0001e80000100a00 */
[----:B0-----:R-:W4:Y:S04]  /*2a360*/  LDL.LU R8, [R1+0x80] ;  /* 0x0000800001087983 */ /* 0x001f280000300800 */
[----:B------:R-:W4:Y:S04]  /*2a370*/  LDL.LU R9, [R1+0x84] ;  /* 0x0000840001097983 */ /* 0x000f280000300800 */
[----:B------:R-:W4:Y:S01]  /*2a380*/  LDL.LU R10, [R1+0x88] ;  /* 0x00008800010a7983 */ /* 0x000f220000300800 */
[----:B--2---:R-:W-:-:S15]  /*2a390*/  HMMA.16816.F32 R24, R12, R22, R24 ;  /* 0x000000160c18723c */ /* 0x004fde0000001818 */
[----:B------:R-:W-:-:S08]  /*2a3a0*/  NOP ;  /* 0x0000000000007918 */ /* 0x000fd00000000000 */
[----:B------:R-:W-:Y:S04]  /*2a3b0*/  STL.64 [R1+0x2b0], R24 ;  /* 0x0002b01801007387 */ /* 0x000fe80000100a00 */
[----:B------:R0:W-:Y:S04]  /*2a3c0*/  STL.64 [R1+0x2b8], R26 ;  /* 0x0002b81a01007387 */ /* 0x0001e80000100a00 */
[----:B0-----:R-:W2:Y:S01]  /*2a3d0*/  LDL.LU.64 R26, [R1+0x1bd8] ;  /* 0x001bd800011a7983 */ /* 0x001ea20000300a00 */
[-C--:B------:R-:W-:Y:S02]  /*2a3e0*/  IADD3 R18, P1, R28, R3.reuse, RZ ;  /* 0x000000031c127210 */ /* 0x080fe40007f3e0ff */
[----:B------:R-:W-:Y:S01]  /*2a3f0*/  IADD3 R16, P0, R20, R3, RZ ;  /* 0x0000000314107210 */ /* 0x000fe20007f1e0ff */
[----:B------:R-:W4:Y:S01]  /*2a400*/  LDL.LU R24, [R1+0x1bd0] ;  /* 0x001bd00001187983 */ /* 0x000f220000300800 */
[----:B---3--:R-:W-:-:S03]  /*2a410*/  VIADD R7, R7, 0x1 ;  /* 0x0000000107077836 */ /* 0x008fc60000000000 */
[----:B------:R-:W-:Y:S01]  /*2a420*/  STL [R1+0x1a88], R18 ;  /* 0x001a881201007387 */ /* 0x000fe20000100800 */
[--C-:B------:R-:W-:Y:S02]  /*2a430*/  IMAD.X R20, R21, 0x1, R0.reuse, P0 ;  /* 0x0000000115147824 */ /* 0x100fe400000e0600 */
[----:B------:R-:W-:Y:S02]  /*2a440*/  IMAD.X R21, R29, 0x1, R0, P1 ;  /* 0x000000011d157824 */ /* 0x000fe400008e0600 */
[----:B------:R-:W-:Y:S01]  /*2a450*/  IMAD.MOV.U32 R11, RZ, RZ, R2 ;  /* 0x000000ffff0b7224 */ /* 0x000fe200078e0002 */
[----:B--2---:R-:W-:-:S05]  /*2a460*/  IADD3 R19, P2, R26, R3, RZ ;  /* 0x000000031a137210 */ /* 0x004fca0007f5e0ff */
[----:B------:R0:W-:Y:S01]  /*2a470*/  STL [R1+0x1a8c], R19 ;  /* 0x001a8c1301007387 */ /* 0x0001e20000100800 */
[----:B------:R-:W-:-:S03]  /*2a480*/  IMAD.X R22, R27, 0x1, R0, P2 ;  /* 0x000000011b167824 */ /* 0x000fc600010e0600 */
[----:B0-----:R-:W2:Y:S04]  /*2a490*/  LDL.LU R19, [R1+0x16d8] ;  /* 0x0016d80001137983 */ /* 0x001ea80000300800 */
[----:B------:R-:W3:Y:S04]  /*2a4a0*/  LDL.LU R18, [R1+0x16ac] ;  /* 0x0016ac0001127983 */ /* 0x000ee80000300800 */
[----:B------:R-:W-:Y:S04]  /*2a4b0*/  STL [R1+0x9e8], R7 ;  /* 0x0009e80701007387 */ /* 0x000fe80000100800 */
[----:B------:R-:W3:Y:S04]  /*2a4c0*/  LDL.LU R23, [R1+0x16d0] ;  /* 0x0016d00001177983 */ /* 0x000ee80000300800 */
[----:B------:R-:W3:Y:S04]  /*2a4d0*/  LDL.LU R25, [R1+0x16a4] ;  /* 0x0016a40001197983 */ /* 0x000ee80000300800 */
[----:B------:R-:W2:Y:S04]  /*2a4e0*/  LDL.LU R29, [R1+0x16c8] ;  /* 0x0016c800011d7983 */ /* 0x000ea80000300800 */
[----:B------:R-:W3:Y:S04]  /*2a4f0*/  LDL.LU R28, [R1+0x169c] ;  /* 0x00169c00011c7983 */ /* 0x000ee80000300800 */
[----:B------:R-:W3:Y:S04]  /*2a500*/  LDL.LU R2, [R1+0x16c0] ;  /* 0x0016c00001027983 */ /* 0x000ee80000300800 */
[----:B------:R0:W-:Y:S04]  /*2a510*/  STL [R1+0x1a90], R21 ;  /* 0x001a901501007387 */ /* 0x0001e80000100800 */
[----:B0-----:R-:W3:Y:S04]  /*2a520*/  LDL.LU R21, [R1+0x16b4] ;  /* 0x0016b40001157983 */ /* 0x001ee80000300800 */
[----:B------:R-:W4:Y:S04]  /*2a530*/  LDL.LU.64 R26, [R1+0x1bc8] ;  /* 0x001bc800011a7983 */ /* 0x000f280000300a00 */
[----:B------:R0:W-:Y:S04]  /*2a540*/  STL [R1+0x1a94], R22 ;  /* 0x001a941601007387 */ /* 0x0001e80000100800 */
[----:B0-----:R-:W3:Y:S01]  /*2a550*/  LDL.LU R22, [R1+0x16e0] ;  /* 0x0016e00001167983 */ /* 0x001ee20000300800 */
[----:B----4-:R-:W-:-:S15]  /*2a560*/  HMMA.16816.F32 R8, R12, R26, R8 ;  /* 0x0000001a0c08723c */ /* 0x010fde0000001808 */
[----:B------:R-:W-:-:S08]  /*2a570*/  NOP ;  /* 0x0000000000007918 */ /* 0x000fd00000000000 */
[----:B------:R-:W-:Y:S01]  /*2a580*/  STL.64 [R1+0x210], R8 ;  /* 0x0002100801007387 */ /* 0x000fe20000100a00 */
[----:B------:R-:W-:-:S03]  /*2a590*/  IMAD.MOV.U32 R14, RZ, RZ, R11 ;  /* 0x000000ffff0e7224 */ /* 0x000fc600078e000b */
[----:B------:R0:W-:Y:S01]  /*2a5a0*/  STL.64 [R1+0x218], R10 ;  /* 0x0002180a01007387 */ /* 0x0001e20000100a00 */
[----:B------:R-:W-:-:S03]  /*2a5b0*/  IMAD.MOV.U32 R13, RZ, RZ, R9 ;  /* 0x000000ffff0d7224 */ /* 0x000fc600078e0009 */
[----:B0-----:R-:W4:Y:S04]  /*2a5c0*/  LDL.LU.64 R10, [R1+0x1bc0] ;  /* 0x001bc000010a7983 */ /* 0x001f280000300a00 */
[----:B------:R-:W2:Y:S04]  /*2a5d0*/  LDL.LU.64 R8, [R1+0x1bb8] ;  /* 0x001bb80001087983 */ /* 0x000ea80000300a00 */
[----:B------:R-:W3:Y:S04]  /*2a5e0*/  LDL.LU R12, [R1+0x16cc] ;  /* 0x0016cc00010c7983 */ /* 0x000ee80000300800 */
[----:B------:R-:W3:Y:S04]  /*2a5f0*/  LDL.LU R15, [R1+0x16c4] ;  /* 0x0016c400010f7983 */ /* 0x000ee80000300800 */
[----:B------:R-:W3:Y:S04]  /*2a600*/  LDL.LU R26, [R1+0x16e8] ;  /* 0x0016e800011a7983 */ /* 0x000ee80000300800 */
[----:B------:R-:W3:Y:S04]  /*2a610*/  LDL.LU R27, [R1+0x16bc] ;  /* 0x0016bc00011b7983 */ /* 0x000ee80000300800 */
[----:B------:R0:W-:Y:S02]  /*2a620*/  STL [R1+0x1a9c], R13 ;  /* 0x001a9c0d01007387 */ /* 0x0001e40000100800 */
[----:B0-----:R-:W0:Y:S02]  /*2a630*/  LDC R13, c[0x0][0x230] ;  /* 0x00008c00ff0d7b82 */ /* 0x001e240000000800 */
[----:B0-----:R-:W-:-:S05]  /*2a640*/  VIADD R13, R13, 0x3f ;  /* 0x0000003f0d0d7836 */ /* 0x001fca0000000000 */
[----:B------:R-:W-:-:S04]  /*2a650*/  SHF.R.S32.HI R6, RZ, 0x1f, R13 ;  /* 0x0000001fff067819 */ /* 0x000fc8000001140d */
[----:B------:R-:W-:Y:S02]  /*2a660*/  LEA.HI R6, R6, R13, RZ, 0x6 ;  /* 0x0000000d06067211 */ /* 0x000fe400078f30ff */
[----:B------:R-:W3:Y:S02]  /*2a670*/  LDL.LU R13, [R1+0x16d4] ;  /* 0x0016d400010d7983 */ /* 0x000ee40000300800 */
[----:B------:R-:W-:Y:S02]  /*2a680*/  SHF.R.S32.HI R6, RZ, 0x6, R6 ;  /* 0x00000006ff067819 */ /* 0x000fe40000011406 */
[----:B------:R0:W-:Y:S02]  /*2a690*/  STL [R1+0x1a98], R14 ;  /* 0x001a980e01007387 */ /* 0x0001e40000100800 */
[----:B------:R-:W-:Y:S01]  /*2a6a0*/  ISETP.NE.U32.AND P0, PT, R7, R6, PT ;  /* 0x000000060700720c */ /* 0x000fe20003f05070 */
[----:B------:R-:W-:Y:S02]  /*2a6b0*/  IMAD.MOV.U32 R6, RZ, RZ, R24 ;  /* 0x000000ffff067224 */ /* 0x000fe400078e0018 */
[----:B------:R-:W-:Y:S01]  /*2a6c0*/  IMAD.MOV.U32 R7, RZ, RZ, R17 ;  /* 0x000000ffff077224 */ /* 0x000fe200078e0011 */
[----:B0-----:R-:W3:Y:S04]  /*2a6d0*/  LDL.LU R14, [R1+0x16dc] ;  /* 0x0016dc00010e7983 */ /* 0x001ee80000300800 */
[----:B------:R-:W3:Y:S04]  /*2a6e0*/  LDL.LU R24, [R1+0x16ec] ;  /* 0x0016ec0001187983 */ /* 0x000ee80000300800 */
[----:B------:R-:W3:Y:S04]  /*2a6f0*/  LDL.LU R17, [R1+0x16e4] ;  /* 0x0016e40001117983 */ /* 0x000ee80000300800 */
[----:B------:R0:W-:Y:S02]  /*2a700*/  STL.64 [R1+0x388], R6 ;  /* 0x0003880601007387 */ /* 0x0001e40000100a00 */
[----:B0-----:R-:W-:-:S02]  /*2a710*/  IMAD.MOV.U32 R6, RZ, RZ, R4 ;  /* 0x000000ffff067224 */ /* 0x001fc400078e0004 */
[----:B--2---:R-:W-:-:S05]  /*2a720*/  IMAD.MOV.U32 R7, RZ, RZ, R8 ;  /* 0x000000ffff077224 */ /* 0x004fca00078e0008 */
[----:B------:R0:W-:Y:S04]  /*2a730*/  STL.64 [R1+0x380], R6 ;  /* 0x0003800601007387 */ /* 0x0001e80000100a00 */
[----:B0-----:R-:W2:Y:S01]  /*2a740*/  LDL.LU.64 R6, [R1+0x1bb0] ;  /* 0x001bb00001067983 */ /* 0x001ea20000300a00 */
[----:B------:R-:W-:Y:S02]  /*2a750*/  IMAD.MOV.U32 R4, RZ, RZ, R5 ;  /* 0x000000ffff047224 */ /* 0x000fe400078e0005 */
[----:B------:R-:W-:Y:S02]  /*2a760*/  IMAD.MOV.U32 R5, RZ, RZ, R9 ;  /* 0x000000ffff057224 */ /* 0x000fe400078e0009 */
[----:B----4-:R-:W-:-:S03]  /*2a770*/  IMAD.MOV.U32 R9, RZ, RZ, R10 ;  /* 0x000000ffff097224 */ /* 0x010fc600078e000a */
[----:B------:R0:W-:Y:S01]  /*2a780*/  STL.64 [R1+0x378], R4 ;  /* 0x0003780401007387 */ /* 0x0001e20000100a00 */
[-C--:B---3--:R-:W-:Y:S02]  /*2a790*/  IADD3 R12, P6, R12, R3.reuse, RZ ;  /* 0x000000030c0c7210 */ /* 0x088fe40007fde0ff */
[-C--:B------:R-:W-:Y:S01]  /*2a7a0*/  IADD3 R15, P1, R15, R3.reuse, RZ ;  /* 0x000000030f0f7210 */ /* 0x080fe20007f3e0ff */
[----:B0-----:R-:W-:Y:S02]  /*2a7b0*/  IMAD.MOV.U32 R4, RZ, RZ, R16 ;  /* 0x000000ffff047224 */ /* 0x001fe400078e0010 */
[----:B------:R-:W-:Y:S02]  /*2a7c0*/  IMAD.MOV.U32 R5, RZ, RZ, R20 ;  /* 0x000000ffff057224 */ /* 0x000fe400078e0014 */
[----:B------:R-:W-:Y:S01]  /*2a7d0*/  IMAD.X R29, R29, 0x1, R0, P6 ;  /* 0x000000011d1d7824 */ /* 0x000fe200030e0600 */
[-C--:B------:R-:W-:Y:S02]  /*2a7e0*/  IADD3 R13, P5, R13, R3.reuse, RZ ;  /* 0x000000030d0d7210 */ /* 0x080fe40007fbe0ff */
[----:B------:R-:W-:-:S02]  /*2a7f0*/  IADD3 R24, P2, R24, R3, RZ ;  /* 0x0000000318187210 */ /* 0x000fc40007f5e0ff */
[-C--:B------:R-:W-:Y:S02]  /*2a800*/  IADD3 R17, P3, R17, R3.reuse, RZ ;  /* 0x0000000311117210 */ /* 0x080fe40007f7e0ff */
[-C--:B------:R-:W-:Y:S01]  /*2a810*/  IADD3 R14, P4, R14, R3.reuse, RZ ;  /* 0x000000030e0e7210 */ /* 0x080fe20007f9e0ff */
[--C-:B------:R-:W-:Y:S01]  /*2a820*/  IMAD.X R26, R26, 0x1, R0.reuse, P2 ;  /* 0x000000011a1a7824 */ /* 0x100fe200010e0600 */
[-C--:B------:R-:W-:Y:S01]  /*2a830*/  IADD3 R27, P2, R27, R3.reuse, RZ ;  /* 0x000000031b1b7210 */ /* 0x080fe20007f5e0ff */
[--C-:B------:R-:W-:Y:S01]  /*2a840*/  IMAD.X R22, R22, 0x1, R0.reuse, P3 ;  /* 0x0000000116167824 */ /* 0x100fe200018e0600 */
[-C--:B------:R-:W-:Y:S01]  /*2a850*/  IADD3 R21, P3, R21, R3.reuse, RZ ;  /* 0x0000000315157210 */ /* 0x080fe20007f7e0ff */
[--C-:B------:R-:W-:Y:S01]  /*2a860*/  IMAD.X R19, R19, 0x1, R0.reuse, P4 ;  /* 0x0000000113137824 */ /* 0x100fe200020e0600 */
[-C--:B------:R-:W-:Y:S01]  /*2a870*/  IADD3 R18, P4, R18, R3.reuse, RZ ;  /* 0x0000000312127210 */ /* 0x080fe20007f9e0ff */
[----:B------:R-:W-:Y:S01]  /*2a880*/  IMAD.X R23, R23, 0x1, R0, P5 ;  /* 0x0000000117177824 */ /* 0x000fe200028e0600 */
[----:B------:R-:W-:-:S02]  /*2a890*/  IADD3 R25, P5, R25, R3, RZ ;  /* 0x0000000319197210 */ /* 0x000fc40007fbe0ff */
[-C--:B------:R-:W-:Y:S01]  /*2a8a0*/  IADD3 R28, P6, R28, R3.reuse, RZ ;  /* 0x000000031c1c7210 */ /* 0x080fe20007fde0ff */
[----:B------:R-:W-:Y:S02]  /*2a8b0*/  IMAD.X R2, R2, 0x1, R0, P1 ;  /* 0x0000000102027824 */ /* 0x000fe400008e0600 */
[----:B--2---:R-:W-:Y:S02]  /*2a8c0*/  IMAD.MOV.U32 R8, RZ, RZ, R6 ;  /* 0x000000ffff087224 */ /* 0x004fe400078e0006 */
[----:B------:R-:W-:Y:S02]  /*2a8d0*/  IMAD.MOV.U32 R6, RZ, RZ, R7 ;  /* 0x000000ffff067224 */ /* 0x000fe400078e0007 */
[----:B------:R-:W-:Y:S01]  /*2a8e0*/  IMAD.MOV.U32 R7, RZ, RZ, R11 ;  /* 0x000000ffff077224 */ /* 0x000fe200078e000b */
[----:B------:R-:W-:Y:S04]  /*2a8f0*/  STL.64 [R1+0x370], R8 ;  /* 0x0003700801007387 */ /* 0x000fe80000100a00 */
[----:B------:R-:W-:Y:S04]  /*2a900*/  STL.64 [R1+0x368], R6 ;  /* 0x0003680601007387 */ /* 0x000fe80000100a00 */
[----:B------:R-:W-:Y:S04]  /*2a910*/  STL.64 [R1+0x360], R4 ;  /* 0x0003600401007387 */ /* 0x000fe80000100a00 */
        /* <DEDUP_REMOVED lines=16> */
[----:B0-----:R-:W2:Y:S04]  /*2aa20*/  LDL.LU R0, [R1+0x1694] ;  /* 0x0016940001007983 */ /* 0x001ea80000300800 */
[----:B------:R-:W-:Y:S04]  /*2aa30*/  STL [R1+0x169c], R28 ;  /* 0x00169c1c01007387 */ /* 0x000fe80000100800 */
[----:B------:R-:W3:Y:S04]  /*2aa40*/  LDL.LU R16, [R1+0x1684] ;  /* 0x0016840001107983 */ /* 0x000ee80000300800 */
[----:B------:R-:W-:Y:S04]  /*2aa50*/  STL [R1+0x16c0], R2 ;  /* 0x0016c00201007387 */ /* 0x000fe80000100800 */
        /* <DEDUP_REMOVED lines=24> */
[----:B--2---:R-:W-:-:S03]  /*2abe0*/  IADD3 R0, P1, R0, R3, RZ ;  /* 0x0000000300007210 */ /* 0x004fc60007f3e0ff */
[----:B------:R-:W2:Y:S04]  /*2abf0*/  LDL.LU R25, [R1+0x1650] ;  /* 0x0016500001197983 */ /* 0x000ea80000300800 */
[----:B------:R-:W2:Y:S04]  /*2ac00*/  LDL.LU R29, [R1+0x1624] ;  /* 0x00162400011d7983 */ /* 0x000ea80000300800 */
[----:B------:R-:W2:Y:S04]  /*2ac10*/  LDL.LU R28, [R1+0x1648] ;  /* 0x00164800011c7983 */ /* 0x000ea80000300800 */
[----:B------:R-:W2:Y:S04]  /*2ac20*/  LDL.LU R2, [R1+0x161c] ;  /* 0x00161c0001027983 */ /* 0x000ea80000300800 */
[----:B------:R0:W-:Y:S04]  /*2ac30*/  STL [R1+0x1694], R0 ;  /* 0x0016940001007387 */ /* 0x0001e80000100800 */
[----:B0-----:R-:W3:Y:S04]  /*2ac40*/  LDL.LU R0, [R1+0x1ba8] ;  /* 0x001ba80001007983 */ /* 0x001ee80000300800 */
[----:B------:R-:W3:Y:S02]  /*2ac50*/  LDL.LU R3, [R1+0x16b8] ;  /* 0x0016b80001037983 */ /* 0x000ee40000300800 */
[----:B---3--:R-:W-:-:S05]  /*2ac60*/  IMAD.X R3, R3, 0x1, R0, P2 ;  /* 0x0000000103037824 */ /* 0x008fca00010e0600 */
[----:B------:R0:W-:Y:S02]  /*2ac70*/  STL [R1+0x16b8], R3 ;  /* 0x0016b80301007387 */ /* 0x0001e40000100800 */
[----:B0-----:R-:W0:Y:S02]  /*2ac80*/  LDC R3, c[0x0][0x238] ;  /* 0x00008e00ff037b82 */ /* 0x001e240000000800 */
[----:B0-----:R-:W-:-:S04]  /*2ac90*/  IMAD.SHL.U32 R3, R3, 0x40, RZ ;  /* 0x0000004003037824 */ /* 0x001fc800078e00ff */
[----:B------:R-:W-:-:S05]  /*2aca0*/  IMAD.SHL.U32 R3, R3, 0x2, RZ ;  /* 0x0000000203037824 */ /* 0x000fca00078e00ff */
[----:B------:R-:W-:-:S05]  /*2acb0*/  IADD3 R16, P2, R16, R3, RZ ;  /* 0x0000000310107210 */ /* 0x000fca0007f5e0ff */
[----:B------:R0:W-:Y:S04]  /*2acc0*/  STL [R1+0x168c], R16 ;  /* 0x00168c1001007387 */ /* 0x0001e80000100800 */
[----:B0-----:R-:W3:Y:S04]  /*2acd0*/  LDL.LU R16, [R1+0x1ba4] ;  /* 0x001ba40001107983 */ /* 0x001ee80000300800 */
[----:B------:R-:W2:Y:S01]  /*2ace0*/  LDL.LU R3, [R1+0x16b0] ;  /* 0x0016b00001037983 */ /* 0x000ea20000300800 */
[--C-:B----4-:R-:W-:Y:S02]  /*2acf0*/  IMAD.X R20, R20, 0x1, R0.reuse, P4 ;  /* 0x0000000114147824 */ /* 0x110fe400020e0600 */
[----:B------:R-:W-:-:S02]  /*2ad00*/  IMAD.X R11, R11, 0x1, R0, P5 ;  /* 0x000000010b0b7824 */ /* 0x000fc400028e0600 */
[--C-:B------:R-:W-:Y:S02]  /*2ad10*/  IMAD.X R10, R10, 0x1, R0.reuse, P6 ;  /* 0x000000010a0a7824 */ /* 0x100fe400030e0600 */
[--C-:B------:R-:W-:Y:S02]  /*2ad20*/  IMAD.X R9, R9, 0x1, R0.reuse, P1 ;  /* 0x0000000109097824 */ /* 0x100fe400008e0600 */
[--C-:B------:R-:W-:Y:S02]  /*2ad30*/  IMAD.X R8, R8, 0x1, R0.reuse, P2 ;  /* 0x0000000108087824 */ /* 0x100fe400010e0600 */
[----:B--2---:R-:W-:-:S05]  /*2ad40*/  IMAD.X R3, R3, 0x1, R0, P3 ;  /* 0x0000000103037824 */ /* 0x004fca00018e0600 */
[----:B------:R0:W-:Y:S02]  /*2ad50*/  STL [R1+0x16b0], R3 ;  /* 0x0016b00301007387 */ /* 0x0001e40000100800 */
[----:B0-----:R-:W0:Y:S02]  /*2ad60*/  LDC R3, c[0x0][0x238] ;  /* 0x00008e00ff037b82 */ /* 0x001e240000000800 */
[----:B0-----:R-:W-:-:S04]  /*2ad70*/  IMAD.SHL.U32 R3, R3, 0x40, RZ ;  /* 0x0000004003037824 */ /* 0x001fc800078e00ff */
[----:B------:R-:W-:-:S05]  /*2ad80*/  IMAD.SHL.U32 R3, R3, 0x2, RZ ;  /* 0x0000000203037824 */ /* 0x000fca00078e00ff */
[-C--:B---3--:R-:W-:Y:S02]  /*2ad90*/  IADD3 R16, P3, R16, R3.reuse, RZ ;  /* 0x0000000310107210 */ /* 0x088fe40007f7e0ff */
[-C--:B------:R-:W-:Y:S02]  /*2ada0*/  IADD3 R7, P4, R7, R3.reuse, RZ ;  /* 0x0000000307077210 */ /* 0x080fe40007f9e0ff */
[-C--:B------:R-:W-:Y:S02]  /*2adb0*/  IADD3 R6, P5, R6, R3.reuse, RZ ;  /* 0x0000000306067210 */ /* 0x080fe40007fbe0ff */
[-C--:B------:R-:W-:Y:S01]  /*2adc0*/  IADD3 R5, P6, R5, R3.reuse, RZ ;  /* 0x0000000305057210 */ /* 0x080fe20007fde0ff */
[----:B------:R0:W-:Y:S04]  /*2add0*/  STL [R1+0x1684], R16 ;  /* 0x0016841001007387 */ /* 0x0001e80000100800 */
[----:B------:R-:W-:Y:S04]  /*2ade0*/  STL [R1+0x16a8], R20 ;  /* 0x0016a81401007387 */ /* 0x000fe80000100800 */
[----:B------:R-:W-:Y:S04]  /*2adf0*/  STL [R1+0x167c], R7 ;  /* 0x00167c0701007387 */ /* 0x000fe80000100800 */
[----:B------:R-:W-:Y:S01]  /*2ae00*/  STL [R1+0x16a0], R11 ;  /* 0x0016a00b01007387 */ /* 0x000fe20000100800 */
[----:B------:R-:W-:-:S03]  /*2ae10*/  IADD3 R4, P1, R4, R3, RZ ;  /* 0x0000000304047210 */ /* 0x000fc60007f3e0ff */
[----:B------:R-:W-:Y:S04]  /*2ae20*/  STL [R1+0x1674], R6 ;  /* 0x0016740601007387 */ /* 0x000fe80000100800 */
[----:B------:R-:W-:Y:S01]  /*2ae30*/  STL [R1+0x1698], R10 ;  /* 0x0016980a01007387 */ /* 0x000fe20000100800 */
[----:B------:R-:W-:-:S03]  /*2ae40*/  IADD3 R24, P2, R24, R3, RZ ;  /* 0x0000000318187210 */ /* 0x000fc60007f5e0ff */
[----:B------:R-:W-:Y:S01]  /*2ae50*/  STL [R1+0x166c], R5 ;  /* 0x00166c0501007387 */ /* 0x000fe20000100800 */
[----:B------:R-:W-:-:S03]  /*2ae60*/  IMAD.X R17, R17, 0x1, R0, P3 ;  /* 0x0000000111117824 */ /* 0x000fc600018e0600 */
        /* <DEDUP_REMOVED lines=24> */
[----:B------:R-:W-:Y:S04]  /*2aff0*/  STL [R1+0x1660], R21 ;  /* 0x0016601501007387 */ /* 0x000fe80000100800 */
[----:B------:R-:W-:Y:S01]  /*2b000*/  STL [R1+0x1634], R19 ;  /* 0x0016341301007387 */ /* 0x000fe20000100800 */
[----:B------:R-:W-:-:S03]  /*2b010*/  IADD3 R29, P3, R29, R3, RZ ;  /* 0x000000031d1d7210 */ /* 0x000fc60007f7e0ff */
[----:B------:R-:W-:Y:S01]  /*2b020*/  STL [R1+0x1658], R18 ;  /* 0x0016581201007387 */ /* 0x000fe20000100800 */
[----:B------:R-:W-:-:S03]  /*2b030*/  IMAD.X R28, R28, 0x1, R0, P4 ;  /* 0x000000011c1c7824 */ /* 0x000fc600020e0600 */
[----:B------:R-:W-:Y:S01]  /*2b040*/  STL [R1+0x162c], R23 ;  /* 0x00162c1701007387 */ /* 0x000fe20000100800 */
[----:B------:R-:W-:-:S03]  /*2b050*/  IADD3 R2, P4, R2, R3, RZ ;  /* 0x0000000302027210 */ /* 0x000fc60007f9e0ff */
[----:B------:R-:W-:Y:S04]  /*2b060*/  STL [R1+0x1650], R25 ;  /* 0x0016501901007387 */ /* 0x000fe80000100800 */
[----:B------:R-:W2:Y:S04]  /*2b070*/  LDL.LU R3, [R1+0x1640] ;  /* 0x0016400001037983 */ /* 0x000ea80000300800 */
[----:B------:R-:W-:Y:S04]  /*2b080*/  STL [R1+0x1624], R29 ;  /* 0x0016241d01007387 */ /* 0x000fe80000100800 */
[----:B0-----:R-:W3:Y:S04]  /*2b090*/  LDL.LU R16, [R1+0x1630] ;  /* 0x0016300001107983 */ /* 0x001ee80000300800 */
[----:B------:R-:W-:Y:S04]  /*2b0a0*/  STL [R1+0x1648], R28 ;  /* 0x0016481c01007387 */ /* 0x000fe80000100800 */
[----:B---3--:R0:W-:Y:S04]  /*2b0b0*/  STL [R1+0x1b9c], R16 ;  /* 0x001b9c1001007387 */ /* 0x0081e80000100800 */
[----:B------:R-:W-:Y:S04]  /*2b0c0*/  STL [R1+0x161c], R2 ;  /* 0x00161c0201007387 */ /* 0x000fe80000100800 */
[----:B0-----:R-:W3:Y:S01]  /*2b0d0*/  LDL.LU R16, [R1+0x160c] ;  /* 0x00160c0001107983 */ /* 0x001ee20000300800 */
[----:B--2---:R-:W-:-:S03]  /*2b0e0*/  IMAD.X R3, R3, 0x1, R0, P5 ;  /* 0x0000000103037824 */ /* 0x004fc600028e0600 */
[----:B---3--:R0:W-:Y:S04]  /*2b0f0*/  STL [R1+0x1ba0], R16 ;  /* 0x001ba01001007387 */ /* 0x0081e80000100800 */
[----:B0-----:R-:W2:Y:S04]  /*2b100*/  LDL.LU R16, [R1+0x1614] ;  /* 0x0016140001107983 */ /* 0x001ea80000300800 */
[----:B------:R-:W3:Y:S04]  /*2b110*/  LDL.LU R20, [R1+0x1604] ;  /* 0x0016040001147983 */ /* 0x000ee80000300800 */
[----:B------:R-:W4:Y:S04]  /*2b120*/  LDL.LU R7, [R1+0x1628] ;  /* 0x0016280001077983 */ /* 0x000f280000300800 */
        /* <DEDUP_REMOVED lines=24> */
[----:B------:R0:W-:Y:S02]  /*2b2b0*/  STL [R1+0x1640], R3 ;  /* 0x0016400301007387 */ /* 0x0001e40000100800 */
[----:B0-----:R-:W0:Y:S02]  /*2b2c0*/  LDC R3, c[0x0][0x238] ;  /* 0x00008e00ff037b82 */ /* 0x001e240000000800 */
[----:B0-----:R-:W-:-:S04]  /*2b2d0*/  IMAD.SHL.U32 R3, R3, 0x40, RZ ;  /* 0x0000004003037824 */ /* 0x001fc800078e00ff */
[----:B------:R-:W-:-:S05]  /*2b2e0*/  IMAD.SHL.U32 R3, R3, 0x2, RZ ;  /* 0x0000000203037824 */ /* 0x000fca00078e00ff */
[----:B--2---:R-:W-:-:S05]  /*2b2f0*/  IADD3 R16, P5, R16, R3, RZ ;  /* 0x0000000310107210 */ /* 0x004fca0007fbe0ff */
[----:B------:R0:W-:Y:S04]  /*2b300*/  STL [R1+0x1614], R16 ;  /* 0x0016141001007387 */ /* 0x0001e80000100800 */
[----:B0-----:R-:W2:Y:S04]  /*2b310*/  LDL.LU R16, [R1+0x1ba0] ;  /* 0x001ba00001107983 */ /* 0x001ea80000300800 */
[----:B------:R-:W4:Y:S02]  /*2b320*/  LDL.LU R3, [R1+0x1638] ;  /* 0x0016380001037983 */ /* 0x000f240000300800 */
[----:B----4-:R-:W-:-:S05]  /*2b330*/  IMAD.X R3, R3, 0x1, R0, P6 ;  /* 0x0000000103037824 */ /* 0x010fca00030e0600 */
[----:B------:R0:W-:Y:S02]  /*2b340*/  STL [R1+0x1638], R3 ;  /* 0x0016380301007387 */ /* 0x0001e40000100800 */
[----:B0-----:R-:W0:Y:S02]  /*2b350*/  LDC R3, c[0x0][0x238] ;  /* 0x00008e00ff037b82 */ /* 0x001e240000000800 */
[----:B0-----:R-:W-:-:S04]  /*2b360*/  IMAD.SHL.U32 R3, R3, 0x40, RZ ;  /* 0x0000004003037824 */ /* 0x001fc800078e00ff */
[----:B------:R-:W-:-:S05]  /*2b370*/  IMAD.SHL.U32 R3, R3, 0x2, RZ ;  /* 0x0000000203037824 */ /* 0x000fca00078e00ff */
[----:B--2---:R-:W-:-:S05]  /*2b380*/  IADD3 R16, P6, R16, R3, RZ ;  /* 0x0000000310107210 */ /* 0x004fca0007fde0ff */
[----:B------:R0:W-:Y:S04]  /*2b390*/  STL [R1+0x160c], R16 ;  /* 0x00160c1001007387 */ /* 0x0001e80000100800 */
[----:B0-----:R-:W2:Y:S01]  /*2b3a0*/  LDL.LU R16, [R1+0x1b9c] ;  /* 0x001b9c0001107983 */ /* 0x001ea20000300800 */
[--C-:B------:R-:W-:Y:S01]  /*2b3b0*/  IMAD.X R7, R7, 0x1, R0.reuse, P2 ;  /* 0x0000000107077824 */ /* 0x100fe200010e0600 */
[-C--:B---3--:R-:W-:Y:S01]  /*2b3c0*/  IADD3 R11, P2, R11, R3.reuse, RZ ;  /* 0x000000030b0b7210 */ /* 0x088fe20007f5e0ff */
[--C-:B------:R-:W-:Y:S01]  /*2b3d0*/  IMAD.X R6, R6, 0x1, R0.reuse, P3 ;  /* 0x0000000106067824 */ /* 0x100fe200018e0600 */
[-C--:B------:R-:W-:Y:S01]  /*2b3e0*/  IADD3 R10, P3, R10, R3.reuse, RZ ;  /* 0x000000030a0a7210 */ /* 0x080fe20007f7e0ff */
        /* <DEDUP_REMOVED lines=15> */
[----:B------:R-:W-:Y:S01]  /*2b4e0*/  IADD3 R25, P6, R25, R3, RZ ;  /* 0x0000000319197210 */ /* 0x000fe20007fde0ff */
[----:B------:R-:W-:-:S02]  /*2b4f0*/  IMAD.X R2, R2, 0x1, R0, P2 ;  /* 0x0000000102027824 */ /* 0x000fc400010e0600 */
[----:B--2---:R-:W-:Y:S01]  /*2b500*/  IMAD.X R16, R16, 0x1, R0, P1 ;  /* 0x0000000110107824 */ /* 0x004fe200008e0600 */
[----:B------:R-:W-:-:S04]  /*2b510*/  IADD3 R20, P1, R20, R3, RZ ;  /* 0x0000000314147210 */ /* 0x000fc80007f3e0ff */
        /* <DEDUP_REMOVED lines=8> */
[----:B------:R-:W-:-:S03]  /*2b5a0*/  IMAD.X R14, R14, 0x1, R0, P1 ;  /* 0x000000010e0e7824 */ /* 0x000fc600008e0600 */
[----:B------:R-:W-:Y:S01]  /*2b5b0*/  STL [R1+0x1610], R4 ;  /* 0x0016100401007387 */ /* 0x000fe20000100800 */
[----:B------:R-:W-:-:S03]  /*2b5c0*/  IADD3 R13, P1, R13, R3, RZ ;  /* 0x000000030d0d7210 */ /* 0x000fc60007f3e0ff */
        /* <DEDUP_REMOVED lines=3072> */
[--C-:B------:R-:W-:Y:S01]  /*375d0*/  IMAD.X R19, R19, 0x1, R0.reuse, P2 ;  /* 0x0000000113137824 */ /* 0x100fe200010e0600 */
[----:B------:R-:W-:Y:S01]  /*375e0*/  IADD3 R18, P2, R18, UR7, RZ ;  /* 0x0000000712127c10 */ /* 0x000fe2000ff5e0ff */
[--C-:B------:R-:W-:Y:S01]  /*375f0*/  IMAD.X R23, R23, 0x1, R0.reuse, P3 ;  /* 0x0000000117177824 */ /* 0x100fe200018e0600 */
[----:B------:R-:W-:Y:S01]  /*37600*/  IADD3 R25, P3, R25, UR7, RZ ;  /* 0x0000000719197c10 */ /* 0x000fe2000ff7e0ff */
        /* <DEDUP_REMOVED lines=28> */
[----:B------:R-:W-:-:S03]  /*377d0*/  IADD3 R28, P4, R28, UR7, RZ ;  /* 0x000000071c1c7c10 */ /* 0x000fc6000ff9e0ff */
        /* <DEDUP_REMOVED lines=9> */
[----:B0-----:R-:W3:Y:S01]  /*37870*/  LDL.LU R13, [R1+0x19ec] ;  /* 0x0019ec00010d7983 */ /* 0x001ee20000300800 */
[----:B--2---:R-:W-:-:S03]  /*37880*/  IADD3 R0, P5, R0, UR7, RZ ;  /* 0x0000000700007c10 */ /* 0x004fc6000ffbe0ff */
        /* <DEDUP_REMOVED lines=29> */
[----:B------:R0:W-:Y:S04]  /*37a60*/  STL [R1+0x19e4], R0 ;  /* 0x0019e40001007387 */ /* 0x0001e80000100800 */
[----:B0-----:R-:W2:Y:S02]  /*37a70*/  LDL.LU R0, [R1+0x1aa8] ;  /* 0x001aa80001007983 */ /* 0x001ea40000300800 */
[----:B--2---:R-:W-:-:S05]  /*37a80*/  IMAD.X R13, R13, 0x1, R0, P6 ;  /* 0x000000010d0d7824 */ /* 0x004fca00030e0600 */
[----:B------:R0:W-:Y:S04]  /*37a90*/  STL [R1+0x19b4], R13 ;  /* 0x0019b40d01007387 */ /* 0x0001e80000100800 */
[----:B0-----:R-:W2:Y:S02]  /*37aa0*/  LDL.LU R13, [R1+0x1aa4] ;  /* 0x001aa400010d7983 */ /* 0x001ea40000300800 */
[----:B--2---:R-:W-:-:S05]  /*37ab0*/  IADD3 R13, P6, R13, UR7, RZ ;  /* 0x000000070d0d7c10 */ /* 0x004fca000ffde0ff */
[----:B------:R0:W-:Y:S04]  /*37ac0*/  STL [R1+0x19ec], R13 ;  /* 0x0019ec0d01007387 */ /* 0x0001e80000100800 */
[----:B0-----:R-:W2:Y:S01]  /*37ad0*/  LDL.LU R13, [R1+0x1aa0] ;  /* 0x001aa000010d7983 */ /* 0x001ea20000300800 */
[----:B----4-:R-:W-:Y:S02]  /*37ae0*/  IADD3.X R22, R22, UR6, RZ, P2, !PT ;  /* 0x0000000616167c10 */ /* 0x010fe400097fe4ff */
[----:B---3--:R-:W-:Y:S02]  /*37af0*/  IADD3 R21, P2, R21, UR7, RZ ;  /* 0x0000000715157c10 */ /* 0x008fe4000ff5e0ff */
[----:B------:R-:W-:Y:S02]  /*37b00*/  IADD3.X R19, R19, UR6, RZ, P3, !PT ;  /* 0x0000000613137c10 */ /* 0x000fe40009ffe4ff */
[----:B------:R-:W-:-:S02]  /*37b10*/  IADD3 R18, P3, R18, UR7, RZ ;  /* 0x0000000712127c10 */ /* 0x000fc4000ff7e0ff */
[----:B------:R-:W-:Y:S02]  /*37b20*/  IADD3.X R25, R25, UR6, RZ, P4, !PT ;  /* 0x0000000619197c10 */ /* 0x000fe4000a7fe4ff */
[----:B------:R-:W-:Y:S01]  /*37b30*/  IADD3 R29, P4, R29, UR7, RZ ;  /* 0x000000071d1d7c10 */ /* 0x000fe2000ff9e0ff */
[----:B--2---:R-:W-:Y:S01]  /*37b40*/  IMAD.X R13, R13, 0x1, R0, P1 ;  /* 0x000000010d0d7824 */ /* 0x004fe200008e0600 */
[----:B------:R-:W-:-:S04]  /*37b50*/  IADD3 R14, P1, R14, UR7, RZ ;  /* 0x000000070e0e7c10 */ /* 0x000fc8000ff3e0ff */
[----:B------:R0:W-:Y:S04]  /*37b60*/  STL [R1+0x19c4], R13 ;  /* 0x0019c40d01007387 */ /* 0x0001e80000100800 */
[----:B0-----:R0:W5:Y:S04]  /*37b70*/  LDL.LU R13, [R1+0x1a9c] ;  /* 0x001a9c00010d7983 */ /* 0x0011680000300800 */
[----:B------:R1:W-:Y:S04]  /*37b80*/  STL [R1+0x19f4], R14 ;  /* 0x0019f40e01007387 */ /* 0x0003e80000100800 */
[----:B-1----:R0:W5:Y:S04]  /*37b90*/  LDL.LU R14, [R1+0x1a98] ;  /* 0x001a9800010e7983 */ /* 0x0021680000300800 */
[----:B------:R1:W-:Y:S04]  /*37ba0*/  STL [R1+0x19bc], R22 ;  /* 0x0019bc1601007387 */ /* 0x0003e80000100800 */
[----:B-1----:R-:W2:Y:S04]  /*37bb0*/  LDL.LU R22, [R1+0x1a94] ;  /* 0x001a940001167983 */ /* 0x002ea80000300800 */
[----:B------:R1:W-:Y:S04]  /*37bc0*/  STL [R1+0x19fc], R21 ;  /* 0x0019fc1501007387 */ /* 0x0003e80000100800 */
[----:B-1----:R-:W3:Y:S04]  /*37bd0*/  LDL.LU R21, [R1+0x1a90] ;  /* 0x001a900001157983 */ /* 0x002ee80000300800 */
[----:B------:R1:W-:Y:S04]  /*37be0*/  STL [R1+0x19a8], R19 ;  /* 0x0019a81301007387 */ /* 0x0003e80000100800 */
[----:B-1----:R-:W4:Y:S04]  /*37bf0*/  LDL.LU R19, [R1+0x1a8c] ;  /* 0x001a8c0001137983 */ /* 0x002f280000300800 */
[----:B------:R1:W-:Y:S04]  /*37c00*/  STL [R1+0x1a04], R18 ;  /* 0x001a041201007387 */ /* 0x0003e80000100800 */
[----:B-1----:R-:W4:Y:S01]  /*37c10*/  LDL.LU R18, [R1+0x1a88] ;  /* 0x001a880001127983 */ /* 0x002f220000300800 */
[----:B------:R-:W-:-:S03]  /*37c20*/  IADD3.X R28, R28, UR6, RZ, P5, !PT ;  /* 0x000000061c1c7c10 */ /* 0x000fc6000affe4ff */
[----:B------:R1:W-:Y:S01]  /*37c30*/  STL [R1+0x19a4], R25 ;  /* 0x0019a41901007387 */ /* 0x0003e20000100800 */
[----:B------:R-:W-:Y:S02]  /*37c40*/  IADD3 R3, P5, R3, UR7, RZ ;  /* 0x0000000703037c10 */ /* 0x000fe4000ffbe0ff */
[----:B------:R-:W-:Y:S02]  /*37c50*/  IADD3.X R2, R2, UR6, RZ, P6, !PT ;  /* 0x0000000602027c10 */ /* 0x000fe4000b7fe4ff */
[----:B------:R-:W-:Y:S02]  /*37c60*/  IADD3 R16, P6, R16, UR7, RZ ;  /* 0x0000000710107c10 */ /* 0x000fe4000ffde0ff */
[----:B------:R-:W-:Y:S02]  /*37c70*/  IADD3.X R20, R20, UR6, RZ, P1, !PT ;  /* 0x0000000614147c10 */ /* 0x000fe40008ffe4ff */
[----:B------:R-:W-:Y:S01]  /*37c80*/  IADD3 R7, P1, R7, UR7, RZ ;  /* 0x0000000707077c10 */ /* 0x000fe2000ff3e0ff */
[----:B-1----:R0:W5:Y:S04]  /*37c90*/  LDL.LU R25, [R1+0x1a84] ;  /* 0x001a840001197983 */ /* 0x0021680000300800 */
[----:B------:R1:W-:Y:S01]  /*37ca0*/  STL [R1+0x1a0c], R29 ;  /* 0x001a0c1d01007387 */ /* 0x0003e20000100800 */
[----:B------:R-:W-:-:S02]  /*37cb0*/  IADD3.X R11, R11, UR6, RZ, P2, !PT ;  /* 0x000000060b0b7c10 */ /* 0x000fc400097fe4ff */
[----:B------:R-:W-:Y:S02]  /*37cc0*/  IADD3 R6, P2, R6, UR7, RZ ;  /* 0x0000000706067c10 */ /* 0x000fe4000ff5e0ff */
[----:B------:R-:W-:Y:S02]  /*37cd0*/  IADD3.X R10, R10, UR6, RZ, P3, !PT ;  /* 0x000000060a0a7c10 */ /* 0x000fe40009ffe4ff */
[----:B------:R-:W-:Y:S01]  /*37ce0*/  IADD3 R5, P3, R5, UR7, RZ ;  /* 0x0000000705057c10 */ /* 0x000fe2000ff7e0ff */
[----:B-1----:R0:W5:Y:S04]  /*37cf0*/  LDL.LU R29, [R1+0x1a80] ;  /* 0x001a8000011d7983 */ /* 0x0021680000300800 */
[----:B------:R1:W-:Y:S01]  /*37d00*/  STL [R1+0x19a0], R28 ;  /* 0x0019a01c01007387 */ /* 0x0003e20000100800 */
[----:B------:R-:W-:-:S02]  /*37d10*/  IADD3.X R9, R9, UR6, RZ, P4, !PT ;  /* 0x0000000609097c10 */ /* 0x000fc4000a7fe4ff */
[----:B------:R-:W-:Y:S02]  /*37d20*/  IADD3 R4, P4, R4, UR7, RZ ;  /* 0x0000000704047c10 */ /* 0x000fe4000ff9e0ff */
[----:B------:R-:W-:Y:S01]  /*37d30*/  IADD3.X R8, R8, UR6, RZ, P5, !PT ;  /* 0x0000000608087c10 */ /* 0x000fe2000affe4ff */
[----:B-1----:R0:W5:Y:S04]  /*37d40*/  LDL.LU R28, [R1+0x1a7c] ;  /* 0x001a7c00011c7983 */ /* 0x0021680000300800 */
[----:B------:R-:W-:Y:S04]  /*37d50*/  STL [R1+0x1a28], R3 ;  /* 0x001a280301007387 */ /* 0x000fe80000100800 */
[----:B------:R1:W-:Y:S04]  /*37d60*/  STL [R1+0x199c], R2 ;  /* 0x00199c0201007387 */ /* 0x0003e80000100800 */
[----:B------:R-:W-:Y:S04]  /*37d70*/  STL [R1+0x1a24], R16 ;  /* 0x001a241001007387 */ /* 0x000fe80000100800 */
[----:B------:R-:W-:Y:S04]  /*37d80*/  STL [R1+0x1988], R20 ;  /* 0x0019881401007387 */ /* 0x000fe80000100800 */
[----:B------:R-:W-:Y:S04]  /*37d90*/  STL [R1+0x1a20], R7 ;  /* 0x001a200701007387 */ /* 0x000fe80000100800 */
[----:B------:R-:W-:Y:S04]  /*37da0*/  STL [R1+0x9f0], R11 ;  /* 0x0009f00b01007387 */ /* 0x000fe80000100800 */
[----:B------:R-:W-:Y:S04]  /*37db0*/  STL [R1+0x1a1c], R6 ;  /* 0x001a1c0601007387 */ /* 0x000fe80000100800 */
[----:B------:R-:W-:Y:S01]  /*37dc0*/  STL [R1+0x9ec], R10 ;  /* 0x0009ec0a01007387 */ /* 0x000fe20000100800 */
[----:B------:R-:W-:-:S02]  /*37dd0*/  IADD3 R24, P5, R24, UR7, RZ ;  /* 0x0000000718187c10 */ /* 0x000fc4000ffbe0ff */
[----:B------:R-:W-:Y:S02]  /*37de0*/  IADD3.X R17, R17, UR6, RZ, P6, !PT ;  /* 0x0000000611117c10 */ /* 0x000fe4000b7fe4ff */
[----:B------:R-:W-:Y:S01]  /*37df0*/  IADD3.X R12, R12, UR6, RZ, P1, !PT ;  /* 0x000000060c0c7c10 */ /* 0x000fe20008ffe4ff */
[----:B-1----:R-:W1:Y:S01]  /*37e00*/  S2R R2, SR_TID.X ;  /* 0x0000000000027919 */ /* 0x002e620000002100 */
[----:B------:R2:W-:Y:S04]  /*37e10*/  STL [R1+0x1a18], R5 ;  /* 0x001a180501007387 */ /* 0x0005e80000100800 */
[----:B------:R-:W-:Y:S04]  /*37e20*/  STL [R1+0x19d0], R9 ;  /* 0x0019d00901007387 */ /* 0x000fe80000100800 */
[----:B------:R4:W-:Y:S01]  /*37e30*/  STL [R1+0x1a14], R4 ;  /* 0x001a140401007387 */ /* 0x0009e20000100800 */
[----:B------:R-:W-:-:S03]  /*37e40*/  IADD3.X R15, R15, UR6, RZ, P2, !PT ;  /* 0x000000060f0f7c10 */ /* 0x000fc600097fe4ff */
[----:B------:R0:W-:Y:S01]  /*37e50*/  STL [R1+0x19d8], R8 ;  /* 0x0019d80801007387 */ /* 0x0001e20000100800 */
[----:B------:R-:W-:Y:S01]  /*37e60*/  IADD3.X R26, R26, UR6, RZ, P3, !PT ;  /* 0x000000061a1a7c10 */ /* 0x000fe20009ffe4ff */
[----:B------:R-:W0:Y:S02]  /*37e70*/  LDC R3, c[0x0][0x238] ;  /* 0x00008e00ff037b82 */ /* 0x000e240000000800 */
[----:B------:R0:W-:Y:S01]  /*37e80*/  STL [R1+0x1a10], R24 ;  /* 0x001a101801007387 */ /* 0x0001e20000100800 */
[----:B------:R-:W-:-:S03]  /*37e90*/  IADD3.X R27, R27, UR6, RZ, P4, !PT ;  /* 0x000000061b1b7c10 */ /* 0x000fc6000a7fe4ff */
[----:B------:R0:W-:Y:S04]  /*37ea0*/  STL [R1+0x19e0], R17 ;  /* 0x0019e01101007387 */ /* 0x0001e80000100800 */
[----:B------:R0:W-:Y:S01]  /*37eb0*/  STL [R1+0x19e8], R12 ;  /* 0x0019e80c01007387 */ /* 0x0001e20000100800 */
[----:B------:R-:W-:-:S03]  /*37ec0*/  IADD3.X R23, R23, UR6, RZ, P5, !PT ;  /* 0x0000000617177c10 */ /* 0x000fc6000affe4ff */
[----:B------:R0:W-:Y:S04]  /*37ed0*/  STL [R1+0x19f0], R15 ;  /* 0x0019f00f01007387 */ /* 0x0001e80000100800 */
[----:B------:R0:W-:Y:S04]  /*37ee0*/  STL [R1+0x19f8], R26 ;  /* 0x0019f81a01007387 */ /* 0x0001e80000100800 */
[----:B------:R0:W-:Y:S02]  /*37ef0*/  STL [R1+0x1a00], R27 ;  /* 0x001a001b01007387 */ /* 0x0001e40000100800 */
[----:B0-----:R-:W-:Y:S01]  /*37f00*/  IMAD.SHL.U32 R3, R3, 0x40, RZ ;  /* 0x0000004003037824 */ /* 0x001fe200078e00ff */
[----:B-1----:R-:W-:-:S03]  /*37f10*/  LOP3.LUT R2, R2, 0x3f, RZ, 0xc0, !PT ;  /* 0x0000003f02027812 */ /* 0x002fc600078ec0ff */
[----:B------:R-:W-:Y:S02]  /*37f20*/  IMAD.SHL.U32 R3, R3, 0x2, RZ ;  /* 0x0000000203037824 */ /* 0x000fe400078e00ff */
[----:B------:R-:W-:Y:S02]  /*37f30*/  IMAD.SHL.U32 R2, R2, 0x2, RZ ;  /* 0x0000000202027824 */ /* 0x000fe400078e00ff */
[----:B--2---:R-:W-:Y:S02]  /*37f40*/  IMAD.MOV.U32 R5, RZ, RZ, R22 ;  /* 0x000000ffff057224 */ /* 0x004fe400078e0016 */
[----:B---3--:R-:W-:Y:S02]  /*37f50*/  IMAD.MOV.U32 R7, RZ, RZ, R21 ;  /* 0x000000ffff077224 */ /* 0x008fe400078e0015 */
[----:B----4-:R-:W-:-:S05]  /*37f60*/  IMAD.MOV.U32 R4, RZ, RZ, R19 ;  /* 0x000000ffff047224 */ /* 0x010fca00078e0013 */
[----:B------:R0:W-:Y:S04]  /*37f70*/  STL.64 [R1+0x350], R4 ;  /* 0x0003500401007387 */ /* 0x0001e80000100a00 */
[----:B------:R0:W-:Y:S01]  /*37f80*/  STL [R1+0x1a08], R23 ;  /* 0x001a081701007387 */ /* 0x0001e20000100800 */
[----:B------:R-:W-:-:S05]  /*37f90*/  IMAD.MOV.U32 R6, RZ, RZ, R18 ;  /* 0x000000ffff067224 */ /* 0x000fca00078e0012 */
[----:B------:R0:W-:Y:S01]  /*37fa0*/  STL.64 [R1+0x358], R6 ;  /* 0x0003580601007387 */ /* 0x0001e20000100a00 */
[----:B------:R-:W-:Y:S05]  /*37fb0*/  @P0 BRA `(.L_x_1) ;  /* 0xfffffd1800340947 */ /* 0x000fea000383ffff */
[----:B------:R-:W2:Y:S04]  /*37fc0*/  LDL.LU R27, [R1+0x23c] ;  /* 0x00023c00011b7983 */ /* 0x000ea80000300800 */
[----:B------:R-:W3:Y:S04]  /*37fd0*/  LDL.LU R26, [R1+0x234] ;  /* 0x00023400011a7983 */ /* 0x000ee80000300800 */
[----:B------:R-:W4:Y:S04]  /*37fe0*/  LDL.LU R10, [R1+0x1cc] ;  /* 0x0001cc00010a7983 */ /* 0x000f280000300800 */
        /* <DEDUP_REMOVED lines=8> */
[----:B------:R-:W2:Y:S04]  /*38070*/  LDL.LU R4, [R1+0x270] ;  /* 0x0002700001047983 */ /* 0x000ea80000300800 */
[----:B--2---:R-:W-:Y:S04]  /*38080*/  STL [R1+0x1b68], R4 ;  /* 0x001b680401007387 */ /* 0x004fe80000100800 */
[----:B-----5:R-:W2:Y:S04]  /*38090*/  LDL.LU R28, [R1+0x2d8] ;  /* 0x0002d800011c7983 */ /* 0x020ea80000300800 */
[----:B--2---:R-:W-:Y:S04]  /*380a0*/  STL [R1+0x1b6c], R28 ;  /* 0x001b6c1c01007387 */ /* 0x004fe80000100800 */
[----:B------:R-:W2:Y:S04]  /*380b0*/  LDL.LU R2, [R1+0x318] ;  /* 0x0003180001027983 */ /* 0x000ea80000300800 */
[----:B--2---:R-:W-:Y:S04]  /*380c0*/  STL [R1+0x1b70], R2 ;  /* 0x001b700201007387 */ /* 0x004fe80000100800 */
[----:B------:R-:W2:Y:S04]  /*380d0*/  LDL.LU R0, [R1+0x2d0] ;  /* 0x0002d00001007983 */ /* 0x000ea80000300800 */
[----:B--2---:R-:W-:Y:S04]  /*380e0*/  STL [R1+0x1b74], R0 ;  /* 0x001b740001007387 */ /* 0x004fe80000100800 */
[----:B------:R-:W2:Y:S01]  /*380f0*/  LDL.LU R3, [R1+0x310] ;  /* 0x0003100001037983 */ /* 0x000ea20000300800 */
[----:B------:R-:W-:-:S03]  /*38100*/  F2FP.F16.F32.PACK_AB R27, R14, R27 ;  /* 0x0000001b0e1b723e */ /* 0x000fc600000000ff */
[----:B--2---:R-:W-:Y:S04]  /*38110*/  STL [R1+0x1b78], R3 ;  /* 0x001b780301007387 */ /* 0x004fe80000100800 */
[----:B------:R0:W-:Y:S04]  /*38120*/  STL [R1+0x1a7c], R29 ;  /* 0x001a7c1d01007387 */ /* 0x0001e80000100800 */
[----:B0-----:R-:W2:Y:S04]  /*38130*/  LDL.LU R29, [R1+0x1d0] ;  /* 0x0001d000011d7983 */ /* 0x001ea80000300800 */
[----:B--2---:R-:W-:Y:S04]  /*38140*/  STL [R1+0x1b7c], R29 ;  /* 0x001b7c1d01007387 */ /* 0x004fe80000100800 */
[----:B------:R0:W-:Y:S04]  /*38150*/  STL [R1+0x1a80], R27 ;  /* 0x001a801b01007387 */ /* 0x0001e80000100800 */
[----:B0-----:R-:W2:Y:S01]  /*38160*/  LDL.LU R27, [R1+0x240] ;  /* 0x00024000011b7983 */ /* 0x001ea20000300800 */
[----:B---3--:R-:W-:-:S03]  /*38170*/  F2FP.F16.F32.PACK_AB R26, R13, R26 ;  /* 0x0000001a0d1a723e */ /* 0x008fc600000000ff */
[----:B--2---:R-:W-:Y:S04]  /*38180*/  STL [R1+0x1b80], R27 ;  /* 0x001b801b01007387 */ /* 0x004fe80000100800 */
[----:B------:R-:W2:Y:S04]  /*38190*/  LDL.LU R13, [R1+0x254] ;  /* 0x00025400010d7983 */ /* 0x000ea80000300800 */
[----:B------:R-:W2:Y:S04]  /*381a0*/  LDL.LU R14, [R1+0x274] ;  /* 0x00027400010e7983 */ /* 0x000ea80000300800 */
[----:B------:R0:W-:Y:S04]  /*381b0*/  STL [R1+0x1a84], R26 ;  /* 0x001a841a01007387 */ /* 0x0001e80000100800 */
[----:B0-----:R-:W3:Y:S01]  /*381c0*/  LDL.LU R26, [R1+0x1d8] ;  /* 0x0001d800011a7983 */ /* 0x001ee20000300800 */
[----:B----4-:R-:W-:-:S03]  /*381d0*/  F2FP.F16.F32.PACK_AB R25, R10, R25 ;  /* 0x000000190a19723e */ /* 0x010fc600000000ff */
[----:B---3--:R-:W-:Y:S04]  /*381e0*/  STL [R1+0x1b84], R26 ;  /* 0x001b841a01007387 */ /* 0x008fe80000100800 */
[----:B------:R0:W-:Y:S04]  /*381f0*/  STL [R1+0x1a88], R25 ;  /* 0x001a881901007387 */ /* 0x0001e80000100800 */
[----:B0-----:R-:W3:Y:S01]  /*38200*/  LDL.LU R25, [R1+0x248] ;  /* 0x0002480001197983 */ /* 0x001ee20000300800 */
[----:B------:R-:W-:-:S03]  /*38210*/  F2FP.F16.F32.PACK_AB R24, R5, R24 ;  /* 0x000000180518723e */ /* 0x000fc600000000ff */
[----:B---3--:R-:W-:Y:S04]  /*38220*/  STL [R1+0x1b88], R25 ;  /* 0x001b881901007387 */ /* 0x008fe80000100800 */
[----:B------:R0:W-:Y:S04]  /*38230*/  STL [R1+0x1a8c], R24 ;  /* 0x001a8c1801007387 */ /* 0x0001e80000100800 */
[----:B0-----:R-:W3:Y:S01]  /*38240*/  LDL.LU R24, [R1+0x2a0] ;  /* 0x0002a00001187983 */ /* 0x001ee20000300800 */
[----:B------:R-:W-:Y:S02]  /*38250*/  F2FP.F16.F32.PACK_AB R23, R9, R23 ;  /* 0x000000170917723e */ /* 0x000fe400000000ff */
[----:B------:R-:W-:-:S02]  /*38260*/  F2FP.F16.F32.PACK_AB R22, R17, R15 ;  /* 0x0000000f1116723e */ /* 0x000fc400000000ff */
[----:B------:R-:W-:Y:S02]  /*38270*/  F2FP.F16.F32.PACK_AB R21, R8, R12 ;  /* 0x0000000c0815723e */ /* 0x000fe400000000ff */
[----:B--2---:R-:W-:Y:S01]  /*38280*/  F2FP.F16.F32.PACK_AB R20, R13, R14 ;  /* 0x0000000e0d14723e */ /* 0x004fe200000000ff */
[----:B---3--:R-:W-:Y:S04]  /*38290*/  STL [R1+0x1b8c], R24 ;  /* 0x001b8c1801007387 */ /* 0x008fe80000100800 */
[----:B------:R0:W-:Y:S04]  /*382a0*/  STL [R1+0x1a90], R23 ;  /* 0x001a901701007387 */ /* 0x0001e80000100800 */
[----:B0-----:R-:W2:Y:S04]  /*382b0*/  LDL.LU R23, [R1+0x290] ;  /* 0x0002900001177983 */ /* 0x001ea80000300800 */
[----:B------:R-:W3:Y:S04]  /*382c0*/  LDL.LU R24, [R1+0x1ec] ;  /* 0x0001ec0001187983 */ /* 0x000ee80000300800 */
[----:B------:R-:W3:Y:S04]  /*382d0*/  LDL.LU R19, [R1+0x1bc] ;  /* 0x0001bc0001137983 */ /* 0x000ee80000300800 */
[----:B------:R-:W4:Y:S04]  /*382e0*/  LDL.LU R25, [R1+0x1e4] ;  /* 0x0001e40001197983 */ /* 0x000f280000300800 */
[----:B------:R-:W4:Y:S04]  /*382f0*/  LDL.LU R18, [R1+0x1b4] ;  /* 0x0001b40001127983 */ /* 0x000f280000300800 */
[----:B------:R-:W2:Y:S04]  /*38300*/  LDL.LU R26, [R1+0x29c] ;  /* 0x00029c00011a7983 */ /* 0x000ea80000300800 */
[----:B------:R-:W2:Y:S04]  /*38310*/  LDL.LU R17, [R1+0x2ac] ;  /* 0x0002ac0001117983 */ /* 0x000ea80000300800 */
[----:B------:R-:W2:Y:S04]  /*38320*/  LDL.LU R27, [R1+0x294] ;  /* 0x00029400011b7983 */ /* 0x000ea80000300800 */
[----:B------:R-:W2:Y:S04]  /*38330*/  LDL.LU R16, [R1+0x2a4] ;  /* 0x0002a40001107983 */ /* 0x000ea80000300800 */
[----:B------:R-:W2:Y:S04]  /*38340*/  LDL.LU R29, [R1+0x24c] ;  /* 0x00024c00011d7983 */ /* 0x000ea80000300800 */
[----:B------:R-:W2:Y:S04]  /*38350*/  LDL.LU R15, [R1+0x1dc] ;  /* 0x0001dc00010f7983 */ /* 0x000ea80000300800 */
[----:B------:R0:W-:Y:S04]  /*38360*/  STL [R1+0x1a94], R22 ;  /* 0x001a941601007387 */ /* 0x0001e80000100800 */
[----:B0-----:R-:W2:Y:S04]  /*38370*/  LDL.LU R22, [R1+0x2a8] ;  /* 0x0002a80001167983 */ /* 0x001ea80000300800 */
[----:B------:R0:W-:Y:S04]  /*38380*/  STL [R1+0x1a98], R21 ;  /* 0x001a981501007387 */ /* 0x0001e80000100800 */
        /* <DEDUP_REMOVED lines=16> */
[----:B------:R0:W-:Y:S04]  /*38490*/  STL [R1+0x1a9c], R20 ;  /* 0x001a9c1401007387 */ /* 0x0001e80000100800 */
[----:B0-----:R-:W2:Y:S01]  /*384a0*/  LDL.LU R20, [R1+0x1b0] ;  /* 0x0001b00001147983 */ /* 0x001ea20000300800 */
[----:B---3--:R-:W-:-:S03]  /*384b0*/  F2FP.F16.F32.PACK_AB R19, R24, R19 ;  /* 0x000000131813723e */ /* 0x008fc600000000ff */
[----:B------:R-:W3:Y:S04]  /*384c0*/  LDL.LU R24, [R1+0x1b8c] ;  /* 0x001b8c0001187983 */ /* 0x000ee80000300800 */
[----:B------:R0:W-:Y:S01]  /*384d0*/  STL [R1+0x1aa0], R19 ;  /* 0x001aa01301007387 */ /* 0x0001e20000100800 */
[----:B----4-:R-:W-:-:S03]  /*384e0*/  F2FP.F16.F32.PACK_AB R18, R25, R18 ;  /* 0x000000121912723e */ /* 0x010fc600000000ff */
[----:B0-----:R-:W4:Y:S01]  /*384f0*/  LDL.LU R19, [R1+0x1e0] ;  /* 0x0001e00001137983 */ /* 0x001f220000300800 */
[----:B--2---:R-:W-:-:S03]  /*38500*/  F2FP.F16.F32.PACK_AB R17, R26, R17 ;  /* 0x000000111a11723e */ /* 0x004fc600000000ff */
[----:B------:R-:W2:Y:S04]  /*38510*/  LDL.LU R25, [R1+0x1b88] ;  /* 0x001b880001197983 */ /* 0x000ea80000300800 */
[----:B------:R0:W-:Y:S01]  /*38520*/  STL [R1+0x1aa4], R18 ;  /* 0x001aa41201007387 */ /* 0x0001e20000100800 */
[----:B------:R-:W-:-:S03]  /*38530*/  F2FP.F16.F32.PACK_AB R16, R27, R16 ;  /* 0x000000101b10723e */ /* 0x000fc600000000ff */
[----:B0-----:R-:W3:Y:S01]  /*38540*/  LDL.LU R18, [R1+0x1b8] ;  /* 0x0001b80001127983 */ /* 0x001ee20000300800 */
[----:B------:R-:W-:-:S03]  /*38550*/  F2FP.F16.F32.PACK_AB R15, R29, R15 ;  /* 0x0000000f1d0f723e */ /* 0x000fc600000000ff */
[----:B------:R-:W2:Y:S04]  /*38560*/  LDL.LU R26, [R1+0x1b84] ;  /* 0x001b8400011a7983 */ /* 0x000ea80000300800 */
[----:B------:R0:W-:Y:S04]  /*38570*/  STL [R1+0x1aa8], R17 ;  /* 0x001aa81101007387 */ /* 0x0001e80000100800 */
[----:B0-----:R-:W3:Y:S04]  /*38580*/  LDL.LU R17, [R1+0x1e8] ;  /* 0x0001e80001117983 */ /* 0x001ee80000300800 */
[----:B------:R-:W2:Y:S04]  /*38590*/  LDL.LU R27, [R1+0x1b80] ;  /* 0x001b8000011b7983 */ /* 0x000ea80000300800 */
[----:B------:R0:W-:Y:S01]  /*385a0*/  STL [R1+0x1aac], R16 ;  /* 0x001aac1001007387 */ /* 0x0001e20000100800 */
[----:B------:R-:W-:-:S03]  /*385b0*/  F2FP.F16.F32.PACK_AB R14, R3, R14 ;  /* 0x0000000e030e723e */ /* 0x000fc600000000ff */
[----:B0-----:R-:W4:Y:S04]  /*385c0*/  LDL.LU R16, [R1+0x250] ;  /* 0x0002500001107983 */ /* 0x001f280000300800 */
[----:B------:R-:W2:Y:S01]  /*385d0*/  LDL.LU R29, [R1+0x1b7c] ;  /* 0x001b7c00011d7983 */ /* 0x000ea20000300800 */
[----:B------:R-:W-:-:S03]  /*385e0*/  F2FP.F16.F32.PACK_AB R13, R0, R13 ;  /* 0x0000000d000d723e */ /* 0x000fc600000000ff */
[----:B------:R0:W-:Y:S01]  /*385f0*/  STL [R1+0x1ab0], R15 ;  /* 0x001ab00f01007387 */ /* 0x0001e20000100800 */
[----:B------:R-:W-:-:S03]  /*38600*/  F2FP.F16.F32.PACK_AB R12, R2, R12 ;  /* 0x0000000c020c723e */ /* 0x000fc600000000ff */
[----:B0-----:R-:W3:Y:S04]  /*38610*/  LDL.LU R15, [R1+0x258] ;  /* 0x00025800010f7983 */ /* 0x001ee80000300800 */
[----:B------:R-:W4:Y:S04]  /*38620*/  LDL.LU R3, [R1+0x1b78] ;  /* 0x001b780001037983 */ /* 0x000f280000300800 */
[----:B------:R0:W-:Y:S01]  /*38630*/  STL [R1+0x1ab4], R14 ;  /* 0x001ab40e01007387 */ /* 0x0001e20000100800 */
[----:B------:R-:W-:-:S03]  /*38640*/  F2FP.F16.F32.PACK_AB R11, R28, R11 ;  /* 0x0000000b1c0b723e */ /* 0x000fc600000000ff */
[----:B0-----:R-:W2:Y:S04]  /*38650*/  LDL.LU R14, [R1+0x220] ;  /* 0x00022000010e7983 */ /* 0x001ea80000300800 */
[----:B------:R-:W4:Y:S04]  /*38660*/  LDL.LU R0, [R1+0x1b74] ;  /* 0x001b740001007983 */ /* 0x000f280000300800 */
[----:B------:R0:W-:Y:S04]  /*38670*/  STL [R1+0x1ab8], R13 ;  /* 0x001ab80d01007387 */ /* 0x0001e80000100800 */
[----:B0-----:R-:W4:Y:S04]  /*38680*/  LDL.LU R13, [R1+0x228] ;  /* 0x00022800010d7983 */ /* 0x001f280000300800 */
[----:B------:R-:W4:Y:S04]  /*38690*/  LDL.LU R2, [R1+0x1b70] ;  /* 0x001b700001027983 */ /* 0x000f280000300800 */
[----:B------:R0:W-:Y:S01]  /*386a0*/  STL [R1+0x1abc], R12 ;  /* 0x001abc0c01007387 */ /* 0x0001e20000100800 */
[----:B------:R-:W-:-:S03]  /*386b0*/  F2FP.F16.F32.PACK_AB R10, R4, R10 ;  /* 0x0000000a040a723e */ /* 0x000fc600000000ff */
[----:B0-----:R-:W4:Y:S04]  /*386c0*/  LDL.LU R12, [R1+0x1c0] ;  /* 0x0001c000010c7983 */ /* 0x001f280000300800 */
[----:B------:R-:W4:Y:S04]  /*386d0*/  LDL.LU R28, [R1+0x1b6c] ;  /* 0x001b6c00011c7983 */ /* 0x000f280000300800 */
[----:B------:R0:W-:Y:S04]  /*386e0*/  STL [R1+0x1ac0], R11 ;  /* 0x001ac00b01007387 */ /* 0x0001e80000100800 */
[----:B0-----:R-:W4:Y:S04]  /*386f0*/  LDL.LU R11, [R1+0x1c8] ;  /* 0x0001c800010b7983 */ /* 0x001f280000300800 */
[----:B------:R-:W4:Y:S04]  /*38700*/  LDL.LU R4, [R1+0x1b68] ;  /* 0x001b680001047983 */ /* 0x000f280000300800 */
[----:B------:R-:W-:Y:S01]  /*38710*/  STL [R1+0x1ac4], R10 ;  /* 0x001ac40a01007387 */ /* 0x000fe20000100800 */
[----:B---3--:R-:W-:-:S02]  /*38720*/  F2FP.F16.F32.PACK_AB R5, R15, R5 ;  /* 0x000000050f05723e */ /* 0x008fc400000000ff */
[----:B--2---:R-:W-:Y:S02]  /*38730*/  F2FP.F16.F32.PACK_AB R6, R14, R6 ;  /* 0x000000060e06723e */ /* 0x004fe400000000ff */
[----:B----4-:R-:W-:Y:S02]  /*38740*/  F2FP.F16.F32.PACK_AB R0, R0, R3 ;  /* 0x000000030000723e */ /* 0x010fe400000000ff */
[----:B------:R-:W-:Y:S02]  /*38750*/  F2FP.F16.F32.PACK_AB R7, R13, R7 ;  /* 0x000000070d07723e */ /* 0x000fe400000000ff */
[----:B------:R-:W-:Y:S02]  /*38760*/  F2FP.F16.F32.PACK_AB R8, R12, R8 ;  /* 0x000000080c08723e */ /* 0x000fe400000000ff */
[----:B------:R-:W-:Y:S02]  /*38770*/  F2FP.F16.F32.PACK_AB R2, R28, R2 ;  /* 0x000000021c02723e */ /* 0x000fe400000000ff */
[----:B------:R-:W-:-:S02]  /*38780*/  F2FP.F16.F32.PACK_AB R9, R11, R9 ;  /* 0x000000090b09723e */ /* 0x000fc400000000ff */
[----:B------:R-:W-:-:S03]  /*38790*/  F2FP.F16.F32.PACK_AB R4, R16, R4 ;  /* 0x000000041004723e */ /* 0x000fc600000000ff */
[----:B------:R-:W-:Y:S04]  /*387a0*/  STL [R1+0x1ac8], R9 ;  /* 0x001ac80901007387 */ /* 0x000fe80000100800 */
[----:B------:R-:W-:Y:S04]  /*387b0*/  STL [R1+0x1acc], R8 ;  /* 0x001acc0801007387 */ /* 0x000fe80000100800 */
[----:B------:R-:W-:Y:S04]  /*387c0*/  STL [R1+0x1ad0], R7 ;  /* 0x001ad00701007387 */ /* 0x000fe80000100800 */
[----:B------:R0:W-:Y:S04]  /*387d0*/  STL [R1+0x1ad4], R6 ;  /* 0x001ad40601007387 */ /* 0x0001e80000100800 */
[----:B------:R1:W-:Y:S04]  /*387e0*/  STL [R1+0x1ad8], R5 ;  /* 0x001ad80501007387 */ /* 0x0003e80000100800 */
[----:B------:R2:W-:Y:S01]  /*387f0*/  STL [R1+0x1adc], R4 ;  /* 0x001adc0401007387 */ /* 0x0005e20000100800 */
[----:B0-----:R-:W-:-:S02]  /*38800*/  F2FP.F16.F32.PACK_AB R6, R17, R18 ;  /* 0x000000121106723e */ /* 0x001fc400000000ff */
[----:B-1----:R-:W-:-:S03]  /*38810*/  F2FP.F16.F32.PACK_AB R5, R19, R20 ;  /* 0x000000141305723e */ /* 0x002fc600000000ff */
[----:B------:R0:W-:Y:S01]  /*38820*/  STL [R1+0xc], R6 ;  /* 0x00000c0601007387 */ /* 0x0001e20000100800 */
[----:B--2---:R-:W-:-:S03]  /*38830*/  F2FP.F16.F32.PACK_AB R4, R21, R22 ;  /* 0x000000161504723e */ /* 0x004fc600000000ff */
[----:B------:R1:W-:Y:S04]  /*38840*/  STL [R1+0x8], R5 ;  /* 0x0000080501007387 */ /* 0x0003e80000100800 */
[----:B------:R2:W-:Y:S01]  /*38850*/  STL [R1+0x4], R4 ;  /* 0x0000040401007387 */ /* 0x0005e20000100800 */
[----:B0-----:R-:W-:Y:S02]  /*38860*/  F2FP.F16.F32.PACK_AB R6, R23, R24 ;  /* 0x000000181706723e */ /* 0x001fe400000000ff */
[----:B-1----:R-:W-:-:S03]  /*38870*/  F2FP.F16.F32.PACK_AB R5, R25, R26 ;  /* 0x0000001a1905723e */ /* 0x002fc600000000ff */
[----:B------:R-:W-:Y:S01]  /*38880*/  STL [R1], R6 ;  /* 0x0000000601007387 */ /* 0x000fe20000100800 */
[----:B--2---:R-:W-:-:S03]  /*38890*/  F2FP.F16.F32.PACK_AB R4, R27, R29 ;  /* 0x0000001d1b04723e */ /* 0x004fc600000000ff */
[----:B------:R-:W-:Y:S04]  /*388a0*/  STL [R1+0x1c], R5 ;  /* 0x00001c0501007387 */ /* 0x000fe80000100800 */
[----:B------:R0:W-:Y:S04]  /*388b0*/  STL [R1+0x18], R4 ;  /* 0x0000180401007387 */ /* 0x0001e80000100800 */
[----:B0-----:R-:W2:Y:S04]  /*388c0*/  LDL.LU R4, [R1+0x2b0] ;  /* 0x0002b00001047983 */ /* 0x001ea80000300800 */
[----:B------:R-:W-:Y:S04]  /*388d0*/  STL [R1+0x14], R2 ;  /* 0x0000140201007387 */ /* 0x000fe80000100800 */
[----:B--2---:R0:W-:Y:S04]  /*388e0*/  STL [R1+0x1ae0], R4 ;  /* 0x001ae00401007387 */ /* 0x0041e80000100800 */
        /* <DEDUP_REMOVED lines=35> */
[----:B---3--:R0:W-:Y:S04]  /*38b20*/  STL [R1+0x1ae4], R5 ;  /* 0x001ae40501007387 */ /* 0x0081e80000100800 */
[----:B0-----:R-:W3:Y:S04]  /*38b30*/  LDL.LU R5, [R1+0x2b8] ;  /* 0x0002b80001057983 */ /* 0x001ee80000300800 */
        /* <DEDUP_REMOVED lines=31> */
[----:B0-----:R-:W2:Y:S04]  /*38d30*/  LDL.LU R5, [R1+0x2bc] ;  /* 0x0002bc0001057983 */ /* 0x001ea80000300800 */
[----:B------:R-:W3:Y:S04]  /*38d40*/  LDL.LU R6, [R1+0x2c8] ;  /* 0x0002c80001067983 */ /* 0x000ee80000300800 */
        /* <DEDUP_REMOVED lines=26> */
[----:B--2---:R-:W-:-:S03]  /*38ef0*/  F2FP.F16.F32.PACK_AB R4, R5, R4 ;  /* 0x000000040504723e */ /* 0x004fc600000000ff */
[----:B------:R-:W2:Y:S04]  /*38f00*/  LDL.LU R5, [R1+0x1b64] ;  /* 0x001b640001057983 */ /* 0x000ea80000300800 */
[----:B------:R0:W-:Y:S04]  /*38f10*/  STL [R1+0x2c], R4 ;  /* 0x00002c0401007387 */ /* 0x0001e80000100800 */
[----:B0-----:R-:W2:Y:S02]  /*38f20*/  LDL.LU R4, [R1+0x1b60] ;  /* 0x001b600001047983 */ /* 0x001ea40000300800 */
[----:B--2---:R-:W-:-:S02]  /*38f30*/  F2FP.F16.F32.PACK_AB R4, R5, R4 ;  /* 0x000000040504723e */ /* 0x004fc400000000ff */
        /* <DEDUP_REMOVED lines=62> */
[----:B0-----:R-:W2:Y:S01]  /*39320*/  LDL.LU R4, [R1+0x1ae0] ;  /* 0x001ae00001047983 */ /* 0x001ea20000300800 */
[----:B---3--:R-:W-:Y:S02]  /*39330*/  F2FP.F16.F32.PACK_AB R7, R6, R7 ;  /* 0x000000070607723e */ /* 0x008fe400000000ff */
[----:B----4-:R-:W-:-:S02]  /*39340*/  F2FP.F16.F32.PACK_AB R9, R8, R9 ;  /* 0x000000090809723e */ /* 0x010fc400000000ff */
[----:B------:R-:W-:Y:S02]  /*39350*/  F2FP.F16.F32.PACK_AB R11, R10, R11 ;  /* 0x0000000b0a0b723e */ /* 0x000fe400000000ff */
[----:B------:R-:W-:Y:S02]  /*39360*/  F2FP.F16.F32.PACK_AB R13, R12, R13 ;  /* 0x0000000d0c0d723e */ /* 0x000fe400000000ff */
[----:B------:R-:W-:Y:S02]  /*39370*/  F2FP.F16.F32.PACK_AB R15, R14, R15 ;  /* 0x0000000f0e0f723e */ /* 0x000fe400000000ff */
[----:B------:R-:W-:Y:S02]  /*39380*/  F2FP.F16.F32.PACK_AB R17, R16, R17 ;  /* 0x000000111011723e */ /* 0x000fe400000000ff */
[----:B------:R-:W-:Y:S02]  /*39390*/  F2FP.F16.F32.PACK_AB R19, R18, R19 ;  /* 0x000000131213723e */ /* 0x000fe400000000ff */
[----:B------:R-:W-:-:S02]  /*393a0*/  F2FP.F16.F32.PACK_AB R21, R20, R21 ;  /* 0x000000151415723e */ /* 0x000fc400000000ff */
[----:B------:R-:W-:Y:S02]  /*393b0*/  F2FP.F16.F32.PACK_AB R23, R22, R23 ;  /* 0x000000171617723e */ /* 0x000fe400000000ff */
[----:B------:R-:W-:Y:S02]  /*393c0*/  F2FP.F16.F32.PACK_AB R25, R24, R25 ;  /* 0x000000191819723e */ /* 0x000fe400000000ff */
[----:B------:R-:W-:Y:S02]  /*393d0*/  F2FP.F16.F32.PACK_AB R27, R26, R27 ;  /* 0x0000001b1a1b723e */ /* 0x000fe400000000ff */
[----:B------:R-:W-:Y:S02]  /*393e0*/  F2FP.F16.F32.PACK_AB R28, R29, R28 ;  /* 0x0000001c1d1c723e */ /* 0x000fe400000000ff */
[----:B--2---:R-:W-:Y:S02]  /*393f0*/  F2FP.F16.F32.PACK_AB R5, R4, R5 ;  /* 0x000000050405723e */ /* 0x004fe400000000ff */
[----:B------:R1:W5:Y:S04]  /*39400*/  LDL.LU R4, [R1+0x1adc] ;  /* 0x001adc0001047983 */ /* 0x0003680000300800 */
[----:B------:R0:W-:Y:S04]  /*39410*/  STL [R1+0x68], R5 ;  /* 0x0000680501007387 */ /* 0x0001e80000100800 */
[----:B0-----:R1:W5:Y:S04]  /*39420*/  LDL.LU R5, [R1+0x1ad8] ;  /* 0x001ad80001057983 */ /* 0x0013680000300800 */
        /* <DEDUP_REMOVED lines=33> */
[----:B------:R-:W2:Y:S01]  /*39640*/  LDL.LU R29, [R1+0x1a7c] ;  /* 0x001a7c00011d7983 */ /* 0x000ea20000300800 */
[----:B------:R-:W-:-:S03]  /*39650*/  F2FP.F16.F32.PACK_AB R2, R2, R0 ;  /* 0x000000000202723e */ /* 0x000fc600000000ff */
[----:B------:R1:W-:Y:S01]  /*39660*/  STL [R1+0x98], R28 ;  /* 0x0000981c01007387 */ /* 0x0003e20000100800 */
[----:B--2---:R-:W-:-:S05]  /*39670*/  F2FP.F16.F32.PACK_AB R0, R3, R29 ;  /* 0x0000001d0300723e */ /* 0x004fca00000000ff */
[----:B------:R1:W-:Y:S04]  /*39680*/  STL [R1+0x90], R0 ;  /* 0x0000900001007387 */ /* 0x0003e80000100800 */
[----:B------:R1:W-:Y:S02]  /*39690*/  STL [R1+0x94], R2 ;  /* 0x0000940201007387 */ /* 0x0003e40000100800 */
.L_x_0:
[----:B-----5:R-:W-:Y:S01]  /*396a0*/  STL.64 [R1+0x1b80], R6 ;  /* 0x001b800601007387 */ /* 0x020fe20000100a00 */
[----:B-1----:R-:W1:Y:S01]  /*396b0*/  S2R R0, SR_TID.X ;  /* 0x0000000000007919 */ /* 0x002e620000002100 */
[----:B------:R-:W2:Y:S01]  /*396c0*/  S2UR UR5, SR_CgaCtaId ;  /* 0x00000000000579c3 */ /* 0x000ea20000008800 */
[----:B------:R-:W-:Y:S01]  /*396d0*/  UMOV UR4, 0x400 ;  /* 0x0000040000047882 */ /* 0x000fe20000000000 */
[----:B------:R-:W-:Y:S01]  /*396e0*/  ULDC.64 UR6, c[0x0][0x228] ;  /* 0x00008a0000067ab9 */ /* 0x000fe20000000a00 */
[----:B------:R3:W-:Y:S01]  /*396f0*/  STL.64 [R1+0x1b78], R4 ;  /* 0x001b780401007387 */ /* 0x0007e20000100a00 */
[----:B------:R-:W-:Y:S01]  /*39700*/  ULDC UR10, c[0x0][0x248] ;  /* 0x00009200000a7ab9 */ /* 0x000fe20000000800 */
[----:B------:R-:W-:Y:S01]  /*39710*/  ULDC UR11, c[0x0][0x228] ;  /* 0x00008a00000b7ab9 */ /* 0x000fe20000000800 */
[----:B------:R-:W-:Y:S01]  /*39720*/  ULDC UR12, c[0x0][0x228] ;  /* 0x00008a00000c7ab9 */ /* 0x000fe20000000800 */
[----:B---3--:R-:W3:Y:S04]  /*39730*/  LDL.LU R4, [R1+0x80] ;  /* 0x0000800001047983 */ /* 0x008ee80000300800 */
[----:B------:R-:W3:Y:S04]  /*39740*/  LDL.LU R5, [R1+0x84] ;  /* 0x0000840001057983 */ /* 0x000ee80000300800 */
[----:B------:R-:W3:Y:S04]  /*39750*/  LDL.LU R6, [R1+0x88] ;  /* 0x0000880001067983 */ /* 0x000ee80000300800 */
[----:B------:R-:W3:Y:S04]  /*39760*/  LDL.LU R7, [R1+0x8c] ;  /* 0x00008c0001077983 */ /* 0x000ee80000300800 */
[----:B------:R-:W-:Y:S04]  /*39770*/  STL.64 [R1+0x1b70], R10 ;  /* 0x001b700a01007387 */ /* 0x000fe80000100a00 */
[----:B------:R4:W-:Y:S04]  /*39780*/  STL.64 [R1+0x1b68], R8 ;  /* 0x001b680801007387 */ /* 0x0009e80000100a00 */
[----:B----4-:R-:W4:Y:S04]  /*39790*/  LDL.LU R8, [R1+0x90] ;  /* 0x0000900001087983 */ /* 0x010f280000300800 */
[----:B------:R-:W4:Y:S04]  /*397a0*/  LDL.LU R9, [R1+0x94] ;  /* 0x0000940001097983 */ /* 0x000f280000300800 */
[----:B------:R-:W4:Y:S04]  /*397b0*/  LDL.LU R10, [R1+0x98] ;  /* 0x00009800010a7983 */ /* 0x000f280000300800 */
[----:B------:R-:W4:Y:S04]  /*397c0*/  LDL.LU R11, [R1+0x9c] ;  /* 0x00009c00010b7983 */ /* 0x000f280000300800 */
[----:B------:R-:W-:Y:S04]  /*397d0*/  STL.64 [R1+0x1b60], R14 ;  /* 0x001b600e01007387 */ /* 0x000fe80000100a00 */
[----:B------:R-:W-:Y:S04]  /*397e0*/  STL.64 [R1+0x1b58], R12 ;  /* 0x001b580c01007387 */ /* 0x000fe80000100a00 */
[----:B------:R-:W-:Y:S04]  /*397f0*/  STL.64 [R1+0x1b50], R18 ;  /* 0x001b501201007387 */ /* 0x000fe80000100a00 */
[----:B------:R-:W-:Y:S04]  /*39800*/  STL.64 [R1+0x1b48], R16 ;  /* 0x001b481001007387 */ /* 0x000fe80000100a00 */
[----:B------:R-:W-:Y:S04]  /*39810*/  STL.64 [R1+0x1b40], R22 ;  /* 0x001b401601007387 */ /* 0x000fe80000100a00 */
[----:B------:R-:W-:Y:S04]  /*39820*/  STL.64 [R1+0x1b38], R20 ;  /* 0x001b381401007387 */ /* 0x000fe80000100a00 */
[----:B------:R0:W-:Y:S04]  /*39830*/  STL [R1+0x1b34], R27 ;  /* 0x001b341b01007387 */ /* 0x0001e80000100800 */
[----:B0-----:R-:W3:Y:S01]  /*39840*/  LDL R27, [R1+0x1a4c] ;  /* 0x001a4c00011b7983 */ /* 0x001ee20000100800 */
[C---:B-1----:R-:W-:Y:S01]  /*39850*/  IMAD.SHL.U32 R2, R0.reuse, 0x10, RZ ;  /* 0x0000001000027824 */ /* 0x042fe200078e00ff */
[----:B--2---:R-:W-:Y:S01]  /*39860*/  ULEA UR4, UR5, UR4, 0x18 ;  /* 0x0000000405047291 */ /* 0x004fe2000f8ec03f */
[C---:B------:R-:W-:Y:S01]  /*39870*/  IMAD.SHL.U32 R3, R0.reuse, 0x20, RZ ;  /* 0x0000002000037824 */ /* 0x040fe200078e00ff */
[----:B------:R-:W0:Y:S01]  /*39880*/  S2R R15, SR_TID.X ;  /* 0x00000000000f7919 */ /* 0x000e220000002100 */
[----:B------:R-:W-:Y:S01]  /*39890*/  IMAD.SHL.U32 R28, R0, 0x8, RZ ;  /* 0x00000008001c7824 */ /* 0x000fe200078e00ff */
[----:B------:R-:W-:-:S02]  /*398a0*/  LOP3.LUT R0, R2, 0xf0, RZ, 0xc0, !PT ;  /* 0x000000f002007812 */ /* 0x000fc400078ec0ff */
[----:B------:R-:W-:Y:S01]  /*398b0*/  LOP3.LUT R2, R3, 0x200, RZ, 0xc0, !PT ;  /* 0x0000020003027812 */ /* 0x000fe200078ec0ff */
[----:B------:R-:W-:Y:S01]  /*398c0*/  STL [R1+0x1b28], R29 ;  /* 0x001b281d01007387 */ /* 0x000fe20000100800 */
[----:B------:R-:W-:Y:S02]  /*398d0*/  LOP3.LUT R28, R28, 0x100, RZ, 0xc0, !PT ;  /* 0x000001001c1c7812 */ /* 0x000fe400078ec0ff */
[----:B------:R-:W-:-:S05]  /*398e0*/  IADD3 R2, R2, UR4, R0 ;  /* 0x0000000402027c10 */ /* 0x000fca000fffe000 */
[----:B------:R-:W-:Y:S01]  /*398f0*/  IMAD.IADD R2, R28, 0x1, R2 ;  /* 0x000000011c027824 */ /* 0x000fe200078e0202 */
[----:B------:R-:W-:Y:S08]  /*39900*/  BAR.SYNC.DEFER_BLOCKING 0x0 ;  /* 0x0000000000007b1d */ /* 0x000ff00000010000 */
[----:B------:R-:W1:Y:S01]  /*39910*/  LDC R28, c[0x0][0x244] ;  /* 0x00009100ff1c7b82 */ /* 0x000e620000000800 */
[----:B0-----:R-:W-:Y:S01]  /*39920*/  LOP3.LUT R15, R15, 0x3f, RZ, 0xc0, !PT ;  /* 0x0000003f0f0f7812 */ /* 0x001fe200078ec0ff */
[----:B----4-:R-:W-:Y:S01]  /*39930*/  STSM.16.M88.4 [R2], R8 ;  /* 0x0000000802007844 */ /* 0x010fe20000000200 */
[----:B---3--:R-:W-:-:S03]  /*39940*/  VIADD R0, R27, 0x1 ;  /* 0x000000011b007836 */ /* 0x008fc60000000000 */
[----:B------:R-:W-:Y:S01]  /*39950*/  STL.64 [R1+0x1b90], R26 ;  /* 0x001b901a01007387 */ /* 0x000fe20000100a00 */
[----:B------:R-:W-:Y:S01]  /*39960*/  VIADD R3, R27, 0x2 ;  /* 0x000000021b037836 */ /* 0x000fe20000000000 */
[----:B------:R-:W-:Y:S01]  /*39970*/  BAR.SYNC.DEFER_BLOCKING 0x0 ;  /* 0x0000000000007b1d */ /* 0x000fe20000010000 */
[----:B------:R-:W-:Y:S02]  /*39980*/  ISETP.GE.AND P1, PT, R0, UR7, PT ;  /* 0x0000000700007c0c */ /* 0x000fe4000bf26270 */
[----:B------:R-:W-:Y:S02]  /*39990*/  LEA R0, R15, UR4, 0x4 ;  /* 0x000000040f007c11 */ /* 0x000fe4000f8e20ff */
[----:B------:R-:W-:Y:S01]  /*399a0*/  ISETP.GE.AND P0, PT, R3, UR7, PT ;  /* 0x0000000703007c0c */ /* 0x000fe2000bf06270 */
[----:B------:R-:W-:Y:S01]  /*399b0*/  ULDC.64 UR4, c[0x0][0x220] ;  /* 0x0000880000047ab9 */ /* 0x000fe20000000a00 */
[----:B------:R-:W-:Y:S04]  /*399c0*/  STL.64 [R1+0x1b88], R24 ;  /* 0x001b881801007387 */ /* 0x000fe80000100a00 */
[----:B------:R-:W2:Y:S04]  /*399d0*/  LDL.LU R16, [R1+0x70] ;  /* 0x0000700001107983 */ /* 0x000ea80000300800 */
[----:B------:R-:W2:Y:S04]  /*399e0*/  LDL.LU R17, [R1+0x74] ;  /* 0x0000740001117983 */ /* 0x000ea80000300800 */
[----:B------:R-:W2:Y:S04]  /*399f0*/  LDL.LU R18, [R1+0x78] ;  /* 0x0000780001127983 */ /* 0x000ea80000300800 */
[----:B------:R-:W0:Y:S04]  /*39a00*/  LDS.128 R8, [R0] ;  /* 0x0000000000087984 */ /* 0x000e280000000c00 */
[----:B------:R-:W2:Y:S01]  /*39a10*/  LDL.LU R19, [R1+0x7c] ;  /* 0x00007c0001137983 */ /* 0x000ea20000300800 */
[----:B------:R-:W-:Y:S06]  /*39a20*/  BAR.SYNC.DEFER_BLOCKING 0x0 ;  /* 0x0000000000007b1d */ /* 0x000fec0000010000 */
[----:B------:R-:W-:Y:S04]  /*39a30*/  STSM.16.M88.4 [R2], R4 ;  /* 0x0000000402007844 */ /* 0x000fe80000000200 */
[----:B0-----:R-:W-:Y:S04]  /*39a40*/  STL.64 [R1+0x90], R8 ;  /* 0x0000900801007387 */ /* 0x001fe80000100a00 */
[----:B------:R-:W-:Y:S04]  /*39a50*/  STL.64 [R1+0x98], R10 ;  /* 0x0000980a01007387 */ /* 0x000fe80000100a00 */
[----:B------:R-:W3:Y:S04]  /*39a60*/  LDL.LU R24, [R1+0x50] ;  /* 0x0000500001187983 */ /* 0x000ee80000300800 */
[----:B------:R-:W3:Y:S04]  /*39a70*/  LDL.LU R25, [R1+0x54] ;  /* 0x0000540001197983 */ /* 0x000ee80000300800 */
[----:B------:R-:W4:Y:S04]  /*39a80*/  LDL.LU R26, [R1+0x58] ;  /* 0x00005800011a7983 */ /* 0x000f280000300800 */
[----:B------:R-:W4:Y:S01]  /*39a90*/  LDL.LU R27, [R1+0x5c] ;  /* 0x00005c00011b7983 */ /* 0x000f220000300800 */
[----:B------:R-:W-:Y:S06]  /*39aa0*/  BAR.SYNC.DEFER_BLOCKING 0x0 ;  /* 0x0000000000007b1d */ /* 0x000fec0000010000 */
[----:B------:R-:W0:Y:S02]  /*39ab0*/  LDS.128 R8, [R0] ;  /* 0x0000000000087984 */ /* 0x000e240000000c00 */
[----:B------:R-:W-:Y:S06]  /*39ac0*/  BAR.SYNC.DEFER_BLOCKING 0x0 ;  /* 0x0000000000007b1d */ /* 0x000fec0000010000 */
[----:B----4-:R-:W-:Y:S04]  /*39ad0*/  STL.64 [R1+0x1ba0], R26 ;  /* 0x001ba01a01007387 */ /* 0x010fe80000100a00 */
[----:B---3--:R3:W-:Y:S04]  /*39ae0*/  STL.64 [R1+0x1b98], R24 ;  /* 0x001b981801007387 */ /* 0x0087e80000100a00 */
[----:B---3--:R-:W3:Y:S04]  /*39af0*/  LDL.LU R24, [R1+0x60] ;  /* 0x0000600001187983 */ /* 0x008ee80000300800 */
[----:B------:R-:W3:Y:S04]  /*39b00*/  LDL.LU R25, [R1+0x64] ;  /* 0x0000640001197983 */ /* 0x000ee80000300800 */
[----:B------:R-:W4:Y:S04]  /*39b10*/  LDL.LU R26, [R1+0x68] ;  /* 0x00006800011a7983 */ /* 0x000f280000300800 */
[----:B------:R-:W4:Y:S04]  /*39b20*/  LDL.LU R27, [R1+0x6c] ;  /* 0x00006c00011b7983 */ /* 0x000f280000300800 */
[----:B--2---:R-:W-:Y:S01]  /*39b30*/  STSM.16.M88.4 [R2], R16 ;  /* 0x0000001002007844 */ /* 0x004fe20000000200 */
[----:B------:R-:W-:Y:S06]  /*39b40*/  BAR.SYNC.DEFER_BLOCKING 0x0 ;  /* 0x0000000000007b1d */ /* 0x000fec0000010000 */
[----:B----4-:R-:W-:Y:S04]  /*39b50*/  STL.64 [R1+0x1bb0], R26 ;  /* 0x001bb01a01007387 */ /* 0x010fe80000100a00 */
[----:B---3--:R-:W-:Y:S04]  /*39b60*/  STL.64 [R1+0x1ba8], R24 ;  /* 0x001ba81801007387 */ /* 0x008fe80000100a00 */
[----:B------:R-:W2:Y:S04]  /*39b70*/  LDS.128 R24, [R0] ;  /* 0x0000000000187984 */ /* 0x000ea80000000c00 */
[----:B------:R-:W3:Y:S04]  /*39b80*/  LDL.LU R4, [R1+0x40] ;  /* 0x0000400001047983 */ /* 0x000ee80000300800 */
[----:B0-----:R0:W-:Y:S04]  /*39b90*/  STL.64 [R1+0x80], R8 ;  /* 0x0000800801007387 */ /* 0x0011e80000100a00 */
[----:B------:R4:W-:Y:S04]  /*39ba0*/  STL.64 [R1+0x88], R10 ;  /* 0x0000880a01007387 */ /* 0x0009e80000100a00 */
[----:B------:R-:W3:Y:S04]  /*39bb0*/  LDL.LU R5, [R1+0x44] ;  /* 0x0000440001057983 */ /* 0x000ee80000300800 */
[----:B------:R-:W3:Y:S04]  /*39bc0*/  LDL.LU R6, [R1+0x48] ;  /* 0x0000480001067983 */ /* 0x000ee80000300800 */
[----:B------:R-:W3:Y:S04]  /*39bd0*/  LDL.LU R7, [R1+0x4c] ;  /* 0x00004c0001077983 */ /* 0x000ee80000300800 */
[----:B0-----:R-:W3:Y:S04]  /*39be0*/  LDL.LU R8, [R1+0x30] ;  /* 0x0000300001087983 */ /* 0x001ee80000300800 */
[----:B------:R-:W3:Y:S04]  /*39bf0*/  LDL.LU R9, [R1+0x34] ;  /* 0x0000340001097983 */ /* 0x000ee80000300800 */
[----:B----4-:R-:W4:Y:S04]  /*39c00*/  LDL.LU R10, [R1+0x38] ;  /* 0x00003800010a7983 */ /* 0x010f280000300800 */
        /* <DEDUP_REMOVED lines=9> */
[----:B------:R-:W4:Y:S04]  /*39ca0*/  LDL.LU R20, [R1] ;  /* 0x0000000001147983 */ /* 0x000f280000300800 */
[----:B------:R-:W4:Y:S04]  /*39cb0*/  LDL.LU R21, [R1+0x4] ;  /* 0x0000040001157983 */ /* 0x000f280000300800 */
[----:B------:R-:W4:Y:S04]  /*39cc0*/  LDL.LU R22, [R1+0x8] ;  /* 0x0000080001167983 */ /* 0x000f280000300800 */
[----:B------:R-:W4:Y:S04]  /*39cd0*/  LDL.LU R23, [R1+0xc] ;  /* 0x00000c0001177983 */ /* 0x000f280000300800 */
[----:B--2---:R-:W-:Y:S04]  /*39ce0*/  STL.64 [R1+0x70], R24 ;  /* 0x0000701801007387 */ /* 0x004fe80000100a00 */
[----:B------:R0:W-:Y:S01]  /*39cf0*/  STL.64 [R1+0x78], R26 ;  /* 0x0000781a01007387 */ /* 0x0001e20000100a00 */
[----:B------:R-:W-:Y:S06]  /*39d00*/  BAR.SYNC.DEFER_BLOCKING 0x0 ;  /* 0x0000000000007b1d */ /* 0x000fec0000010000 */
[----:B0-----:R-:W2:Y:S04]  /*39d10*/  LDL.LU.64 R26, [R1+0x1bb0] ;  /* 0x001bb000011a7983 */ /* 0x001ea80000300a00 */
[----:B------:R-:W2:Y:S04]  /*39d20*/  LDL.LU.64 R24, [R1+0x1ba8] ;  /* 0x001ba80001187983 */ /* 0x000ea80000300a00 */
[----:B--2---:R-:W-:Y:S01]  /*39d30*/  STSM.16.M88.4 [R2], R24 ;  /* 0x0000001802007844 */ /* 0x004fe20000000200 */
[----:B------:R-:W-:Y:S06]  /*39d40*/  BAR.SYNC.DEFER_BLOCKING 0x0 ;  /* 0x0000000000007b1d */ /* 0x000fec0000010000 */
[----:B------:R-:W0:Y:S04]  /*39d50*/  LDS.128 R24, [R0] ;  /* 0x0000000000187984 */ /* 0x000e280000000c00 */
[----:B0-----:R-:W-:Y:S04]  /*39d60*/  STL.64 [R1+0x60], R24 ;  /* 0x0000601801007387 */ /* 0x001fe80000100a00 */
[----:B------:R0:W-:Y:S04]  /*39d70*/  STL.64 [R1+0x68], R26 ;  /* 0x0000681a01007387 */ /* 0x0001e80000100a00 */
[----:B0-----:R-:W2:Y:S04]  /*39d80*/  LDL.LU.64 R26, [R1+0x1ba0] ;  /* 0x001ba000011a7983 */ /* 0x001ea80000300a00 */
[----:B------:R-:W2:Y:S01]  /*39d90*/  LDL.LU.64 R24, [R1+0x1b98] ;  /* 0x001b980001187983 */ /* 0x000ea20000300a00 */
[----:B------:R-:W-:Y:S06]  /*39da0*/  BAR.SYNC.DEFER_BLOCKING 0x0 ;  /* 0x0000000000007b1d */ /* 0x000fec0000010000 */
[----:B--2---:R-:W-:Y:S02]  /*39db0*/  STSM.16.M88.4 [R2], R24 ;  /* 0x0000001802007844 */ /* 0x004fe40000000200 */
[----:B------:R-:W-:Y:S06]  /*39dc0*/  BAR.SYNC.DEFER_BLOCKING 0x0 ;  /* 0x0000000000007b1d */ /* 0x000fec0000010000 */
[----:B------:R-:W0:Y:S02]  /*39dd0*/  LDS.128 R24, [R0] ;  /* 0x0000000000187984 */ /* 0x000e240000000c00 */
[----:B------:R-:W-:Y:S06]  /*39de0*/  BAR.SYNC.DEFER_BLOCKING 0x0 ;  /* 0x0000000000007b1d */ /* 0x000fec0000010000 */
[----:B---3--:R-:W-:Y:S02]  /*39df0*/  STSM.16.M88.4 [R2], R4 ;  /* 0x0000000402007844 */ /* 0x008fe40000000200 */
[----:B------:R-:W-:Y:S01]  /*39e00*/  BAR.SYNC.DEFER_BLOCKING 0x0 ;  /* 0x0000000000007b1d */ /* 0x000fe20000010000 */
[----:B0-----:R-:W-:-:S05]  /*39e10*/  IMAD.MOV.U32 R29, RZ, RZ, R24 ;  /* 0x000000ffff1d7224 */ /* 0x001fca00078e0018 */
[----:B------:R-:W-:Y:S04]  /*39e20*/  STL [R1+0x54], R25 ;  /* 0x0000541901007387 */ /* 0x000fe80000100800 */
[----:B------:R0:W-:Y:S04]  /*39e30*/  STL.64 [R1+0x58], R26 ;  /* 0x0000581a01007387 */ /* 0x0001e80000100a00 */
[----:B------:R-:W2:Y:S01]  /*39e40*/  LDS.128 R4, [R0] ;  /* 0x0000000000047984 */ /* 0x000ea20000000c00 */
[----:B------:R-:W-:Y:S06]  /*39e50*/  BAR.SYNC.DEFER_BLOCKING 0x0 ;  /* 0x0000000000007b1d */ /* 0x000fec0000010000 */
[----:B0-----:R-:W3:Y:S04]  /*39e60*/  LDL.LU.64 R26, [R1+0x1b90] ;  /* 0x001b9000011a7983 */ /* 0x001ee80000300a00 */
[----:B------:R-:W3:Y:S04]  /*39e70*/  LDL.LU.64 R24, [R1+0x1b88] ;  /* 0x001b880001187983 */ /* 0x000ee80000300a00 */
[----:B------:R-:W-:Y:S04]  /*39e80*/  STL [R1+0x1b30], R29 ;  /* 0x001b301d01007387 */ /* 0x000fe80000100800 */
[----:B----4-:R-:W-:Y:S01]  /*39e90*/  STSM.16.M88.4 [R2], R8 ;  /* 0x0000000802007844 */ /* 0x010fe20000000200 */
[----:B------:R-:W-:Y:S06]  /*39ea0*/  BAR.SYNC.DEFER_BLOCKING 0x0 ;  /* 0x0000000000007b1d */ /* 0x000fec0000010000 */
[----:B--2---:R-:W-:Y:S04]  /*39eb0*/  STL.64 [R1+0x40], R4 ;  /* 0x0000400401007387 */ /* 0x004fe80000100a00 */
[----:B------:R0:W-:Y:S04]  /*39ec0*/  STL.64 [R1+0x48], R6 ;  /* 0x0000480601007387 */ /* 0x0001e80000100a00 */
[----:B0-----:R-:W2:Y:S04]  /*39ed0*/  LDL.LU.64 R6, [R1+0x1b80] ;  /* 0x001b800001067983 */ /* 0x001ea80000300a00 */
[----:B------:R-:W2:Y:S04]  /*39ee0*/  LDL.LU.64 R4, [R1+0x1b78] ;  /* 0x001b780001047983 */ /* 0x000ea80000300a00 */
[----:B------:R-:W0:Y:S01]  /*39ef0*/  LDS.128 R8, [R0] ;  /* 0x0000000000087984 */ /* 0x000e220000000c00 */
[----:B------:R-:W-:Y:S06]  /*39f00*/  BAR.SYNC.DEFER_BLOCKING 0x0 ;  /* 0x0000000000007b1d */ /* 0x000fec0000010000 */
[----:B------:R-:W-:Y:S02]  /*39f10*/  STSM.16.M88.4 [R2], R12 ;  /* 0x0000000c02007844 */ /* 0x000fe40000000200 */
[----:B------:R-:W-:Y:S06]  /*39f20*/  BAR.SYNC.DEFER_BLOCKING 0x0 ;  /* 0x0000000000007b1d */ /* 0x000fec0000010000 */
[----:B0-----:R-:W-:Y:S04]  /*39f30*/  STL.64 [R1+0x30], R8 ;  /* 0x0000300801007387 */ /* 0x001fe80000100a00 */
[----:B------:R0:W-:Y:S04]  /*39f40*/  STL.64 [R1+0x38], R10 ;  /* 0x0000380a01007387 */ /* 0x0001e80000100a00 */
[----:B0-----:R-:W4:Y:S04]  /*39f50*/  LDL.LU.64 R10, [R1+0x1b70] ;  /* 0x001b7000010a7983 */ /* 0x001f280000300a00 */
[----:B------:R-:W4:Y:S04]  /*39f60*/  LDL.LU.64 R8, [R1+0x1b68] ;  /* 0x001b680001087983 */ /* 0x000f280000300a00 */
[----:B------:R-:W0:Y:S01]  /*39f70*/  LDS.128 R12, [R0] ;  /* 0x00000000000c7984 */ /* 0x000e220000000c00 */
[----:B------:R-:W-:Y:S06]  /*39f80*/  BAR.SYNC.DEFER_BLOCKING 0x0 ;  /* 0x0000000000007b1d */ /* 0x000fec0000010000 */
[----:B------:R-:W-:Y:S02]  /*39f90*/  STSM.16.M88.4 [R2], R16 ;  /* 0x0000001002007844 */ /* 0x000fe40000000200 */
[----:B------:R-:W-:Y:S06]  /*39fa0*/  BAR.SYNC.DEFER_BLOCKING 0x0 ;  /* 0x0000000000007b1d */ /* 0x000fec0000010000 */
[----:B0-----:R-:W-:Y:S04]  /*39fb0*/  STL.64 [R1+0x20], R12 ;  /* 0x0000200c01007387 */ /* 0x001fe80000100a00 */
[----:B------:R0:W-:Y:S04]  /*39fc0*/  STL.64 [R1+0x28], R14 ;  /* 0x0000280e01007387 */ /* 0x0001e80000100a00 */
[----:B0-----:R-:W3:Y:S04]  /*39fd0*/  LDL.LU.64 R14, [R1+0x1b60] ;  /* 0x001b6000010e7983 */ /* 0x001ee80000300a00 */
[----:B------:R-:W3:Y:S04]  /*39fe0*/  LDL.LU.64 R12, [R1+0x1b58] ;  /* 0x001b5800010c7983 */ /* 0x000ee80000300a00 */
        /* <DEDUP_REMOVED lines=10> */
[----:B0-----:R-:W-:Y:S04]  /*3a090*/  STL.64 [R1+0xd0], R20 ;  /* 0x0000d01401007387 */ /* 0x001fe80000100a00 */
[----:B------:R0:W-:Y:S04]  /*3a0a0*/  STL.64 [R1+0xd8], R22 ;  /* 0x0000d81601007387 */ /* 0x0001e80000100a00 */
[----:B0-----:R-:W3:Y:S04]  /*3a0b0*/  LDL.LU.64 R22, [R1+0x1b40] ;  /* 0x001b400001167983 */ /* 0x001ee80000300a00 */
[----:B------:R-:W3:Y:S04]  /*3a0c0*/  LDL.LU.64 R20, [R1+0x1b38] ;  /* 0x001b380001147983 */ /* 0x000ee80000300a00 */
[----:B------:R-:W3:Y:S04]  /*3a0d0*/  LDL R3, [R1+0x1a50] ;  /* 0x001a500001037983 */ /* 0x000ee80000100800 */
[----:B--2---:R-:W-:Y:S01]  /*3a0e0*/  STSM.16.M88.4 [R2], R4 ;  /* 0x0000000402007844 */ /* 0x004fe20000000200 */
[----:B------:R-:W-:Y:S06]  /*3a0f0*/  BAR.SYNC.DEFER_BLOCKING 0x0 ;  /* 0x0000000000007b1d */ /* 0x000fec0000010000 */
[----:B------:R-:W0:Y:S02]  /*3a100*/  LDS.128 R4, [R0] ;  /* 0x0000000000047984 */ /* 0x000e240000000c00 */
[----:B------:R-:W-:Y:S06]  /*3a110*/  BAR.SYNC.DEFER_BLOCKING 0x0 ;  /* 0x0000000000007b1d */ /* 0x000fec0000010000 */
[----:B----4-:R-:W-:Y:S04]  /*3a120*/  STSM.16.M88.4 [R2], R8 ;  /* 0x0000000802007844 */ /* 0x010fe80000000200 */
[----:B0-----:R-:W-:Y:S04]  /*3a130*/  STL.64 [R1+0xc0], R4 ;  /* 0x0000c00401007387 */ /* 0x001fe80000100a00 */
[----:B------:R-:W-:Y:S01]  /*3a140*/  STL.64 [R1+0xc8], R6 ;  /* 0x0000c80601007387 */ /* 0x000fe20000100a00 */
[----:B------:R-:W-:Y:S06]  /*3a150*/  BAR.SYNC.DEFER_BLOCKING 0x0 ;  /* 0x0000000000007b1d */ /* 0x000fec0000010000 */
[----:B------:R-:W0:Y:S02]  /*3a160*/  LDS.128 R4, [R0] ;  /* 0x0000000000047984 */ /* 0x000e240000000c00 */
[----:B------:R-:W-:Y:S06]  /*3a170*/  BAR.SYNC.DEFER_BLOCKING 0x0 ;  /* 0x0000000000007b1d */ /* 0x000fec0000010000 */
[----:B---3--:R-:W-:Y:S02]  /*3a180*/  STSM.16.M88.4 [R2], R12 ;  /* 0x0000000c02007844 */ /* 0x008fe40000000200 */
[----:B------:R-:W-:Y:S06]  /*3a190*/  BAR.SYNC.DEFER_BLOCKING 0x0 ;  /* 0x0000000000007b1d */ /* 0x000fec0000010000 */
[----:B0-----:R-:W-:Y:S04]  /*3a1a0*/  STL.64 [R1+0xe0], R4 ;  /* 0x0000e00401007387 */ /* 0x001fe80000100a00 */
[----:B------:R-:W-:Y:S04]  /*3a1b0*/  STL.64 [R1+0xe8], R6 ;  /* 0x0000e80601007387 */ /* 0x000fe80000100a00 */
[----:B------:R-:W2:Y:S04]  /*3a1c0*/  LDL R11, [R1+0x1a5c] ;  /* 0x001a5c00010b7983 */ /* 0x000ea80000100800 */
[----:B------:R-:W3:Y:S04]  /*3a1d0*/  LDL R10, [R1+0x1a60] ;  /* 0x001a6000010a7983 */ /* 0x000ee80000100800 */
[----:B------:R-:W0:Y:S01]  /*3a1e0*/  LDS.128 R4, [R0] ;  /* 0x0000000000047984 */ /* 0x000e220000000c00 */
[----:B------:R-:W-:Y:S06]  /*3a1f0*/  BAR.SYNC.DEFER_BLOCKING 0x0 ;  /* 0x0000000000007b1d */ /* 0x000fec0000010000 */
[----:B------:R-:W-:Y:S02]  /*3a200*/  STSM.16.M88.4 [R2], R16 ;  /* 0x0000001002007844 */ /* 0x000fe40000000200 */
[----:B------:R-:W-:Y:S06]  /*3a210*/  BAR.SYNC.DEFER_BLOCKING 0x0 ;  /* 0x0000000000007b1d */ /* 0x000fec0000010000 */
[----:B------:R-:W4:Y:S02]  /*3a220*/  LDS.128 R12, [R0] ;  /* 0x00000000000c7984 */ /* 0x000f240000000c00 */
[----:B------:R-:W-:Y:S01]  /*3a230*/  BAR.SYNC.DEFER_BLOCKING 0x0 ;  /* 0x0000000000007b1d */ /* 0x000fe20000010000 */
[----:B------:R-:W-:-:S05]  /*3a240*/  ISETP.GE.AND P2, PT, R27, UR7, PT ;  /* 0x000000071b007c0c */ /* 0x000fca000bf46270 */
[----:B0-----:R-:W-:Y:S04]  /*3a250*/  STL.64 [R1+0xf0], R4 ;  /* 0x0000f00401007387 */ /* 0x001fe80000100a00 */
[----:B------:R0:W-:Y:S04]  /*3a260*/  STSM.16.M88.4 [R2], R20 ;  /* 0x0000001402007844 */ /* 0x0001e80000000200 */
[----:B------:R-:W-:Y:S01]  /*3a270*/  STL.64 [R1+0xf8], R6 ;  /* 0x0000f80601007387 */ /* 0x000fe20000100a00 */
[----:B------:R-:W-:Y:S01]  /*3a280*/  BAR.SYNC.DEFER_BLOCKING 0x0 ;  /* 0x0000000000007b1d */ /* 0x000fe20000010000 */
[----:B------:R-:W-:-:S05]  /*3a290*/  ISETP.GE.AND P3, PT, R3, UR6, PT ;  /* 0x0000000603007c0c */ /* 0x000fca000bf66270 */
[----:B----4-:R-:W-:Y:S01]  /*3a2a0*/  STL.64 [R1+0xa0], R12 ;  /* 0x0000a00c01007387 */ /* 0x010fe20000100a00 */
[----:B0-----:R-:W-:-:S03]  /*3a2b0*/  IMAD R23, R27, UR10, RZ ;  /* 0x0000000a1b177c24 */ /* 0x001fc6000f8e02ff */
[----:B------:R-:W-:Y:S01]  /*3a2c0*/  STL.64 [R1+0xa8], R14 ;  /* 0x0000a80e01007387 */ /* 0x000fe20000100a00 */
[----:B------:R-:W-:-:S03]  /*3a2d0*/  ISETP.LT.AND P3, PT, R27, UR7, !P3 ;  /* 0x000000071b007c0c */ /* 0x000fc6000df61270 */
[----:B------:R-:W4:Y:S04]  /*3a2e0*/  LDL.LU R22, [R1+0x90] ;  /* 0x0000900001167983 */ /* 0x000f280000300800 */
[----:B------:R-:W4:Y:S04]  /*3a2f0*/  LDL.LU R19, [R1+0x80] ;  /* 0x0000800001137983 */ /* 0x000f280000300800 */
[----:B------:R-:W0:Y:S04]  /*3a300*/  LDS.128 R12, [R0] ;  /* 0x00000000000c7984 */ /* 0x000e280000000c00 */
[----:B------:R-:W4:Y:S04]  /*3a310*/  LDL.LU R27, [R1+0x1b34] ;  /* 0x001b3400011b7983 */ /* 0x000f280000300800 */
[----:B------:R-:W4:Y:S04]  /*3a320*/  LDL R18, [R1+0x1a64] ;  /* 0x001a640001127983 */ /* 0x000f280000100800 */
[----:B------:R-:W4:Y:S01]  /*3a330*/  LDL R17, [R1+0x1a68] ;  /* 0x001a680001117983 */ /* 0x000f220000100800 */
[----:B------:R-:W-:Y:S06]  /*3a340*/  BAR.SYNC.DEFER_BLOCKING 0x0 ;  /* 0x0000000000007b1d */ /* 0x000fec0000010000 */
[----:B0-----:R0:W-:Y:S04]  /*3a350*/  STL.64 [R1+0x10], R12 ;  /* 0x0000100c01007387 */ /* 0x0011e80000100a00 */
[----:B------:R0:W-:Y:S04]  /*3a360*/  STL.64 [R1+0x18], R14 ;  /* 0x0000180e01007387 */ /* 0x0001e80000100a00 */
[----:B------:R-:W4:Y:S04]  /*3a370*/  LDL R16, [R1+0x1a6c] ;  /* 0x001a6c0001107983 */ /* 0x000f280000100800 */
[----:B------:R-:W4:Y:S01]  /*3a380*/  LDL.LU R29, [R1+0x70] ;  /* 0x00007000011d7983 */ /* 0x000f220000300800 */
[----:B-1----:R-:W-:-:S04]  /*3a390*/  IMAD R6, R3, R28, RZ ;  /* 0x0000001c03067224 */ /* 0x002fc800078e02ff */
[----:B------:R-:W-:Y:S01]  /*3a3a0*/  IMAD R5, R28, 0x40, R6 ;  /* 0x000000401c057824 */ /* 0x000fe200078e0206 */
[----:B------:R-:W-:-:S03]  /*3a3b0*/  LEA R8, P5, R6, UR4, 0x1 ;  /* 0x0000000406087c11 */ /* 0x000fc6000f8a08ff */
[----:B------:R-:W-:Y:S01]  /*3a3c0*/  IMAD R3, R28, 0x40, R5 ;  /* 0x000000401c037824 */ /* 0x000fe200078e0205 */
[----:B------:R-:W-:Y:S02]  /*3a3d0*/  LEA R4, P4, R5, UR4, 0x1 ;  /* 0x0000000405047c11 */ /* 0x000fe4000f8808ff */
[----:B------:R-:W-:Y:S02]  /*3a3e0*/  LEA.HI.X.SX32 R9, R6, UR5, 0x1, P5 ;  /* 0x0000000506097c11 */ /* 0x000fe4000a8f0eff */
[----:B------:R-:W-:Y:S02]  /*3a3f0*/  LEA R6, P6, R3, UR4, 0x1 ;  /* 0x0000000403067c11 */ /* 0x000fe4000f8c08ff */
[----:B------:R-:W-:Y:S02]  /*3a400*/  LEA.HI.X.SX32 R5, R5, UR5, 0x1, P4 ;  /* 0x0000000505057c11 */ /* 0x000fe4000a0f0eff */
[----:B------:R-:W-:Y:S01]  /*3a410*/  LEA.HI.X.SX32 R7, R3, UR5, 0x1, P6 ;  /* 0x0000000503077c11 */ /* 0x000fe2000b0f0eff */
[----:B------:R-:W-:-:S02]  /*3a420*/  IMAD R3, R28, 0x40, R3 ;  /* 0x000000401c037824 */ /* 0x000fc400078e0203 */
[----:B0-----:R-:W-:-:S04]  /*3a430*/  IMAD.WIDE R12, R23, 0x2, R4 ;  /* 0x00000002170c7825 */ /* 0x001fc800078e0204 */
[----:B------:R-:W-:Y:S01]  /*3a440*/  IMAD.WIDE R14, R23, 0x2, R6 ;  /* 0x00000002170e7825 */ /* 0x000fe200078e0206 */
[----:B------:R0:W-:Y:S04]  /*3a450*/  STL [R1+0x1ac8], R0 ;  /* 0x001ac80001007387 */ /* 0x0001e80000100800 */
[----:B0-----:R-:W4:Y:S04]  /*3a460*/  LDL R0, [R1+0x1a50] ;  /* 0x001a500001007983 */ /* 0x001f280000100800 */
[----:B------:R0:W-:Y:S04]  /*3a470*/  STL [R1+0x1b2c], R7 ;  /* 0x001b2c0701007387 */ /* 0x0001e80000100800 */
[----:B0-----:R-:W4:Y:S01]  /*3a480*/  LDL.LU R7, [R1+0x60] ;  /* 0x0000600001077983 */ /* 0x001f220000300800 */
[----:B--2---:R-:W-:-:S02]  /*3a490*/  ISETP.LT.AND P5, PT, R11, UR6, !P2 ;  /* 0x000000060b007c0c */ /* 0x004fc4000d7a1270 */
[----:B---3--:R-:W-:Y:S01]  /*3a4a0*/  ISETP.LT.AND P4, PT, R10, UR6, !P2 ;  /* 0x000000060a007c0c */ /* 0x008fe2000d781270 */
[----:B------:R-:W-:Y:S01]  /*3a4b0*/  IMAD.WIDE R10, R23, 0x2, R8 ;  /* 0x00000002170a7825 */ /* 0x000fe200078e0208 */
[----:B----4-:R0:W-:Y:S01]  /*3a4c0*/  STSM.16.M88.4 [R2], R24 ;  /* 0x0000001802007844 */ /* 0x0101e20000000200 */
[----:B------:R-:W-:Y:S01]  /*3a4d0*/  BAR.SYNC.DEFER_BLOCKING 0x0 ;  /* 0x0000000000007b1d */ /* 0x000fe20000010000 */
[----:B0-----:R-:W-:-:S05]  /*3a4e0*/  PRMT R2, R22, 0x7632, R2 ;  /* 0x0000763216027816 */ /* 0x001fca0000000002 */
[----:B------:R-:W2:Y:S01]  /*3a4f0*/  LDL R26, [R1+0x1a74] ;  /* 0x001a7400011a7983 */ /* 0x000ea20000100800 */
[----:B------:R-:W-:-:S03]  /*3a500*/  PRMT R24, R19, 0x7632, R24 ;  /* 0x0000763213187816 */ /* 0x000fc60000000018 */
[----:B------:R-:W-:Y:S04]  /*3a510*/  @P3 STG.E.U16 desc[UR8][R10.64], R22 ;  /* 0x000000160a003986 */ /* 0x000fe8000c101508 */
[----:B------:R0:W-:Y:S01]  /*3a520*/  @P5 STG.E.U16 desc[UR8][R12.64], R2 ;  /* 0x000000020c005986 */ /* 0x0001e2000c101508 */
[----:B------:R-:W-:-:S03]  /*3a530*/  LEA R20, P5, R3, UR4, 0x1 ;  /* 0x0000000403147c11 */ /* 0x000fc6000f8a08ff */
[----:B------:R1:W-:Y:S01]  /*3a540*/  @P4 STG.E.U16 desc[UR8][R14.64], R19 ;  /* 0x000000130e004986 */ /* 0x0003e2000c101508 */
[----:B------:R-:W-:Y:S01]  /*3a550*/  ISETP.LT.AND P4, PT, R18, UR6, !P2 ;  /* 0x0000000612007c0c */ /* 0x000fe2000d781270 */
[----:B0-----:R-:W-:Y:S01]  /*3a560*/  IMAD R2, R28, 0x40, R3 ;  /* 0x000000401c027824 */ /* 0x001fe200078e0203 */
[----:B------:R-:W-:-:S04]  /*3a570*/  ISETP.LT.AND P3, PT, R17, UR6, !P2 ;  /* 0x0000000611007c0c */ /* 0x000fc8000d761270 */
[C---:B------:R-:W-:Y:S02]  /*3a580*/  LEA R18, P6, R2.reuse, UR4, 0x1 ;  /* 0x0000000402127c11 */ /* 0x040fe4000f8c08ff */
[----:B------:R-:W-:Y:S02]  /*3a590*/  LEA.HI.X.SX32 R21, R3, UR5, 0x1, P5 ;  /* 0x0000000503157c11 */ /* 0x000fe4000a8f0eff */
[----:B-1----:R-:W-:Y:S02]  /*3a5a0*/  LEA.HI.X.SX32 R19, R2, UR5, 0x1, P6 ;  /* 0x0000000502137c11 */ /* 0x002fe4000b0f0eff */
[----:B------:R-:W-:Y:S01]  /*3a5b0*/  ISETP.LT.AND P6, PT, R16, UR6, !P2 ;  /* 0x0000000610007c0c */ /* 0x000fe2000d7c1270 */
[----:B------:R-:W-:-:S04]  /*3a5c0*/  IMAD.WIDE R16, R23, 0x2, R20 ;  /* 0x0000000217107825 */ /* 0x000fc800078e0214 */
[----:B------:R-:W-:Y:S01]  /*3a5d0*/  IMAD.WIDE R12, R23, 0x2, R18 ;  /* 0x00000002170c7825 */ /* 0x000fe200078e0212 */
[----:B------:R0:W-:Y:S01]  /*3a5e0*/  @P4 STG.E.U16 desc[UR8][R16.64], R24 ;  /* 0x0000001810004986 */ /* 0x0001e2000c101508 */
[----:B------:R-:W-:-:S03]  /*3a5f0*/  PRMT R25, R29, 0x7632, R25 ;  /* 0x000076321d197816 */ /* 0x000fc60000000019 */
[----:B------:R1:W-:Y:S04]  /*3a600*/  @P3 STG.E.U16 desc[UR8][R12.64], R29 ;  /* 0x0000001d0c003986 */ /* 0x0003e8000c101508 */
[----:B0-----:R-:W3:Y:S04]  /*3a610*/  LDL R24, [R1+0x1a60] ;  /* 0x001a600001187983 */ /* 0x001ee80000100800 */
[----:B-1----:R-:W4:Y:S04]  /*3a620*/  LDL.LU R29, [R1+0x1b30] ;  /* 0x001b3000011d7983 */ /* 0x002f280000300800 */
[----:B------:R-:W4:Y:S04]  /*3a630*/  LDL R12, [R1+0x1a70] ;  /* 0x001a7000010c7983 */ /* 0x000f280000100800 */
[----:B------:R-:W4:Y:S01]  /*3a640*/  LDL R13, [R1+0x1a5c] ;  /* 0x001a5c00010d7983 */ /* 0x000f220000100800 */
[----:B------:R-:W-:-:S04]  /*3a650*/  IMAD R11, R28, 0x40, R2 ;  /* 0x000000401c0b7824 */ /* 0x000fc800078e0202 */
[----:B------:R-:W-:Y:S01]  /*3a660*/  IMAD R3, R28, 0x40, R11 ;  /* 0x000000401c037824 */ /* 0x000fe200078e020b */
[----:B------:R-:W-:-:S03]  /*3a670*/  LEA R10, P5, R11, UR4, 0x1 ;  /* 0x000000040b0a7c11 */ /* 0x000fc6000f8a08ff */
[----:B------:R-:W-:Y:S01]  /*3a680*/  IMAD R22, R28, 0x40, R3 ;  /* 0x000000401c167824 */ /* 0x000fe200078e0203 */
[----:B------:R-:W-:Y:S02]  /*3a690*/  LEA.HI.X.SX32 R11, R11, UR5, 0x1, P5 ;  /* 0x000000050b0b7c11 */ /* 0x000fe4000a8f0eff */
[----:B------:R-:W-:Y:S02]  /*3a6a0*/  LEA R2, P4, R3, UR4, 0x1 ;  /* 0x0000000403027c11 */ /* 0x000fe4000f8808ff */
[C---:B------:R-:W-:Y:S01]  /*3a6b0*/  LEA R16, P5, R22.reuse, UR4, 0x1 ;  /* 0x0000000416107c11 */ /* 0x040fe2000f8a08ff */
[----:B------:R-:W-:Y:S01]  /*3a6c0*/  IMAD.WIDE R14, R23, 0x2, R10 ;  /* 0x00000002170e7825 */ /* 0x000fe200078e020a */
[----:B------:R-:W-:Y:S01]  /*3a6d0*/  LEA.HI.X.SX32 R3, R3, UR5, 0x1, P4 ;  /* 0x0000000503037c11 */ /* 0x000fe2000a0f0eff */
[----:B------:R0:W-:Y:S01]  /*3a6e0*/  STL [R1+0x1b24], R0 ;  /* 0x001b240001007387 */ /* 0x0001e20000100800 */
[----:B------:R-:W-:Y:S01]  /*3a6f0*/  LEA.HI.X.SX32 R17, R22, UR5, 0x1, P5 ;  /* 0x0000000516117c11 */ /* 0x000fe2000a8f0eff */
[----:B------:R-:W-:Y:S01]  /*3a700*/  ULDC UR4, c[0x0][0x228] ;  /* 0x00008a0000047ab9 */ /* 0x000fe20000000800 */
[----:B------:R-:W-:Y:S01]  /*3a710*/  ISETP.LT.AND P5, PT, R0, UR6, !P1 ;  /* 0x0000000600007c0c */ /* 0x000fe2000cfa1270 */
[----:B------:R1:W-:Y:S01]  /*3a720*/  @P6 STG.E.U16 desc[UR8][R14.64], R25 ;  /* 0x000000190e006986 */ /* 0x0003e2000c101508 */
[----:B------:R-:W-:Y:S01]  /*3a730*/  PRMT R28, R7, 0x7632, R28 ;  /* 0x00007632071c7816 */ /* 0x000fe2000000001c */
[----:B------:R-:W-:-:S02]  /*3a740*/  ULDC UR5, c[0x0][0x228] ;  /* 0x00008a0000057ab9 */ /* 0x000fc40000000800 */
[----:B0-----:R-:W4:Y:S01]  /*3a750*/  LDL.LU R0, [R1+0x30] ;  /* 0x0000300001007983 */ /* 0x001f220000300800 */
[----:B-1----:R-:W-:Y:S01]  /*3a760*/  IMAD.WIDE R14, R23, 0x2, R16 ;  /* 0x00000002170e7825 */ /* 0x002fe200078e0210 */
[----:B--2---:R-:W-:-:S03]  /*3a770*/  ISETP.LT.AND P3, PT, R26, UR6, !P2 ;  /* 0x000000061a007c0c */ /* 0x004fc6000d761270 */
[C---:B------:R-:W-:Y:S01]  /*3a780*/  VIADD R26, R23.reuse, UR10 ;  /* 0x0000000a171a7c36 */ /* 0x040fe20008000000 */
[----:B---3--:R-:W-:Y:S01]  /*3a790*/  ISETP.LT.AND P4, PT, R24, UR6, !P1 ;  /* 0x0000000618007c0c */ /* 0x008fe2000cf81270 */
[----:B------:R-:W-:Y:S01]  /*3a7a0*/  IMAD.WIDE R24, R23, 0x2, R2 ;  /* 0x0000000217187825 */ /* 0x000fe200078e0202 */
[----:B----4-:R-:W-:Y:S02]  /*3a7b0*/  ISETP.LT.AND P2, PT, R12, UR6, !P2 ;  /* 0x000000060c007c0c */ /* 0x010fe4000d741270 */
[----:B------:R-:W-:Y:S01]  /*3a7c0*/  ISETP.LT.AND P6, PT, R13, UR6, !P1 ;  /* 0x000000060d007c0c */ /* 0x000fe2000cfc1270 */
[----:B------:R-:W-:Y:S01]  /*3a7d0*/  IMAD.WIDE R12, R26, 0x2, R8 ;  /* 0x000000021a0c7825 */ /* 0x000fe200078e0208 */
[----:B------:R-:W-:-:S03]  /*3a7e0*/  PRMT R27, R29, 0x7632, R27 ;  /* 0x000076321d1b7816 */ /* 0x000fc6000000001b */
[----:B------:R0:W-:Y:S01]  /*3a7f0*/  @P3 STG.E.U16 desc[UR8][R24.64], R7 ;  /* 0x0000000718003986 */ /* 0x0001e2000c101508 */
[----:B------:R-:W-:-:S05]  /*3a800*/  IMAD.WIDE R22, R26, 0x2, R4 ;  /* 0x000000021a167825 */ /* 0x000fca00078e0204 */
[----:B------:R1:W-:Y:S04]  /*3a810*/  @P2 STG.E.U16 desc[UR8][R14.64], R28 ;  /* 0x0000001c0e002986 */ /* 0x0003e8000c101508 */
[----:B------:R2:W-:Y:S04]  /*3a820*/  @P5 STG.E.U16 desc[UR8][R12.64], R29 ;  /* 0x0000001d0c005986 */ /* 0x0005e8000c101508 */
[----:B0-----:R-:W3:Y:S04]  /*3a830*/  LDL.LU R7, [R1+0x1b2c] ;  /* 0x001b2c0001077983 */ /* 0x001ee80000300800 */
[----:B-1----:R-:W4:Y:S04]  /*3a840*/  LDL R14, [R1+0x1a4c] ;  /* 0x001a4c00010e7983 */ /* 0x002f280000100800 */
[----:B------:R-:W4:Y:S04]  /*3a850*/  LDL R15, [R1+0x1a70] ;  /* 0x001a7000010f7983 */ /* 0x000f280000100800 */
[----:B--2---:R-:W2:Y:S04]  /*3a860*/  LDL.LU R29, [R1+0x1b28] ;  /* 0x001b2800011d7983 */ /* 0x004ea80000300800 */
[----:B------:R-:W2:Y:S04]  /*3a870*/  LDL R12, [R1+0x1a74] ;  /* 0x001a7400010c7983 */ /* 0x000ea80000100800 */
[----:B------:R-:W2:Y:S04]  /*3a880*/  LDL.LU R13, [R1+0x40] ;  /* 0x00004000010d7983 */ /* 0x000ea80000300800 */
[----:B------:R0:W-:Y:S04]  /*3a890*/  @P6 STG.E.U16 desc[UR8][R22.64], R27 ;  /* 0x0000001b16006986 */ /* 0x0001e8000c101508 */
[----:B0-----:R-:W2:Y:S04]  /*3a8a0*/  LDL R27, [R1+0x1a64] ;  /* 0x001a6400011b7983 */ /* 0x001ea80000100800 */
[----:B------:R-:W2:Y:S04]  /*3a8b0*/  LDL R22, [R1+0x1a68] ;  /* 0x001a680001167983 */ /* 0x000ea80000100800 */
[----:B------:R-:W2:Y:S04]  /*3a8c0*/  LDL R23, [R1+0x1a6c] ;  /* 0x001a6c0001177983 */ /* 0x000ea80000100800 */
[----:B------:R-:W-:Y:S01]  /*3a8d0*/  STL [R1+0x1b20], R18 ;  /* 0x001b201201007387 */ /* 0x000fe20000100800 */
[----:B------:R-:W-:Y:S01]  /*3a8e0*/  PRMT R28, R0, 0x7632, R28 ;  /* 0x00007632001c7816 */ /* 0x000fe2000000001c */
[----:B---3--:R-:W-:Y:S01]  /*3a8f0*/  IMAD.WIDE R24, R26, 0x2, R6 ;  /* 0x000000021a187825 */ /* 0x008fe200078e0206 */
[----:B----4-:R-:W-:-:S02]  /*3a900*/  ISETP.LT.AND P6, PT, R15, UR6, !P1 ;  /* 0x000000060f007c0c */ /* 0x010fc4000cfc1270 */
[----:B--2---:R-:W-:Y:S02]  /*3a910*/  ISETP.LT.AND P3, PT, R12, UR6, !P1 ;  /* 0x000000060c007c0c */ /* 0x004fe4000cf61270 */
[----:B------:R0:W-:Y:S01]  /*3a920*/  @P4 STG.E.U16 desc[UR8][R24.64], R13 ;  /* 0x0000000d18004986 */ /* 0x0001e2000c101508 */
[----:B------:R-:W-:Y:S02]  /*3a930*/  PRMT R29, R13, 0x7632, R29 ;  /* 0x000076320d1d7816 */ /* 0x000fe4000000001d */
[----:B------:R-:W-:Y:S02]  /*3a940*/  ISETP.LT.AND P2, PT, R27, UR6, !P1 ;  /* 0x000000061b007c0c */ /* 0x000fe4000cf41270 */
[----:B------:R-:W-:Y:S01]  /*3a950*/  ISETP.LT.AND P5, PT, R22, UR6, !P1 ;  /* 0x0000000616007c0c */ /* 0x000fe2000cfa1270 */
[----:B------:R-:W-:Y:S02]  /*3a960*/  VIADD R27, R14, 0x3 ;  /* 0x000000030e1b7836 */ /* 0x000fe40000000000 */
[----:B0-----:R-:W-:Y:S01]  /*3a970*/  IMAD.WIDE R12, R26, 0x2, R20 ;  /* 0x000000021a0c7825 */ /* 0x001fe200078e0214 */
[----:B------:R-:W-:-:S03]  /*3a980*/  ISETP.LT.AND P4, PT, R23, UR6, !P1 ;  /* 0x0000000617007c0c */ /* 0x000fc6000cf81270 */
[----:B------:R-:W-:Y:S02]  /*3a990*/  IMAD.WIDE R14, R26, 0x2, R18 ;  /* 0x000000021a0e7825 */ /* 0x000fe400078e0212 */
[----:B------:R-:W2:Y:S01]  /*3a9a0*/  LDL R18, [R1+0x84] ;  /* 0x0000840001127983 */ /* 0x000ea20000100800 */
[----:B------:R-:W-:-:S03]  /*3a9b0*/  ISETP.GE.AND P1, PT, R27, UR7, PT ;  /* 0x000000071b007c0c */ /* 0x000fc6000bf26270 */
[----:B------:R0:W-:Y:S04]  /*3a9c0*/  STL [R1+0x1b1c], R19 ;  /* 0x001b1c1301007387 */ /* 0x0001e80000100800 */
[----:B------:R1:W-:Y:S04]  /*3a9d0*/  @P2 STG.E.U16 desc[UR8][R12.64], R29 ;  /* 0x0000001d0c002986 */ /* 0x0003e8000c101508 */
[----:B0-----:R-:W3:Y:S04]  /*3a9e0*/  LDL.LU R19, [R1+0x94] ;  /* 0x0000940001137983 */ /* 0x001ee80000300800 */
[----:B------:R-:W4:Y:S04]  /*3a9f0*/  LDL R27, [R1+0x1a68] ;  /* 0x001a6800011b7983 */ /* 0x000f280000100800 */
[----:B-1----:R-:W2:Y:S04]  /*3aa00*/  LDL R13, [R1+0x1a5c] ;  /* 0x001a5c00010d7983 */ /* 0x002ea80000100800 */
[----:B------:R0:W-:Y:S04]  /*3aa10*/  STL [R1+0x1b14], R29 ;  /* 0x001b141d01007387 */ /* 0x0001e80000100800 */
[----:B------:R1:W-:Y:S04]  /*3aa20*/  @P5 STG.E.U16 desc[UR8][R14.64], R0 ;  /* 0x000000000e005986 */ /* 0x0003e8000c101508 */
[----:B0-----:R-:W3:Y:S04]  /*3aa30*/  LDL R29, [R1+0x1a64] ;  /* 0x001a6400011d7983 */ /* 0x001ee80000100800 */
[----:B-1----:R-:W4:Y:S04]  /*3aa40*/  LDL.LU R0, [R1+0x1b24] ;  /* 0x001b240001007983 */ /* 0x002f280000300800 */
[----:B------:R-:W2:Y:S01]  /*3aa50*/  LDL.LU R15, [R1+0x20] ;  /* 0x00002000010f7983 */ /* 0x000ea20000300800 */
[----:B------:R-:W-:-:S04]  /*3aa60*/  IMAD.WIDE R22, R26, 0x2, R10 ;  /* 0x000000021a167825 */ /* 0x000fc800078e020a */
[----:B------:R-:W-:Y:S01]  /*3aa70*/  IMAD.WIDE R24, R26, 0x2, R2 ;  /* 0x000000021a187825 */ /* 0x000fe200078e0202 */
[----:B------:R0:W-:Y:S04]  /*3aa80*/  @P4 STG.E.U16 desc[UR8][R22.64], R28 ;  /* 0x0000001c16004986 */ /* 0x0001e8000c101508 */
[----:B0-----:R-:W4:Y:S04]  /*3aa90*/  LDL R23, [R1+0x1a60] ;  /* 0x001a600001177983 */ /* 0x001f280000100800 */
[----:B--2---:R0:W-:Y:S01]  /*3aaa0*/  @P3 STG.E.U16 desc[UR8][R24.64], R15 ;  /* 0x0000000f18003986 */ /* 0x0041e2000c101508 */
[----:B---3--:R-:W-:-:S03]  /*3aab0*/  ISETP.LT.AND P3, PT, R29, UR6, !P0 ;  /* 0x000000061d007c0c */ /* 0x008fc6000c761270 */
[----:B------:R-:W2:Y:S01]  /*3aac0*/  LDL.LU R29, [R1+0x54] ;  /* 0x00005400011d7983 */ /* 0x000ea20000300800 */
[----:B----4-:R-:W-:Y:S02]  /*3aad0*/  ISETP.LT.AND P5, PT, R0, UR6, !P0 ;  /* 0x0000000600007c0c */ /* 0x010fe4000c7a1270 */
[----:B------:R-:W-:Y:S02]  /*3aae0*/  PRMT R12, R15, 0x7632, R12 ;  /* 0x000076320f0c7816 */ /* 0x000fe4000000000c */
[----:B------:R-:W-:Y:S01]  /*3aaf0*/  ISETP.LT.AND P4, PT, R13, UR6, !P0 ;  /* 0x000000060d007c0c */ /* 0x000fe2000c781270 */
[C---:B------:R-:W-:Y:S02]  /*3ab00*/  VIADD R13, R26.reuse, UR10 ;  /* 0x0000000a1a0d7c36 */ /* 0x040fe40008000000 */
[----:B0-----:R-:W-:-:S05]  /*3ab10*/  IMAD.WIDE R14, R26, 0x2, R16 ;  /* 0x000000021a0e7825 */ /* 0x001fca00078e0210 */
[----:B------:R0:W-:Y:S01]  /*3ab20*/  @P6 STG.E.U16 desc[UR8][R14.64], R12 ;  /* 0x0000000c0e006986 */ /* 0x0001e2000c101508 */
[----:B------:R-:W-:Y:S01]  /*3ab30*/  PRMT R28, R19, 0x7632, R28 ;  /* 0x00007632131c7816 */ /* 0x000fe2000000001c */
[----:B0-----:R-:W-:Y:S01]  /*3ab40*/  IMAD.WIDE R14, R13, 0x2, R8 ;  /* 0x000000020d0e7825 */ /* 0x001fe200078e0208 */
[----:B------:R-:W-:-:S04]  /*3ab50*/  PRMT R12, R18, 0x7632, R12 ;  /* 0x00007632120c7816 */ /* 0x000fc8000000000c */
[----:B------:R-:W-:Y:S04]  /*3ab60*/  @P5 STG.E.U16 desc[UR8][R14.64], R19 ;  /* 0x000000130e005986 */ /* 0x000fe8000c101508 */
[----:B--2---:R0:W-:Y:S04]  /*3ab70*/  STL [R1+0x1b18], R29 ;  /* 0x001b181d01007387 */ /* 0x0041e80000100800 */
[----:B0-----:R-:W2:Y:S04]  /*3ab80*/  LDL.LU R29, [R1+0x64] ;  /* 0x00006400011d7983 */ /* 0x001ea80000300800 */
[----:B------:R-:W3:Y:S04]  /*3ab90*/  LDL.LU R18, [R1+0x1b20] ;  /* 0x001b200001127983 */ /* 0x000ee80000300800 */
[----:B------:R-:W3:Y:S04]  /*3aba0*/  LDL.LU R19, [R1+0x1b1c] ;  /* 0x001b1c0001137983 */ /* 0x000ee80000300800 */
[----:B------:R-:W4:Y:S01]  /*3abb0*/  LDL.LU R14, [R1+0x84] ;  /* 0x00008400010e7983 */ /* 0x000f220000300800 */
[----:B------:R-:W-:Y:S01]  /*3abc0*/  ISETP.LT.AND P2, PT, R23, UR6, !P0 ;  /* 0x0000000617007c0c */ /* 0x000fe2000c741270 */
[----:B------:R-:W-:Y:S01]  /*3abd0*/  IMAD.WIDE R22, R13, 0x2, R4 ;  /* 0x000000020d167825 */ /* 0x000fe200078e0204 */
[----:B------:R-:W-:Y:S01]  /*3abe0*/  ISETP.LT.AND P6, PT, R27, UR6, !P0 ;  /* 0x000000061b007c0c */ /* 0x000fe2000c7c1270 */
[----:B------:R-:W2:Y:S02]  /*3abf0*/  LDL R15, [R1+0x1a74] ;  /* 0x001a7400010f7983 */ /* 0x000ea40000100800 */
[----:B------:R-:W-:-:S02]  /*3ac00*/  IMAD.WIDE R24, R13, 0x2, R6 ;  /* 0x000000020d187825 */ /* 0x000fc400078e0206 */
[----:B------:R0:W-:Y:S02]  /*3ac10*/  @P4 STG.E.U16 desc[UR8][R22.64], R28 ;  /* 0x0000001c16004986 */ /* 0x0001e4000c101508 */
[----:B------:R-:W-:Y:S02]  /*3ac20*/  IMAD.WIDE R26, R13, 0x2, R20 ;  /* 0x000000020d1a7825 */ /* 0x000fe400078e0214 */
[----:B0-----:R-:W3:Y:S04]  /*3ac30*/  LDL R23, [R1+0x1a6c] ;  /* 0x001a6c0001177983 */ /* 0x001ee80000100800 */
[----:B----4-:R0:W-:Y:S04]  /*3ac40*/  @P2 STG.E.U16 desc[UR8][R24.64], R14 ;  /* 0x0000000e18002986 */ /* 0x0101e8000c101508 */
[----:B------:R1:W-:Y:S04]  /*3ac50*/  @P3 STG.E.U16 desc[UR8][R26.64], R12 ;  /* 0x0000000c1a003986 */ /* 0x0003e8000c101508 */
[----:B0-----:R-:W4:Y:S04]  /*3ac60*/  LDL R25, [R1+0x1a5c] ;  /* 0x001a5c0001197983 */ /* 0x001f280000100800 */
[----:B-1----:R-:W4:Y:S01]  /*3ac70*/  LDL.LU R12, [R1+0x74] ;  /* 0x00007400010c7983 */ /* 0x002f220000300800 */
[----:B--2---:R-:W-:-:S02]  /*3ac80*/  ISETP.LT.AND P3, PT, R15, UR6, !P0 ;  /* 0x000000060f007c0c */ /* 0x004fc4000c761270 */
[----:B---3--:R-:W-:Y:S01]  /*3ac90*/  ISETP.LT.AND P4, PT, R23, UR6, !P0 ;  /* 0x0000000617007c0c */ /* 0x008fe2000c781270 */
[----:B------:R-:W2:Y:S01]  /*3aca0*/  LDL R27, [R1+0x1a70] ;  /* 0x001a7000011b7983 */ /* 0x000ea20000100800 */
[----:B------:R-:W-:Y:S01]  /*3acb0*/  IMAD.WIDE R14, R13, 0x2, R18 ;  /* 0x000000020d0e7825 */ /* 0x000fe200078e0212 */
[----:B------:R-:W-:-:S03]  /*3acc0*/  ISETP.LT.AND P2, PT, R0, UR6, !P1 ;  /* 0x0000000600007c0c */ /* 0x000fc6000cf41270 */
[----:B------:R-:W-:Y:S01]  /*3acd0*/  IMAD.WIDE R22, R13, 0x2, R10 ;  /* 0x000000020d167825 */ /* 0x000fe200078e020a */
[----:B------:R0:W-:Y:S04]  /*3ace0*/  STL [R1+0x1b0c], R0 ;  /* 0x001b0c0001007387 */ /* 0x0001e80000100800 */
[----:B0-----:R-:W3:Y:S04]  /*3acf0*/  LDL.LU R0, [R1+0x44] ;  /* 0x0000440001007983 */ /* 0x001ee80000300800 */
[----:B------:R-:W-:Y:S01]  /*3ad00*/  STL [R1+0x1b10], R3 ;  /* 0x001b100301007387 */ /* 0x000fe20000100800 */
[----:B----4-:R-:W-:-:S03]  /*3ad10*/  PRMT R24, R12, 0x7632, R24 ;  /* 0x000076320c187816 */ /* 0x010fc60000000018 */
[----:B------:R0:W-:Y:S01]  /*3ad20*/  @P6 STG.E.U16 desc[UR8][R14.64], R12 ;  /* 0x0000000c0e006986 */ /* 0x0001e2000c101508 */
[----:B------:R-:W-:-:S03]  /*3ad30*/  ISETP.LT.AND P5, PT, R25, UR6, !P1 ;  /* 0x0000000619007c0c */ /* 0x000fc6000cfa1270 */
[----:B------:R1:W-:Y:S01]  /*3ad40*/  @P4 STG.E.U16 desc[UR8][R22.64], R24 ;  /* 0x0000001816004986 */ /* 0x0003e2000c101508 */
[C---:B0-----:R-:W-:Y:S02]  /*3ad50*/  VIADD R12, R13.reuse, UR10 ;  /* 0x0000000a0d0c7c36 */ /* 0x041fe40008000000 */
[C---:B------:R-:W-:Y:S02]  /*3ad60*/  IMAD.WIDE R14, R13.reuse, 0x2, R2 ;  /* 0x000000020d0e7825 */ /* 0x040fe400078e0202 */
[----:B------:R-:W4:Y:S02]  /*3ad70*/  LDL R3, [R1+0x34] ;  /* 0x0000340001037983 */ /* 0x000f240000100800 */
[----:B-1----:R-:W-:Y:S02]  /*3ad80*/  IMAD.WIDE R24, R12, 0x2, R8 ;  /* 0x000000020c187825 */ /* 0x002fe400078e0208 */
[----:B------:R0:W-:Y:S02]  /*3ad90*/  STL [R1+0x1b08], R8 ;  /* 0x001b080801007387 */ /* 0x0001e40000100800 */
[----:B------:R-:W-:Y:S01]  /*3ada0*/  IMAD.WIDE R22, R13, 0x2, R16 ;  /* 0x000000020d167825 */ /* 0x000fe200078e0210 */
[----:B------:R-:W-:Y:S01]  /*3adb0*/  PRMT R13, R29, 0x7632, R13 ;  /* 0x000076321d0d7816 */ /* 0x000fe2000000000d */
[----:B------:R-:W-:Y:S04]  /*3adc0*/  @P3 STG.E.U16 desc[UR8][R14.64], R29 ;  /* 0x0000001d0e003986 */ /* 0x000fe8000c101508 */
[----:B0-----:R-:W3:Y:S04]  /*3add0*/  LDL R8, [R1+0x1a68] ;  /* 0x001a680001087983 */ /* 0x001ee80000100800 */
[----:B------:R0:W-:Y:S04]  /*3ade0*/  STL [R1+0x1b04], R9 ;  /* 0x001b040901007387 */ /* 0x0001e80000100800 */
[----:B0-----:R-:W4:Y:S04]  /*3adf0*/  LDL R9, [R1+0x1a60] ;  /* 0x001a600001097983 */ /* 0x001f280000100800 */
[----:B------:R-:W3:Y:S01]  /*3ae00*/  LDL.LU R29, [R1+0x1b18] ;  /* 0x001b1800011d7983 */ /* 0x000ee20000300800 */
[----:B--2---:R-:W-:-:S13]  /*3ae10*/  ISETP.LT.AND P0, PT, R27, UR6, !P0 ;  /* 0x000000061b007c0c */ /* 0x004fda000c701270 */
[----:B------:R0:W-:Y:S04]  /*3ae20*/  @P0 STG.E.U16 desc[UR8][R22.64], R13 ;  /* 0x0000000d16000986 */ /* 0x0001e8000c101508 */
[----:B0-----:R-:W2:Y:S04]  /*3ae30*/  LDL R13, [R1+0x1a4c] ;  /* 0x001a4c00010d7983 */ /* 0x001ea80000100800 */
[----:B------:R-:W2:Y:S04]  /*3ae40*/  LDL R22, [R1+0x1a6c] ;  /* 0x001a6c0001167983 */ /* 0x000ea80000100800 */
[----:B------:R-:W2:Y:S01]  /*3ae50*/  LDL R23, [R1+0x1a74] ;  /* 0x001a740001177983 */ /* 0x000ea20000100800 */
[----:B---3--:R-:W-:-:S03]  /*3ae60*/  PRMT R26, R29, 0x7632, R26 ;  /* 0x000076321d1a7816 */ /* 0x008fc6000000001a */
[----:B------:R0:W-:Y:S04]  /*3ae70*/  @P2 STG.E.U16 desc[UR8][R24.64], R29 ;  /* 0x0000001d18002986 */ /* 0x0001e8000c101508 */
[----:B0-----:R-:W3:Y:S04]  /*3ae80*/  LDL.LU R29, [R1+0x1b14] ;  /* 0x001b1400011d7983 */ /* 0x001ee80000300800 */
[----:B------:R-:W3:Y:S01]  /*3ae90*/  LDL R25, [R1+0x1a64] ;  /* 0x001a640001197983 */ /* 0x000ee20000100800 */
[----:B------:R-:W-:Y:S01]  /*3aea0*/  IMAD.WIDE R14, R12, 0x2, R4 ;  /* 0x000000020c0e7825 */ /* 0x000fe200078e0204 */
[----:B----4-:R-:W-:-:S02]  /*3aeb0*/  ISETP.LT.AND P2, PT, R9, UR6, !P1 ;  /* 0x0000000609007c0c */ /* 0x010fc4000cf41270 */
[----:B------:R-:W4:Y:S04]  /*3aec0*/  LDL.LU R9, [R1+0x24] ;  /* 0x0000240001097983 */ /* 0x000f280000300800 */
[----:B------:R0:W-:Y:S01]  /*3aed0*/  @P5 STG.E.U16 desc[UR8][R14.64], R26 ;  /* 0x0000001a0e005986 */ /* 0x0001e2000c101508 */
[----:B------:R-:W-:-:S03]  /*3aee0*/  ISETP.LT.AND P5, PT, R8, UR6, !P1 ;  /* 0x0000000608007c0c */ /* 0x000fc6000cfa1270 */
[----:B------:R-:W4:Y:S01]  /*3aef0*/  LDL R8, [R1+0x1a5c] ;  /* 0x001a5c0001087983 */ /* 0x000f220000100800 */
[----:B--2---:R-:W-:-:S03]  /*3af00*/  ISETP.LT.AND P4, PT, R22, UR6, !P1 ;  /* 0x0000000616007c0c */ /* 0x004fc6000cf81270 */
[----:B------:R1:W-:Y:S01]  /*3af10*/  STL [R1+0x1b00], R6 ;  /* 0x001b000601007387 */ /* 0x0003e20000100800 */
[----:B------:R-:W-:Y:S01]  /*3af20*/  ISETP.LT.AND P3, PT, R23, UR6, !P1 ;  /* 0x0000000617007c0c */ /* 0x000fe2000cf61270 */
[----:B0-----:R-:W-:Y:S01]  /*3af30*/  IMAD.WIDE R14, R12, 0x2, R6 ;  /* 0x000000020c0e7825 */ /* 0x001fe200078e0206 */
[----:B------:R-:W-:Y:S01]  /*3af40*/  PRMT R28, R3, 0x7632, R28 ;  /* 0x00007632031c7816 */ /* 0x000fe2000000001c */
[----:B-1----:R-:W2:Y:S04]  /*3af50*/  LDL R6, [R1+0x1a64] ;  /* 0x001a640001067983 */ /* 0x002ea80000100800 */
[----:B------:R0:W-:Y:S04]  /*3af60*/  STL [R1+0x1afc], R7 ;  /* 0x001afc0701007387 */ /* 0x0001e80000100800 */
[----:B------:R-:W-:Y:S04]  /*3af70*/  @P2 STG.E.U16 desc[UR8][R14.64], R0 ;  /* 0x000000000e002986 */ /* 0x000fe8000c101508 */
[----:B0-----:R-:W2:Y:S04]  /*3af80*/  LDL R7, [R1+0x1a68] ;  /* 0x001a680001077983 */ /* 0x001ea80000100800 */
[----:B------:R0:W-:Y:S01]  /*3af90*/  STL [R1+0x1af8], R11 ;  /* 0x001af80b01007387 */ /* 0x0001e20000100800 */
[----:B---3--:R-:W-:-:S02]  /*3afa0*/  PRMT R29, R0, 0x7632, R29 ;  /* 0x00007632001d7816 */ /* 0x008fc4000000001d */
[----:B------:R-:W-:Y:S02]  /*3afb0*/  ISETP.LT.AND P6, PT, R25, UR6, !P1 ;  /* 0x0000000619007c0c */ /* 0x000fe4000cfc1270 */
[----:B------:R-:W-:Y:S01]  /*3afc0*/  ISETP.LT.AND P1, PT, R27, UR6, !P1 ;  /* 0x000000061b007c0c */ /* 0x000fe2000cf21270 */
[C---:B------:R-:W-:Y:S02]  /*3afd0*/  IMAD.WIDE R26, R12.reuse, 0x2, R10 ;  /* 0x000000020c1a7825 */ /* 0x040fe400078e020a */
[----:B0-----:R-:W3:Y:S04]  /*3afe0*/  LDL.LU R11, [R1+0x88] ;  /* 0x00008800010b7983 */ /* 0x001ee80000300800 */
[----:B------:R-:W2:Y:S04]  /*3aff0*/  LDL.LU R3, [R1+0x1b10] ;  /* 0x001b100001037983 */ /* 0x000ea80000300800 */
[----:B------:R-:W3:Y:S04]  /*3b000*/  LDL.LU R0, [R1+0x1b0c] ;  /* 0x001b0c0001007983 */ /* 0x000ee80000300800 */
[----:B------:R-:W3:Y:S01]  /*3b010*/  LDL.LU R15, [R1+0x34] ;  /* 0x00003400010f7983 */ /* 0x000ee20000300800 */
[----:B------:R-:W-:-:S04]  /*3b020*/  IMAD.WIDE R22, R12, 0x2, R20 ;  /* 0x000000020c167825 */ /* 0x000fc800078e0214 */
[C---:B------:R-:W-:Y:S01]  /*3b030*/  IMAD.WIDE R24, R12.reuse, 0x2, R18 ;  /* 0x000000020c187825 */ /* 0x040fe200078e0212 */
[----:B------:R2:W-:Y:S03]  /*3b040*/  @P6 STG.E.U16 desc[UR8][R22.64], R29 ;  /* 0x0000001d16006986 */ /* 0x0005e6000c101508 */
[----:B------:R-:W-:Y:S01]  /*3b050*/  VIADD R13, R13, 0x4 ;  /* 0x000000040d0d7836 */ /* 0x000fe20000000000 */
[----:B------:R-:W-:Y:S04]  /*3b060*/  STL [R1+0x1aec], R29 ;  /* 0x001aec1d01007387 */ /* 0x000fe80000100800 */
[----:B------:R-:W-:Y:S02]  /*3b070*/  ISETP.GE.AND P0, PT, R13, UR7, PT ;  /* 0x000000070d007c0c */ /* 0x000fe4000bf06270 */
[----:B----4-:R-:W-:Y:S01]  /*3b080*/  PRMT R13, R9, 0x7632, R13 ;  /* 0x00007632090d7816 */ /* 0x010fe2000000000d */
[----:B--2---:R-:W-:Y:S01]  /*3b090*/  IMAD.WIDE R22, R12, 0x2, R2 ;  /* 0x000000020c167825 */ /* 0x004fe200078e0202 */
[----:B---3--:R0:W-:Y:S04]  /*3b0a0*/  @P5 STG.E.U16 desc[UR8][R24.64], R15 ;  /* 0x0000000f18005986 */ /* 0x0081e8000c101508 */
[----:B------:R-:W-:Y:S01]  /*3b0b0*/  @P4 STG.E.U16 desc[UR8][R26.64], R28 ;  /* 0x0000001c1a004986 */ /* 0x000fe2000c101508 */
[----:B------:R-:W-:-:S03]  /*3b0c0*/  ISETP.LT.AND P4, PT, R8, UR6, !P0 ;  /* 0x0000000608007c0c */ /* 0x000fc6000c781270 */
[----:B0-----:R-:W2:Y:S04]  /*3b0d0*/  LDL.LU R25, [R1+0x98] ;  /* 0x0000980001197983 */ /* 0x001ea80000300800 */
[----:B------:R-:W3:Y:S04]  /*3b0e0*/  LDL.LU R29, [R1+0x78] ;  /* 0x00007800011d7983 */ /* 0x000ee80000300800 */
[----:B------:R0:W-:Y:S04]  /*3b0f0*/  STL [R1+0x1af4], R28 ;  /* 0x001af41c01007387 */ /* 0x0001e80000100800 */
[----:B------:R1:W-:Y:S04]  /*3b100*/  @P3 STG.E.U16 desc[UR8][R22.64], R9 ;  /* 0x0000000916003986 */ /* 0x0003e8000c101508 */
[----:B0-----:R-:W4:Y:S04]  /*3b110*/  LDL.LU R28, [R1+0x68] ;  /* 0x00006800011c7983 */ /* 0x001f280000300800 */
[----:B------:R-:W3:Y:S04]  /*3b120*/  LDL R27, [R1+0x1a6c] ;  /* 0x001a6c00011b7983 */ /* 0x000ee80000100800 */
[----:B------:R-:W4:Y:S04]  /*3b130*/  LDL.LU R8, [R1+0x1b08] ;  /* 0x001b080001087983 */ /* 0x000f280000300800 */
[----:B-1----:R-:W4:Y:S04]  /*3b140*/  LDL.LU R9, [R1+0x1b04] ;  /* 0x001b040001097983 */ /* 0x002f280000300800 */
[----:B------:R-:W3:Y:S01]  /*3b150*/  LDL R23, [R1+0x1a60] ;  /* 0x001a600001177983 */ /* 0x000ee20000100800 */
[----:B------:R-:W-:-:S02]  /*3b160*/  ISETP.LT.AND P3, PT, R6, UR6, !P0 ;  /* 0x0000000606007c0c */ /* 0x000fc4000c761270 */
[----:B------:R-:W-:Y:S01]  /*3b170*/  ISETP.LT.AND P5, PT, R7, UR6, !P0 ;  /* 0x0000000607007c0c */ /* 0x000fe2000c7a1270 */
[----:B------:R-:W3:Y:S04]  /*3b180*/  LDL R22, [R1+0x1a4c] ;  /* 0x001a4c0001167983 */ /* 0x000ee80000100800 */
[----:B------:R-:W3:Y:S04]  /*3b190*/  LDL.LU R6, [R1+0x1b00] ;  /* 0x001b000001067983 */ /* 0x000ee80000300800 */
[----:B------:R-:W3:Y:S01]  /*3b1a0*/  LDL.LU R7, [R1+0x1afc] ;  /* 0x001afc0001077983 */ /* 0x000ee20000300800 */
[----:B------:R-:W-:Y:S01]  /*3b1b0*/  ISETP.LT.AND P2, PT, R0, UR6, !P0 ;  /* 0x0000000600007c0c */ /* 0x000fe2000c741270 */
[----:B------:R-:W-:-:S04]  /*3b1c0*/  IMAD.WIDE R14, R12, 0x2, R16 ;  /* 0x000000020c0e7825 */ /* 0x000fc800078e0210 */
[----:B------:R-:W-:Y:S01]  /*3b1d0*/  VIADD R12, R12, UR10 ;  /* 0x0000000a0c0c7c36 */ /* 0x000fe20008000000 */
[----:B------:R4:W-:Y:S01]  /*3b1e0*/  @P1 STG.E.U16 desc[UR8][R14.64], R13 ;  /* 0x0000000d0e001986 */ /* 0x0009e2000c101508 */
[----:B--2---:R-:W-:Y:S02]  /*3b1f0*/  PRMT R24, R25, 0x7632, R24 ;  /* 0x0000763219187816 */ /* 0x004fe40000000018 */
[----:B----4-:R-:W-:Y:S01]  /*3b200*/  IMAD.WIDE R14, R12, 0x2, R8 ;  /* 0x000000020c0e7825 */ /* 0x010fe200078e0208 */
[----:B---3--:R-:W-:-:S04]  /*3b210*/  ISETP.LT.AND P6, PT, R23, UR6, !P0 ;  /* 0x0000000617007c0c */ /* 0x008fc8000c7c1270 */
[----:B------:R0:W-:Y:S01]  /*3b220*/  @P2 STG.E.U16 desc[UR8][R14.64], R25 ;  /* 0x000000190e002986 */ /* 0x0001e2000c101508 */
[----:B------:R-:W-:Y:S02]  /*3b230*/  VIADD R13, R22, 0x5 ;  /* 0x00000005160d7836 */ /* 0x000fe40000000000 */
[----:B------:R-:W-:-:S03]  /*3b240*/  IMAD.WIDE R22, R12, 0x2, R4 ;  /* 0x000000020c167825 */ /* 0x000fc600078e0204 */
[----:B------:R-:W-:Y:S01]  /*3b250*/  ISETP.GE.AND P1, PT, R13, UR7, PT ;  /* 0x000000070d007c0c */ /* 0x000fe2000bf26270 */
[----:B0-----:R-:W-:Y:S01]  /*3b260*/  IMAD.WIDE R14, R12, 0x2, R6 ;  /* 0x000000020c0e7825 */ /* 0x001fe200078e0206 */
[----:B------:R-:W-:Y:S01]  /*3b270*/  @P4 STG.E.U16 desc[UR8][R22.64], R24 ;  /* 0x0000001816004986 */ /* 0x000fe2000c101508 */
[----:B------:R-:W-:-:S03]  /*3b280*/  PRMT R13, R11, 0x7632, R13 ;  /* 0x000076320b0d7816 */ /* 0x000fc6000000000d */
[----:B------:R0:W-:Y:S04]  /*3b290*/  @P6 STG.E.U16 desc[UR8][R14.64], R11 ;  /* 0x0000000b0e006986 */ /* 0x0001e8000c101508 */
[----:B0-----:R-:W2:Y:S01]  /*3b2a0*/  LDL.LU R11, [R1+0x1af8] ;  /* 0x001af800010b7983 */ /* 0x001ea20000300800 */
[----:B------:R-:W-:Y:S01]  /*3b2b0*/  ISETP.LT.AND P2, PT, R27, UR6, !P0 ;  /* 0x000000061b007c0c */ /* 0x000fe2000c741270 */
[C---:B------:R-:W-:Y:S02]  /*3b2c0*/  IMAD.WIDE R22, R12.reuse, 0x2, R20 ;  /* 0x000000020c167825 */ /* 0x040fe400078e0214 */
[----:B------:R-:W3:Y:S02]  /*3b2d0*/  LDL R14, [R1+0x1a74] ;  /* 0x001a7400010e7983 */ /* 0x000ee40000100800 */
[----:B------:R-:W-:-:S02]  /*3b2e0*/  IMAD.WIDE R24, R12, 0x2, R18 ;  /* 0x000000020c187825 */ /* 0x000fc400078e0212 */
[----:B------:R-:W4:Y:S04]  /*3b2f0*/  LDL R15, [R1+0x1a70] ;  /* 0x001a7000010f7983 */ /* 0x000f280000100800 */
[----:B------:R0:W-:Y:S04]  /*3b300*/  @P3 STG.E.U16 desc[UR8][R22.64], R13 ;  /* 0x0000000d16003986 */ /* 0x0001e8000c101508 */
[----:B------:R1:W-:Y:S01]  /*3b310*/  @P5 STG.E.U16 desc[UR8][R24.64], R29 ;  /* 0x0000001d18005986 */ /* 0x0003e2000c101508 */
[----:B------:R-:W-:Y:S02]  /*3b320*/  ISETP.LT.AND P5, PT, R0, UR6, !P1 ;  /* 0x0000000600007c0c */ /* 0x000fe4000cfa1270 */
[----:B0-----:R-:W-:-:S02]  /*3b330*/  PRMT R13, R29, 0x7632, R13 ;  /* 0x000076321d0d7816 */ /* 0x001fc4000000000d */
[----:B-1----:R-:W4:Y:S04]  /*3b340*/  LDL.LU R29, [R1+0x38] ;  /* 0x00003800011d7983 */ /* 0x002f280000300800 */
[----:B------:R0:W-:Y:S04]  /*3b350*/  STL [R1+0x1af0], R0 ;  /* 0x001af00001007387 */ /* 0x0001e80000100800 */
[----:B0-----:R-:W4:Y:S01]  /*3b360*/  LDL.LU R0, [R1+0x48] ;  /* 0x0000480001007983 */ /* 0x001f220000300800 */
[----:B--2---:R-:W-:-:S05]  /*3b370*/  IMAD.WIDE R24, R12, 0x2, R10 ;  /* 0x000000020c187825 */ /* 0x004fca00078e020a */
[----:B------:R0:W-:Y:S04]  /*3b380*/  @P2 STG.E.U16 desc[UR8][R24.64], R13 ;  /* 0x0000000d18002986 */ /* 0x0001e8000c101508 */
[----:B0-----:R-:W2:Y:S01]  /*3b390*/  LDL R13, [R1+0x1a5c] ;  /* 0x001a5c00010d7983 */ /* 0x001ea20000100800 */
[----:B---3--:R-:W-:Y:S02]  /*3b3a0*/  ISETP.LT.AND P4, PT, R14, UR6, !P0 ;  /* 0x000000060e007c0c */ /* 0x008fe4000c781270 */
[----:B----4-:R-:W-:Y:S01]  /*3b3b0*/  ISETP.LT.AND P0, PT, R15, UR6, !P0 ;  /* 0x000000060f007c0c */ /* 0x010fe2000c701270 */
[----:B------:R-:W-:Y:S01]  /*3b3c0*/  IMAD.WIDE R14, R12, 0x2, R2 ;  /* 0x000000020c0e7825 */ /* 0x000fe200078e0202 */
[----:B------:R-:W-:Y:S01]  /*3b3d0*/  PRMT R26, R28, 0x7632, R26 ;  /* 0x000076321c1a7816 */ /* 0x000fe2000000001a */
[----:B------:R-:W3:Y:S02]  /*3b3e0*/  LDL.LU R25, [R1+0x58] ;  /* 0x0000580001197983 */ /* 0x000ee40000300800 */
[----:B------:R-:W-:-:S06]  /*3b3f0*/  IMAD.WIDE R22, R12, 0x2, R16 ;  /* 0x000000020c167825 */ /* 0x000fcc00078e0210 */
[----:B------:R0:W-:Y:S04]  /*3b400*/  @P4 STG.E.U16 desc[UR8][R14.64], R28 ;  /* 0x0000001c0e004986 */ /* 0x0001e8000c101508 */
[----:B------:R1:W-:Y:S01]  /*3b410*/  @P0 STG.E.U16 desc[UR8][R22.64], R26 ;  /* 0x0000001a16000986 */ /* 0x0003e2000c101508 */
[----:B--2---:R-:W-:Y:S01]  /*3b420*/  ISETP.LT.AND P3, PT, R13, UR6, !P1 ;  /* 0x000000060d007c0c */ /* 0x004fe2000cf61270 */
[----:B------:R-:W-:Y:S02]  /*3b430*/  VIADD R13, R12, UR10 ;  /* 0x0000000a0c0d7c36 */ /* 0x000fe40008000000 */
[----:B------:R-:W2:Y:S04]  /*3b440*/  LDL R12, [R1+0x1a4c] ;  /* 0x001a4c00010c7983 */ /* 0x000ea80000100800 */
[----:B0-----:R-:W4:Y:S04]  /*3b450*/  LDL.LU R28, [R1+0x1af4] ;  /* 0x001af400011c7983 */ /* 0x001f280000300800 */
[----:B------:R-:W2:Y:S04]  /*3b460*/  LDL R15, [R1+0x1a60] ;  /* 0x001a6000010f7983 */ /* 0x000ea80000100800 */
[----:B-1----:R-:W4:Y:S04]  /*3b470*/  LDL R23, [R1+0x1a64] ;  /* 0x001a640001177983 */ /* 0x002f280000100800 */
[----:B------:R-:W4:Y:S01]  /*3b480*/  LDL R26, [R1+0x1a68] ;  /* 0x001a6800011a7983 */ /* 0x000f220000100800 */
[----:B---3--:R-:W-:-:S03]  /*3b490*/  PRMT R24, R25, 0x7632, R24 ;  /* 0x0000763219187816 */ /* 0x008fc60000000018 */
[----:B------:R-:W-:Y:S01]  /*3b4a0*/  STL [R1+0x1ae8], R6 ;  /* 0x001ae80601007387 */ /* 0x000fe20000100800 */
[----:B--2---:R-:W-:Y:S01]  /*3b4b0*/  ISETP.LT.AND P6, PT, R15, UR6, !P1 ;  /* 0x000000060f007c0c */ /* 0x004fe2000cfc1270 */
[----:B------:R-:W-:Y:S01]  /*3b4c0*/  IMAD.WIDE R14, R13, 0x2, R8 ;  /* 0x000000020d0e7825 */ /* 0x000fe200078e0208 */
[----:B----4-:R-:W-:-:S03]  /*3b4d0*/  ISETP.LT.AND P4, PT, R23, UR6, !P1 ;  /* 0x0000000617007c0c */ /* 0x010fc6000cf81270 */
[----:B------:R-:W-:Y:S01]  /*3b4e0*/  IMAD.WIDE R22, R13, 0x2, R4 ;  /* 0x000000020d167825 */ /* 0x000fe200078e0204 */
[----:B------:R0:W-:Y:S01]  /*3b4f0*/  @P5 STG.E.U16 desc[UR8][R14.64], R25 ;  /* 0x000000190e005986 */ /* 0x0001e2000c101508 */
[----:B------:R-:W-:-:S03]  /*3b500*/  PRMT R28, R0, 0x7632, R28 ;  /* 0x00007632001c7816 */ /* 0x000fc6000000001c */
[----:B------:R1:W-:Y:S01]  /*3b510*/  @P3 STG.E.U16 desc[UR8][R22.64], R24 ;  /* 0x0000001816003986 */ /* 0x0003e2000c101508 */
[----:B------:R-:W-:Y:S01]  /*3b520*/  ISETP.LT.AND P0, PT, R26, UR6, !P1 ;  /* 0x000000061a007c0c */ /* 0x000fe2000cf01270 */
[C---:B0-----:R-:W-:Y:S02]  /*3b530*/  IMAD.WIDE R14, R13.reuse, 0x2, R6 ;  /* 0x000000020d0e7825 */ /* 0x041fe400078e0206 */
[----:B------:R-:W2:Y:S02]  /*3b540*/  LDL.LU R6, [R1+0x28] ;  /* 0x0000280001067983 */ /* 0x000ea40000300800 */
[----:B-1----:R-:W-:Y:S02]  /*3b550*/  IMAD.WIDE R22, R13, 0x2, R20 ;  /* 0x000000020d167825 */ /* 0x002fe400078e0214 */
[----:B------:R0:W-:Y:S04]  /*3b560*/  STL [R1+0x1ae4], R7 ;  /* 0x001ae40701007387 */ /* 0x0001e80000100800 */
[----:B------:R1:W-:Y:S04]  /*3b570*/  @P6 STG.E.U16 desc[UR8][R14.64], R0 ;  /* 0x000000000e006986 */ /* 0x0003e8000c101508 */
[----:B------:R3:W-:Y:S04]  /*3b580*/  @P4 STG.E.U16 desc[UR8][R22.64], R28 ;  /* 0x0000001c16004986 */ /* 0x0007e8000c101508 */
[----:B0-----:R-:W4:Y:S04]  /*3b590*/  LDL.LU R7, [R1+0x9c] ;  /* 0x00009c0001077983 */ /* 0x001f280000300800 */
[----:B-1----:R-:W4:Y:S04]  /*3b5a0*/  LDL.LU R0, [R1+0x1af0] ;  /* 0x001af00001007983 */ /* 0x002f280000300800 */
[----:B---3--:R-:W3:Y:S01]  /*3b5b0*/  LDL R28, [R1+0x1a74] ;  /* 0x001a7400011c7983 */ /* 0x008ee20000100800 */
[----:B------:R-:W-:-:S03]  /*3b5c0*/  VIADD R12, R12, 0x6 ;  /* 0x000000060c0c7836 */ /* 0x000fc60000000000 */
[----:B------:R-:W2:Y:S01]  /*3b5d0*/  LDL R22, [R1+0x1a70] ;  /* 0x001a700001167983 */ /* 0x000ea20000100800 */
[----:B------:R-:W-:Y:S01]  /*3b5e0*/  IMAD.WIDE R24, R13, 0x2, R18 ;  /* 0x000000020d187825 */ /* 0x000fe200078e0212 */
[----:B------:R-:W-:Y:S02]  /*3b5f0*/  ISETP.GE.AND P2, PT, R12, UR7, PT ;  /* 0x000000070c007c0c */ /* 0x000fe4000bf46270 */
[----:B------:R-:W4:Y:S01]  /*3b600*/  LDL R23, [R1+0x1a5c] ;  /* 0x001a5c0001177983 */ /* 0x000f220000100800 */
[----:B------:R-:W-:-:S03]  /*3b610*/  PRMT R12, R29, 0x7632, R12 ;  /* 0x000076321d0c7816 */ /* 0x000fc6000000000c */
[----:B------:R-:W4:Y:S04]  /*3b620*/  LDL R14, [R1+0x1a4c] ;  /* 0x001a4c00010e7983 */ /* 0x000f280000100800 */
[----:B------:R-:W4:Y:S04]  /*3b630*/  LDL R15, [R1+0x1a60] ;  /* 0x001a6000010f7983 */ /* 0x000f280000100800 */
[----:B------:R0:W-:Y:S04]  /*3b640*/  @P0 STG.E.U16 desc[UR8][R24.64], R29 ;  /* 0x0000001d18000986 */ /* 0x0001e8000c101508 */
[----:B0-----:R-:W4:Y:S01]  /*3b650*/  LDL.LU R29, [R1+0x1aec] ;  /* 0x001aec00011d7983 */ /* 0x001f220000300800 */
[----:B------:R-:W-:Y:S01]  /*3b660*/  ISETP.LT.AND P5, PT, R27, UR6, !P1 ;  /* 0x000000061b007c0c */ /* 0x000fe2000cfa1270 */
[----:B------:R-:W-:-:S04]  /*3b670*/  IMAD.WIDE R26, R13, 0x2, R10 ;  /* 0x000000020d1a7825 */ /* 0x000fc800078e020a */
[----:B------:R-:W-:-:S08]  /*3b680*/  IMAD.WIDE R24, R13, 0x2, R16 ;  /* 0x000000020d187825 */ /* 0x000fd000078e0210 */
[----:B------:R-:W-:Y:S01]  /*3b690*/  @P5 STG.E.U16 desc[UR8][R26.64], R12 ;  /* 0x0000000c1a005986 */ /* 0x000fe2000c101508 */
[----:B---3--:R-:W-:Y:S02]  /*3b6a0*/  ISETP.LT.AND P3, PT, R28, UR6, !P1 ;  /* 0x000000061c007c0c */ /* 0x008fe4000cf61270 */
[----:B--2---:R-:W-:Y:S02]  /*3b6b0*/  ISETP.LT.AND P0, PT, R22, UR6, !P1 ;  /* 0x0000000616007c0c */ /* 0x004fe4000cf01270 */
[----:B----4-:R-:W-:Y:S01]  /*3b6c0*/  ISETP.LT.AND P5, PT, R23, UR6, !P2 ;  /* 0x0000000617007c0c */ /* 0x010fe2000d7a1270 */
[----:B------:R-:W-:-:S08]  /*3b6d0*/  IMAD.WIDE R22, R13, 0x2, R2 ;  /* 0x000000020d167825 */ /* 0x000fd000078e0202 */
[----:B------:R0:W-:Y:S01]  /*3b6e0*/  @P3 STG.E.U16 desc[UR8][R22.64], R6 ;  /* 0x0000000616003986 */ /* 0x0001e2000c101508 */
[----:B------:R-:W-:-:S03]  /*3b6f0*/  PRMT R29, R6, 0x7632, R29 ;  /* 0x00007632061d7816 */ /* 0x000fc6000000001d */
[----:B0-----:R-:W2:Y:S04]  /*3b700*/  LDL.LU R6, [R1+0x1ae8] ;  /* 0x001ae80001067983 */ /* 0x001ea80000300800 */
[----:B------:R-:W3:Y:S04]  /*3b710*/  LDL R22, [R1+0x1a74] ;  /* 0x001a740001167983 */ /* 0x000ee80000100800 */
[----:B------:R-:W4:Y:S04]  /*3b720*/  LDL.LU R23, [R1+0x8c] ;  /* 0x00008c0001177983 */ /* 0x000f280000300800 */
[----:B------:R0:W-:Y:S04]  /*3b730*/  @P0 STG.E.U16 desc[UR8][R24.64], R29 ;  /* 0x0000001d18000986 */ /* 0x0001e8000c101508 */
[----:B0-----:R-:W2:Y:S01]  /*3b740*/  LDL R29, [R1+0x1a4c] ;  /* 0x001a4c00011d7983 */ /* 0x001ea20000100800 */
[----:B------:R-:W-:Y:S01]  /*3b750*/  ISETP.LT.AND P4, PT, R0, UR6, !P2 ;  /* 0x0000000600007c0c */ /* 0x000fe2000d781270 */
[----:B------:R-:W-:Y:S01]  /*3b760*/  VIADD R12, R13, UR10 ;  /* 0x0000000a0d0c7c36 */ /* 0x000fe20008000000 */
[----:B------:R-:W-:Y:S01]  /*3b770*/  ISETP.LT.AND P6, PT, R15, UR6, !P2 ;  /* 0x000000060f007c0c */ /* 0x000fe2000d7c1270 */
[----:B------:R-:W-:Y:S01]  /*3b780*/  VIADD R28, R14, 0x7 ;  /* 0x000000070e1c7836 */ /* 0x000fe20000000000 */
[----:B------:R-:W-:Y:S01]  /*3b790*/  PRMT R13, R7, 0x7632, R13 ;  /* 0x00007632070d7816 */ /* 0x000fe2000000000d */
[C---:B------:R-:W-:Y:S01]  /*3b7a0*/  IMAD.WIDE R14, R12.reuse, 0x2, R8 ;  /* 0x000000020c0e7825 */ /* 0x040fe200078e0208 */
[----:B------:R-:W3:Y:S03]  /*3b7b0*/  LDL R24, [R1+0x1a68] ;  /* 0x001a680001187983 */ /* 0x000ee60000100800 */
[----:B------:R-:W-:Y:S01]  /*3b7c0*/  IMAD.WIDE R26, R12, 0x2, R4 ;  /* 0x000000020c1a7825 */ /* 0x000fe200078e0204 */
[----:B------:R-:W3:Y:S04]  /*3b7d0*/  LDL R25, [R1+0x1a6c] ;  /* 0x001a6c0001197983 */ /* 0x000ee80000100800 */
[----:B------:R0:W-:Y:S04]  /*3b7e0*/  @P4 STG.E.U16 desc[UR8][R14.64], R7 ;  /* 0x000000070e004986 */ /* 0x0001e8000c101508 */
[----:B------:R1:W-:Y:S04]  /*3b7f0*/  @P5 STG.E.U16 desc[UR8][R26.64], R13 ;  /* 0x0000000d1a005986 */ /* 0x0003e8000c101508 */
[----:B0-----:R-:W3:Y:S04]  /*3b800*/  LDL.LU R7, [R1+0x1ae4] ;  /* 0x001ae40001077983 */ /* 0x001ee80000300800 */
[----:B-1----:R-:W3:Y:S04]  /*3b810*/  LDL R26, [R1+0x7c] ;  /* 0x00007c00011a7983 */ /* 0x002ee80000100800 */
[----:B------:R-:W3:Y:S01]  /*3b820*/  LDL R27, [R1+0x1a70] ;  /* 0x001a7000011b7983 */ /* 0x000ee20000100800 */
[----:B--2---:R-:W-:-:S03]  /*3b830*/  VIADD R13, R29, 0x8 ;  /* 0x000000081d0d7836 */ /* 0x004fc60000000000 */
[----:B------:R0:W-:Y:S04]  /*3b840*/  STL [R1+0x1adc], R29 ;  /* 0x001adc1d01007387 */ /* 0x0001e80000100800 */
[----:B0-----:R-:W2:Y:S01]  /*3b850*/  LDL R29, [R1+0x1a64] ;  /* 0x001a6400011d7983 */ /* 0x001ea20000100800 */
[----:B------:R-:W-:Y:S02]  /*3b860*/  ISETP.GE.AND P1, PT, R28, UR7, PT ;  /* 0x000000071c007c0c */ /* 0x000fe4000bf26270 */
[----:B----4-:R-:W-:Y:S01]  /*3b870*/  PRMT R28, R23, 0x7632, R28 ;  /* 0x00007632171c7816 */ /* 0x010fe2000000001c */
[----:B---3--:R-:W-:-:S05]  /*3b880*/  IMAD.WIDE R14, R12, 0x2, R6 ;  /* 0x000000020c0e7825 */ /* 0x008fca00078e0206 */
[----:B------:R0:W-:Y:S01]  /*3b890*/  @P6 STG.E.U16 desc[UR8][R14.64], R23 ;  /* 0x000000170e006986 */ /* 0x0001e2000c101508 */
[----:B------:R-:W-:Y:S01]  /*3b8a0*/  ISETP.LT.AND P6, PT, R22, UR6, !P2 ;  /* 0x0000000616007c0c */ /* 0x000fe2000d7c1270 */
[----:B0-----:R-:W-:-:S04]  /*3b8b0*/  IMAD.WIDE R14, R12, 0x2, R20 ;  /* 0x000000020c0e7825 */ /* 0x001fc800078e0214 */
[----:B------:R-:W-:Y:S01]  /*3b8c0*/  IMAD.WIDE R22, R12, 0x2, R18 ;  /* 0x000000020c167825 */ /* 0x000fe200078e0212 */
[----:B--2---:R-:W-:Y:S02]  /*3b8d0*/  ISETP.LT.AND P3, PT, R29, UR6, !P2 ;  /* 0x000000061d007c0c */ /* 0x004fe4000d761270 */
[----:B------:R-:W2:Y:S04]  /*3b8e0*/  LDL.LU R29, [R1+0x4c] ;  /* 0x00004c00011d7983 */ /* 0x000ea80000300800 */
[----:B------:R0:W-:Y:S07]  /*3b8f0*/  STL [R1+0x1ae0], R19 ;  /* 0x001ae01301007387 */ /* 0x0001ee0000100800 */
[----:B------:R1:W-:Y:S04]  /*3b900*/  @P3 STG.E.U16 desc[UR8][R14.64], R28 ;  /* 0x0000001c0e003986 */ /* 0x0003e8000c101508 */
[----:B0-----:R-:W3:Y:S04]  /*3b910*/  LDL.LU R19, [R1+0x5c] ;  /* 0x00005c0001137983 */ /* 0x001ee80000300800 */
[----:B-1----:R-:W4:Y:S01]  /*3b920*/  LDL.LU R14, [R1+0x7c] ;  /* 0x00007c00010e7983 */ /* 0x002f220000300800 */
[----:B------:R-:W-:-:S02]  /*3b930*/  ISETP.LT.AND P4, PT, R24, UR6, !P2 ;  /* 0x0000000618007c0c */ /* 0x000fc4000d781270 */
[----:B------:R-:W-:Y:S01]  /*3b940*/  ISETP.LT.AND P5, PT, R25, UR6, !P2 ;  /* 0x0000000619007c0c */ /* 0x000fe2000d7a1270 */
[----:B------:R-:W2:Y:S01]  /*3b950*/  LDL.LU R15, [R1+0x6c] ;  /* 0x00006c00010f7983 */ /* 0x000ea20000300800 */
[----:B------:R-:W-:Y:S01]  /*3b960*/  ISETP.GE.AND P0, PT, R13, UR7, PT ;  /* 0x000000070d007c0c */ /* 0x000fe2000bf06270 */
[----:B------:R-:W-:Y:S01]  /*3b970*/  IMAD.WIDE R24, R12, 0x2, R10 ;  /* 0x000000020c187825 */ /* 0x000fe200078e020a */
[----:B------:R-:W-:Y:S02]  /*3b980*/  PRMT R13, R26, 0x7632, R13 ;  /* 0x000076321a0d7816 */ /* 0x000fe4000000000d */
[----:B------:R-:W-:Y:S01]  /*3b990*/  ISETP.LT.AND P2, PT, R27, UR6, !P2 ;  /* 0x000000061b007c0c */ /* 0x000fe2000d741270 */
[----:B------:R-:W-:-:S04]  /*3b9a0*/  IMAD.WIDE R26, R12, 0x2, R2 ;  /* 0x000000020c1a7825 */ /* 0x000fc800078e0202 */
[----:B----4-:R0:W-:Y:S04]  /*3b9b0*/  @P4 STG.E.U16 desc[UR8][R22.64], R14 ;  /* 0x0000000e16004986 */ /* 0x0101e8000c101508 */
[----:B------:R1:W-:Y:S04]  /*3b9c0*/  @P5 STG.E.U16 desc[UR8][R24.64], R13 ;  /* 0x0000000d18005986 */ /* 0x0003e8000c101508 */
[----:B0-----:R-:W4:Y:S04]  /*3b9d0*/  LDL R22, [R1+0x1a64] ;  /* 0x001a640001167983 */ /* 0x001f280000100800 */
[----:B-1----:R-:W3:Y:S04]  /*3b9e0*/  LDL R24, [R1+0x1a5c] ;  /* 0x001a5c0001187983 */ /* 0x002ee80000100800 */
[----:B------:R-:W4:Y:S01]  /*3b9f0*/  LDL R25, [R1+0x1a60] ;  /* 0x001a600001197983 */ /* 0x000f220000100800 */
[----:B--2---:R-:W-:-:S03]  /*3ba00*/  PRMT R13, R15, 0x7632, R13 ;  /* 0x000076320f0d7816 */ /* 0x004fc6000000000d */
[----:B------:R0:W-:Y:S04]  /*3ba10*/  @P6 STG.E.U16 desc[UR8][R26.64], R15 ;  /* 0x0000000f1a006986 */ /* 0x0001e8000c101508 */
[----:B------:R-:W2:Y:S01]  /*3ba20*/  LDL R23, [R1+0x1a68] ;  /* 0x001a680001177983 */ /* 0x000ea20000100800 */
[----:B0-----:R-:W-:-:S04]  /*3ba30*/  IMAD.WIDE R14, R12, 0x2, R16 ;  /* 0x000000020c0e7825 */ /* 0x001fc800078e0210 */
[----:B------:R-:W-:Y:S01]  /*3ba40*/  VIADD R26, R12, UR10 ;  /* 0x0000000a0c1a7c36 */ /* 0x000fe20008000000 */
[----:B------:R0:W-:Y:S04]  /*3ba50*/  @P2 STG.E.U16 desc[UR8][R14.64], R13 ;  /* 0x0000000d0e002986 */ /* 0x0001e8000c101508 */
[----:B------:R1:W-:Y:S01]  /*3ba60*/  STL [R1+0x1ad8], R9 ;  /* 0x001ad80901007387 */ /* 0x0003e20000100800 */
[----:B0-----:R-:W-:-:S03]  /*3ba70*/  IMAD.WIDE R12, R26, 0x2, R8 ;  /* 0x000000021a0c7825 */ /* 0x001fc600078e0208 */
[----:B-1----:R-:W2:Y:S04]  /*3ba80*/  LDL R9, [R1+0x2c] ;  /* 0x00002c0001097983 */ /* 0x002ea80000100800 */
[----:B------:R0:W-:Y:S01]  /*3ba90*/  STL [R1+0x1ad0], R20 ;  /* 0x001ad01401007387 */ /* 0x0001e20000100800 */
[----:B---3--:R-:W-:Y:S02]  /*3baa0*/  ISETP.LT.AND P5, PT, R24, UR6, !P1 ;  /* 0x0000000618007c0c */ /* 0x008fe4000cfa1270 */
[----:B----4-:R-:W-:Y:S01]  /*3bab0*/  ISETP.LT.AND P4, PT, R25, UR6, !P1 ;  /* 0x0000000619007c0c */ /* 0x010fe2000cf81270 */
[----:B------:R-:W-:Y:S02]  /*3bac0*/  IMAD.WIDE R24, R26, 0x2, R20 ;  /* 0x000000021a187825 */ /* 0x000fe400078e0214 */
[----:B0-----:R-:W3:Y:S01]  /*3bad0*/  LDL R20, [R1+0x1a68] ;  /* 0x001a680001147983 */ /* 0x001ee20000100800 */
[----:B------:R-:W-:-:S02]  /*3bae0*/  ISETP.LT.AND P6, PT, R0, UR6, !P1 ;  /* 0x0000000600007c0c */ /* 0x000fc4000cfc1270 */
[----:B------:R-:W-:Y:S01]  /*3baf0*/  ISETP.LT.AND P3, PT, R22, UR6, !P1 ;  /* 0x0000000616007c0c */ /* 0x000fe2000cf61270 */
[C---:B------:R-:W-:Y:S01]  /*3bb00*/  IMAD.WIDE R14, R26.reuse, 0x2, R4 ;  /* 0x000000021a0e7825 */ /* 0x040fe200078e0204 */
[----:B--2---:R-:W-:Y:S02]  /*3bb10*/  ISETP.LT.AND P2, PT, R23, UR6, !P1 ;  /* 0x0000000617007c0c */ /* 0x004fe4000cf41270 */
[----:B------:R-:W-:Y:S01]  /*3bb20*/  PRMT R27, R19, 0x7632, R27 ;  /* 0x00007632131b7816 */ /* 0x000fe2000000001b */
[----:B------:R-:W-:Y:S01]  /*3bb30*/  IMAD.WIDE R22, R26, 0x2, R6 ;  /* 0x000000021a167825 */ /* 0x000fe200078e0206 */
[----:B------:R-:W-:-:S05]  /*3bb40*/  PRMT R28, R29, 0x7632, R28 ;  /* 0x000076321d1c7816 */ /* 0x000fca000000001c */
[----:B------:R-:W-:Y:S04]  /*3bb50*/  @P6 STG.E.U16 desc[UR8][R12.64], R19 ;  /* 0x000000130c006986 */ /* 0x000fe8000c101508 */
[----:B------:R-:W-:Y:S04]  /*3bb60*/  @P5 STG.E.U16 desc[UR8][R14.64], R27 ;  /* 0x0000001b0e005986 */ /* 0x000fe8000c101508 */
[----:B------:R-:W-:Y:S04]  /*3bb70*/  @P4 STG.E.U16 desc[UR8][R22.64], R29 ;  /* 0x0000001d16004986 */ /* 0x000fe8000c101508 */
[----:B------:R-:W-:Y:S04]  /*3bb80*/  @P3 STG.E.U16 desc[UR8][R24.64], R28 ;  /* 0x0000001c18003986 */ /* 0x000fe8000c101508 */
[----:B---3--:R0:W-:Y:S04]  /*3bb90*/  STL [R1+0x1ad4], R20 ;  /* 0x001ad41401007387 */ /* 0x0081e80000100800 */
[----:B0-----:R-:W2:Y:S04]  /*3bba0*/  LDL R20, [R1+0x1a64] ;  /* 0x001a640001147983 */ /* 0x001ea80000100800 */
[----:B------:R0:W-:Y:S04]  /*3bbb0*/  STL [R1+0x1acc], R21 ;  /* 0x001acc1501007387 */ /* 0x0001e80000100800 */
[----:B0-----:R-:W3:Y:S04]  /*3bbc0*/  LDL.LU R21, [R1+0xb0] ;  /* 0x0000b00001157983 */ /* 0x001ee80000300800 */
[----:B------:R-:W4:Y:S04]  /*3bbd0*/  LDL.LU R19, [R1+0x1ae0] ;  /* 0x001ae00001137983 */ /* 0x000f280000300800 */
[----:B------:R-:W2:Y:S04]  /*3bbe0*/  LDL R14, [R1+0x1a5c] ;  /* 0x001a5c00010e7983 */ /* 0x000ea80000100800 */
[----:B------:R-:W3:Y:S04]  /*3bbf0*/  LDL R15, [R1+0x1a60] ;  /* 0x001a6000010f7983 */ /* 0x000ee80000100800 */
[----:B------:R-:W3:Y:S04]  /*3bc00*/  LDL.LU R29, [R1+0x1adc] ;  /* 0x001adc00011d7983 */ /* 0x000ee80000300800 */
[----:B------:R-:W2:Y:S04]  /*3bc10*/  LDL.LU R22, [R1+0x3c] ;  /* 0x00003c0001167983 */ /* 0x000ea80000300800 */
[----:B------:R-:W3:Y:S04]  /*3bc20*/  LDL R24, [R1+0x1a6c] ;  /* 0x001a6c0001187983 */ /* 0x000ee80000100800 */
[----:B------:R-:W2:Y:S04]  /*3bc30*/  LDL R28, [R1+0x1a74] ;  /* 0x001a7400011c7983 */ /* 0x000ea80000100800 */
[----:B------:R-:W2:Y:S01]  /*3bc40*/  LDL R23, [R1+0x1a70] ;  /* 0x001a700001177983 */ /* 0x000ea20000100800 */
[----:B------:R-:W-:-:S03]  /*3bc50*/  PRMT R25, R9, 0x7632, R25 ;  /* 0x0000763209197816 */ /* 0x000fc60000000019 */
[----:B------:R-:W2:Y:S01]  /*3bc60*/  LDL.LU R9, [R1+0x1ad8] ;  /* 0x001ad80001097983 */ /* 0x000ea20000300800 */
[----:B----4-:R-:W-:Y:S01]  /*3bc70*/  IMAD.WIDE R12, R26, 0x2, R18 ;  /* 0x000000021a0c7825 */ /* 0x010fe200078e0212 */
[----:B---3--:R-:W-:-:S04]  /*3bc80*/  ISETP.LT.AND P3, PT, R24, UR6, !P1 ;  /* 0x0000000618007c0c */ /* 0x008fc8000cf61270 */
[----:B--2---:R0:W-:Y:S01]  /*3bc90*/  @P2 STG.E.U16 desc[UR8][R12.64], R22 ;  /* 0x000000160c002986 */ /* 0x0041e2000c101508 */
[----:B------:R-:W-:Y:S01]  /*3bca0*/  PRMT R27, R22, 0x7632, R27 ;  /* 0x00007632161b7816 */ /* 0x000fe2000000001b */
[----:B0-----:R-:W-:-:S07]  /*3bcb0*/  IMAD.WIDE R12, R26, 0x2, R10 ;  /* 0x000000021a0c7825 */ /* 0x001fce00078e020a */
[----:B------:R0:W-:Y:S04]  /*3bcc0*/  @P3 STG.E.U16 desc[UR8][R12.64], R27 ;  /* 0x0000001b0c003986 */ /* 0x0001e8000c101508 */
[----:B0-----:R-:W2:Y:S01]  /*3bcd0*/  LDL.LU R13, [R1+0x2c] ;  /* 0x00002c00010d7983 */ /* 0x001ea20000300800 */
[----:B------:R-:W-:Y:S02]  /*3bce0*/  ISETP.LT.AND P2, PT, R28, UR6, !P1 ;  /* 0x000000061c007c0c */ /* 0x000fe4000cf41270 */
[----:B------:R-:W-:Y:S02]  /*3bcf0*/  ISETP.LT.AND P1, PT, R23, UR6, !P1 ;  /* 0x0000000617007c0c */ /* 0x000fe4000cf21270 */
[----:B------:R-:W-:Y:S02]  /*3bd00*/  ISETP.LT.AND P5, PT, R14, UR6, !P0 ;  /* 0x000000060e007c0c */ /* 0x000fe4000c7a1270 */
[----:B------:R-:W-:Y:S01]  /*3bd10*/  ISETP.LT.AND P6, PT, R15, UR6, !P0 ;  /* 0x000000060f007c0c */ /* 0x000fe2000c7c1270 */
[----:B------:R-:W-:-:S04]  /*3bd20*/  IMAD.WIDE R14, R26, 0x2, R2 ;  /* 0x000000021a0e7825 */ /* 0x000fc800078e0202 */
[----:B------:R-:W-:Y:S02]  /*3bd30*/  IMAD.WIDE R22, R26, 0x2, R16 ;  /* 0x000000021a167825 */ /* 0x000fe400078e0210 */
[----:B--2---:R-:W-:Y:S04]  /*3bd40*/  @P2 STG.E.U16 desc[UR8][R14.64], R13 ;  /* 0x0000000d0e002986 */ /* 0x004fe8000c101508 */
[----:B------:R0:W-:Y:S01]  /*3bd50*/  @P1 STG.E.U16 desc[UR8][R22.64], R25 ;  /* 0x0000001916001986 */ /* 0x0001e2000c101508 */
[----:B------:R-:W-:-:S03]  /*3bd60*/  ISETP.LT.AND P1, PT, R20, UR6, !P0 ;  /* 0x0000000614007c0c */ /* 0x000fc6000c721270 */
[----:B0-----:R-:W2:Y:S04]  /*3bd70*/  LDL.LU R25, [R1+0xc0] ;  /* 0x0000c00001197983 */ /* 0x001ea80000300800 */
[----:B------:R-:W3:Y:S01]  /*3bd80*/  LDL.LU R20, [R1+0x1ad4] ;  /* 0x001ad40001147983 */ /* 0x000ee20000300800 */
[----:B------:R-:W-:Y:S01]  /*3bd90*/  ISETP.LT.AND P4, PT, R0, UR6, !P0 ;  /* 0x0000000600007c0c */ /* 0x000fe2000c781270 */
[----:B------:R-:W-:Y:S02]  /*3bda0*/  VIADD R26, R26, UR10 ;  /* 0x0000000a1a1a7c36 */ /* 0x000fe40008000000 */
[----:B------:R-:W-:Y:S02]  /*3bdb0*/  VIADD R24, R29, 0x9 ;  /* 0x000000091d187836 */ /* 0x000fe40000000000 */
[----:B------:R-:W-:-:S03]  /*3bdc0*/  IMAD.WIDE R12, R26, 0x2, R8 ;  /* 0x000000021a0c7825 */ /* 0x000fc600078e0208 */
[----:B------:R-:W-:Y:S02]  /*3bdd0*/  ISETP.GE.AND P3, PT, R24, UR7, PT ;  /* 0x0000000718007c0c */ /* 0x000fe4000bf66270 */
[----:B------:R-:W-:-:S03]  /*3bde0*/  PRMT R24, R21, 0x7632, R24 ;  /* 0x0000763215187816 */ /* 0x000fc60000000018 */
[----:B------:R0:W-:Y:S01]  /*3bdf0*/  @P4 STG.E.U16 desc[UR8][R12.64], R21 ;  /* 0x000000150c004986 */ /* 0x0001e2000c101508 */
[----:B---3--:R-:W-:-:S03]  /*3be00*/  ISETP.LT.AND P2, PT, R20, UR6, !P0 ;  /* 0x0000000614007c0c */ /* 0x008fc6000c741270 */
[----:B------:R-:W3:Y:S04]  /*3be10*/  LDL.LU R20, [R1+0x1ad0] ;  /* 0x001ad00001147983 */ /* 0x000ee80000300800 */
[----:B0-----:R-:W3:Y:S04]  /*3be20*/  LDL.LU R21, [R1+0x1acc] ;  /* 0x001acc0001157983 */ /* 0x001ee80000300800 */
[----:B------:R-:W4:Y:S04]  /*3be30*/  LDL.LU R12, [R1+0xd0] ;  /* 0x0000d000010c7983 */ /* 0x000f280000300800 */
[----:B------:R-:W2:Y:S01]  /*3be40*/  LDL R13, [R1+0x1a6c] ;  /* 0x001a6c00010d7983 */ /* 0x000ea20000100800 */
[----:B------:R-:W-:-:S04]  /*3be50*/  IMAD.WIDE R14, R26, 0x2, R4 ;  /* 0x000000021a0e7825 */ /* 0x000fc800078e0204 */
[----:B------:R-:W-:Y:S01]  /*3be60*/  IMAD.WIDE R22, R26, 0x2, R6 ;  /* 0x000000021a167825 */ /* 0x000fe200078e0206 */
[----:B------:R0:W-:Y:S04]  /*3be70*/  @P5 STG.E.U16 desc[UR8][R14.64], R24 ;  /* 0x000000180e005986 */ /* 0x0001e8000c101508 */
[----:B0-----:R-:W3:Y:S04]  /*3be80*/  LDL R24, [R1+0x1a70] ;  /* 0x001a700001187983 */ /* 0x001ee80000100800 */
[----:B----4-:R0:W-:Y:S01]  /*3be90*/  @P6 STG.E.U16 desc[UR8][R22.64], R12 ;  /* 0x0000000c16006986 */ /* 0x0101e2000c101508 */
[----:B--2---:R-:W-:-:S02]  /*3bea0*/  ISETP.LT.AND P5, PT, R13, UR6, !P0 ;  /* 0x000000060d007c0c */ /* 0x004fc4000c7a1270 */
[----:B------:R-:W-:Y:S02]  /*3beb0*/  ISETP.LT.AND P6, PT, R28, UR6, !P0 ;  /* 0x000000061c007c0c */ /* 0x000fe4000c7c1270 */
[----:B------:R-:W2:Y:S01]  /*3bec0*/  LDL.LU R28, [R1+0xf0] ;  /* 0x0000f000011c7983 */ /* 0x000ea20000300800 */
[----:B0-----:R-:W-:Y:S01]  /*3bed0*/  PRMT R22, R12, 0x7632, R22 ;  /* 0x000076320c167816 */ /* 0x001fe20000000016 */
[----:B---3--:R-:W-:-:S05]  /*3bee0*/  IMAD.WIDE R12, R26, 0x2, R20 ;  /* 0x000000021a0c7825 */ /* 0x008fca00078e0214 */
[----:B------:R0:W-:Y:S04]  /*3bef0*/  @P1 STG.E.U16 desc[UR8][R12.64], R22 ;  /* 0x000000160c001986 */ /* 0x0001e8000c101508 */
[----:B0-----:R-:W3:Y:S01]  /*3bf00*/  LDL R22, [R1+0xe0] ;  /* 0x0000e00001167983 */ /* 0x001ee20000100800 */
[----:B------:R-:W-:Y:S01]  /*3bf10*/  VIADD R23, R29, 0xa ;  /* 0x0000000a1d177836 */ /* 0x000fe20000000000 */
[----:B------:R-:W-:Y:S01]  /*3bf20*/  ISETP.LT.AND P1, PT, R0, UR6, !P3 ;  /* 0x0000000600007c0c */ /* 0x000fe2000df21270 */
[C---:B------:R-:W-:Y:S01]  /*3bf30*/  IMAD.WIDE R14, R26.reuse, 0x2, R18 ;  /* 0x000000021a0e7825 */ /* 0x040fe200078e0212 */
[----:B------:R-:W4:Y:S02]  /*3bf40*/  LDL.LU R0, [R1+0x1ac8] ;  /* 0x001ac80001007983 */ /* 0x000f240000300800 */
[----:B------:R-:W-:Y:S01]  /*3bf50*/  ISETP.GE.AND P4, PT, R23, UR7, PT ;  /* 0x0000000717007c0c */ /* 0x000fe2000bf86270 */
[----:B------:R-:W-:Y:S01]  /*3bf60*/  IMAD.WIDE R12, R26, 0x2, R10 ;  /* 0x000000021a0c7825 */ /* 0x000fe200078e020a */
[----:B------:R-:W-:Y:S01]  /*3bf70*/  PRMT R23, R25, 0x7632, R23 ;  /* 0x0000763219177816 */ /* 0x000fe20000000017 */
[----:B------:R-:W-:Y:S01]  /*3bf80*/  STL [R1+0x1abc], R10 ;  /* 0x001abc0a01007387 */ /* 0x000fe20000100800 */
[----:B------:R-:W-:-:S03]  /*3bf90*/  ISETP.LT.AND P0, PT, R24, UR6, !P0 ;  /* 0x0000000618007c0c */ /* 0x000fc6000c701270 */
[----:B------:R0:W-:Y:S04]  /*3bfa0*/  STL [R1+0x1ab8], R11 ;  /* 0x001ab80b01007387 */ /* 0x0001e80000100800 */
[----:B------:R1:W-:Y:S04]  /*3bfb0*/  @P2 STG.E.U16 desc[UR8][R14.64], R25 ;  /* 0x000000190e002986 */ /* 0x0003e8000c101508 */
[----:B------:R-:W-:Y:S04]  /*3bfc0*/  @P5 STG.E.U16 desc[UR8][R12.64], R23 ;  /* 0x000000170c005986 */ /* 0x000fe8000c101508 */
[----:B0-----:R-:W2:Y:S01]  /*3bfd0*/  LDL.LU R11, [R1+0xa0] ;  /* 0x0000a000010b7983 */ /* 0x001ea20000300800 */
[----:B-1----:R-:W-:-:S03]  /*3bfe0*/  IMAD.WIDE R14, R26, 0x2, R2 ;  /* 0x000000021a0e7825 */ /* 0x002fc600078e0202 */
[----:B------:R0:W-:Y:S01]  /*3bff0*/  STL.64 [R1+0x1ac0], R2 ;  /* 0x001ac00201007387 */ /* 0x0001e20000100a00 */
[----:B------:R-:W-:-:S03]  /*3c000*/  IMAD.WIDE R24, R26, 0x2, R16 ;  /* 0x000000021a187825 */ /* 0x000fc600078e0210 */
[----:B0-----:R-:W2:Y:S04]  /*3c010*/  LDL R2, [R1+0x1a64] ;  /* 0x001a640001027983 */ /* 0x001ea80000100800 */
[----:B------:R-:W2:Y:S01]  /*3c020*/  LDL R3, [R1+0x1a68] ;  /* 0x001a680001037983 */ /* 0x000ea20000100800 */
[----:B---3--:R-:W-:Y:S01]  /*3c030*/  PRMT R27, R22, 0x7632, R27 ;  /* 0x00007632161b7816 */ /* 0x008fe2000000001b */
[----:B------:R-:W-:Y:S02]  /*3c040*/  VIADD R22, R26, UR10 ;  /* 0x0000000a1a167c36 */ /* 0x000fe40008000000 */
[----:B------:R-:W3:Y:S04]  /*3c050*/  LDL R26, [R1+0x1a60] ;  /* 0x001a6000011a7983 */ /* 0x000ee80000100800 */
[----:B------:R-:W4:Y:S04]  /*3c060*/  LDL.LU R13, [R1+0xe0] ;  /* 0x0000e000010d7983 */ /* 0x000f280000300800 */
[----:B----4-:R-:W-:Y:S04]  /*3c070*/  @P6 STG.E.U16 desc[UR8][R14.64], R13 ;  /* 0x0000000d0e006986 */ /* 0x010fe8000c101508 */
[----:B------:R-:W0:Y:S04]  /*3c080*/  LDS.128 R12, [R0] ;  /* 0x00000000000c7984 */ /* 0x000e280000000c00 */
[----:B0-----:R0:W-:Y:S04]  /*3c090*/  STL [R1+0x1a9c], R13 ;  /* 0x001a9c0d01007387 */ /* 0x0011e80000100800 */
[----:B0-----:R-:W4:Y:S01]  /*3c0a0*/  LDL R13, [R1+0x1a5c] ;  /* 0x001a5c00010d7983 */ /* 0x001f220000100800 */
[----:B---3--:R-:W-:-:S03]  /*3c0b0*/  ISETP.LT.AND P6, PT, R26, UR6, !P3 ;  /* 0x000000061a007c0c */ /* 0x008fc6000dfc1270 */
[----:B------:R0:W-:Y:S01]  /*3c0c0*/  @P0 STG.E.U16 desc[UR8][R24.64], R27 ;  /* 0x0000001b18000986 */ /* 0x0001e2000c101508 */
[----:B--2---:R-:W-:Y:S01]  /*3c0d0*/  ISETP.LT.AND P5, PT, R2, UR6, !P3 ;  /* 0x0000000602007c0c */ /* 0x004fe2000dfa1270 */
[----:B------:R-:W-:Y:S02]  /*3c0e0*/  VIADD R0, R29, 0xb ;  /* 0x0000000b1d007836 */ /* 0x000fe40000000000 */
[----:B------:R1:W-:Y:S01]  /*3c0f0*/  STL [R1+0x1a88], R14 ;  /* 0x001a880e01007387 */ /* 0x0003e20000100800 */
[----:B------:R-:W-:Y:S01]  /*3c100*/  PRMT R10, R28, 0x7632, R10 ;  /* 0x000076321c0a7816 */ /* 0x000fe2000000000a */
[C---:B0-----:R-:W-:Y:S02]  /*3c110*/  IMAD.WIDE R24, R22.reuse, 0x2, R8 ;  /* 0x0000000216187825 */ /* 0x041fe400078e0208 */
[----:B-1----:R-:W2:Y:S04]  /*3c120*/  LDL R14, [R1+0x1a74] ;  /* 0x001a7400010e7983 */ /* 0x002ea80000100800 */
[----:B------:R0:W-:Y:S01]  /*3c130*/  @P1 STG.E.U16 desc[UR8][R24.64], R28 ;  /* 0x0000001c18001986 */ /* 0x0001e2000c101508 */
[----:B------:R-:W-:Y:S01]  /*3c140*/  ISETP.LT.AND P1, PT, R3, UR4, !P3 ;  /* 0x0000000403007c0c */ /* 0x000fe2000df21270 */
[----:B------:R-:W-:Y:S01]  /*3c150*/  IMAD.WIDE R2, R22, 0x2, R4 ;  /* 0x0000000216027825 */ /* 0x000fe200078e0204 */
[----:B------:R-:W-:Y:S01]  /*3c160*/  ISETP.GE.AND P0, PT, R0, UR7, PT ;  /* 0x0000000700007c0c */ /* 0x000fe2000bf06270 */
[----:B------:R1:W-:Y:S01]  /*3c170*/  STL [R1+0x1a7c], R15 ;  /* 0x001a7c0f01007387 */ /* 0x0003e20000100800 */
[----:B------:R-:W-:Y:S01]  /*3c180*/  PRMT R23, R11, 0x7632, R23 ;  /* 0x000076320b177816 */ /* 0x000fe20000000017 */
[----:B------:R-:W-:Y:S01]  /*3c190*/  IMAD.WIDE R26, R22, 0x2, R20 ;  /* 0x00000002161a7825 */ /* 0x000fe200078e0214 */
[----:B------:R-:W-:-:S03]  /*3c1a0*/  ULDC UR4, c[0x0][0x228] ;  /* 0x00008a0000047ab9 */ /* 0x000fc60000000800 */
[C---:B0-----:R-:W-:Y:S01]  /*3c1b0*/  IMAD.WIDE R24, R22.reuse, 0x2, R6 ;  /* 0x0000000216187825 */ /* 0x041fe200078e0206 */
[----:B-1----:R-:W3:Y:S04]  /*3c1c0*/  LDL.LU R15, [R1+0x1a70] ;  /* 0x001a7000010f7983 */ /* 0x002ee80000300800 */
[----:B------:R0:W-:Y:S04]  /*3c1d0*/  STL [R1+0x1ab4], R20 ;  /* 0x001ab41401007387 */ /* 0x0001e80000100800 */
[----:B0-----:R-:W2:Y:S04]  /*3c1e0*/  LDL.LU R20, [R1+0xb4] ;  /* 0x0000b40001147983 */ /* 0x001ea80000300800 */
[----:B------:R-:W-:Y:S04]  /*3c1f0*/  STL [R1+0x1ab0], R21 ;  /* 0x001ab01501007387 */ /* 0x000fe80000100800 */
[----:B------:R-:W3:Y:S01]  /*3c200*/  LDL R0, [R1+0x1a50] ;  /* 0x001a500001007983 */ /* 0x000ee20000100800 */
[----:B----4-:R-:W-:Y:S01]  /*3c210*/  ISETP.LT.AND P2, PT, R13, UR6, !P3 ;  /* 0x000000060d007c0c */ /* 0x010fe2000df41270 */
[----:B------:R-:W-:Y:S01]  /*3c220*/  IMAD.WIDE R28, R22, 0x2, R18 ;  /* 0x00000002161c7825 */ /* 0x000fe200078e0212 */
[----:B------:R-:W-:-:S11]  /*3c230*/  ULDC UR6, c[0x0][0x228] ;  /* 0x00008a0000067ab9 */ /* 0x000fd60000000800 */
[----:B------:R0:W-:Y:S04]  /*3c240*/  @P2 STG.E.U16 desc[UR8][R2.64], R10 ;  /* 0x0000000a02002986 */ /* 0x0001e8000c101508 */
[----:B------:R1:W-:Y:S04]  /*3c250*/  @P6 STG.E.U16 desc[UR8][R24.64], R11 ;  /* 0x0000000b18006986 */ /* 0x0003e8000c101508 */
[----:B0-----:R-:W4:Y:S04]  /*3c260*/  LDL.LU.64 R2, [R1+0x1ac0] ;  /* 0x001ac00001027983 */ /* 0x001f280000300a00 */
[----:B------:R-:W4:Y:S04]  /*3c270*/  LDL.LU R10, [R1+0x1abc] ;  /* 0x001abc00010a7983 */ /* 0x000f280000300800 */
[----:B-1----:R-:W4:Y:S04]  /*3c280*/  LDL.LU R11, [R1+0x1ab8] ;  /* 0x001ab800010b7983 */ /* 0x002f280000300800 */
[----:B------:R-:W4:Y:S04]  /*3c290*/  LDL R24, [R1+0x1a6c] ;  /* 0x001a6c0001187983 */ /* 0x000f280000100800 */
[----:B------:R-:W4:Y:S04]  /*3c2a0*/  LDL.LU R25, [R1+0x10] ;  /* 0x0000100001197983 */ /* 0x000f280000300800 */
[----:B------:R0:W-:Y:S01]  /*3c2b0*/  @P5 STG.E.U16 desc[UR8][R26.64], R23 ;  /* 0x000000171a005986 */ /* 0x0001e2000c101508 */
[----:B------:R-:W-:Y:S01]  /*3c2c0*/  ISETP.LT.AND P5, PT, R13, UR11, !P4 ;  /* 0x0000000b0d007c0c */ /* 0x000fe2000e7a1270 */
[----:B------:R-:W-:-:S02]  /*3c2d0*/  ULDC UR11, c[0x0][0x228] ;  /* 0x00008a00000b7ab9 */ /* 0x000fc40000000800 */
[----:B0-----:R-:W4:Y:S01]  /*3c2e0*/  LDL R27, [R1+0x1a60] ;  /* 0x001a6000011b7983 */ /* 0x001f220000100800 */
[----:B---3--:R-:W-:Y:S01]  /*3c2f0*/  ISETP.LT.AND P6, PT, R0, UR6, !P4 ;  /* 0x0000000600007c0c */ /* 0x008fe2000e7c1270 */
[----:B------:R-:W-:Y:S01]  /*3c300*/  VIADD R0, R22, UR10 ;  /* 0x0000000a16007c36 */ /* 0x000fe20008000000 */
[----:B--2---:R-:W-:Y:S01]  /*3c310*/  PRMT R21, R20, 0x7632, R21 ;  /* 0x0000763214157816 */ /* 0x004fe20000000015 */
[----:B------:R0:W-:Y:S01]  /*3c320*/  STL [R1+0x1aa8], R13 ;  /* 0x001aa80d01007387 */ /* 0x0001e20000100800 */
[----:B------:R-:W-:-:S03]  /*3c330*/  ULDC UR6, c[0x0][0x228] ;  /* 0x00008a0000067ab9 */ /* 0x000fc60000000800 */
[----:B0-----:R-:W2:Y:S04]  /*3c340*/  LDL.LU R13, [R1+0xe4] ;  /* 0x0000e400010d7983 */ /* 0x001ea80000300800 */
[----:B------:R-:W-:Y:S01]  /*3c350*/  STL [R1+0x1aac], R9 ;  /* 0x001aac0901007387 */ /* 0x000fe20000100800 */
[----:B----4-:R-:W-:Y:S01]  /*3c360*/  ISETP.LT.AND P2, PT, R24, UR4, !P3 ;  /* 0x0000000418007c0c */ /* 0x010fe2000df41270 */
[----:B------:R-:W-:Y:S02]  /*3c370*/  ULDC UR4, c[0x0][0x228] ;  /* 0x00008a0000047ab9 */ /* 0x000fe40000000800 */
[----:B------:R0:W-:Y:S01]  /*3c380*/  @P1 STG.E.U16 desc[UR8][R28.64], R25 ;  /* 0x000000191c001986 */ /* 0x0001e2000c101508 */
[----:B------:R-:W-:Y:S01]  /*3c390*/  ISETP.LT.AND P1, PT, R14, UR4, !P3 ;  /* 0x000000040e007c0c */ /* 0x000fe2000df21270 */
[----:B------:R-:W-:Y:S01]  /*3c3a0*/  ULDC UR4, c[0x0][0x228] ;  /* 0x00008a0000047ab9 */ /* 0x000fe20000000800 */
[----:B------:R-:W-:-:S02]  /*3c3b0*/  PRMT R23, R25, 0x7632, R23 ;  /* 0x0000763219177816 */ /* 0x000fc40000000017 */
[----:B------:R-:W-:Y:S01]  /*3c3c0*/  ISETP.LT.AND P3, PT, R15, UR5, !P3 ;  /* 0x000000050f007c0c */ /* 0x000fe2000df61270 */
[----:B------:R-:W-:Y:S01]  /*3c3d0*/  ULDC UR5, c[0x0][0x228] ;  /* 0x00008a0000057ab9 */ /* 0x000fe20000000800 */
[----:B0-----:R-:W-:-:S04]  /*3c3e0*/  IMAD.WIDE R24, R22, 0x2, R10 ;  /* 0x0000000216187825 */ /* 0x001fc800078e020a */
[----:B------:R-:W-:Y:S01]  /*3c3f0*/  IMAD.WIDE R28, R22, 0x2, R2 ;  /* 0x00000002161c7825 */ /* 0x000fe200078e0202 */
[----:B------:R0:W-:Y:S04]  /*3c400*/  @P2 STG.E.U16 desc[UR8][R24.64], R23 ;  /* 0x0000001718002986 */ /* 0x0001e8000c101508 */
[----:B------:R-:W-:Y:S01]  /*3c410*/  @P1 STG.E.U16 desc[UR8][R28.64], R12 ;  /* 0x0000000c1c001986 */ /* 0x000fe2000c101508 */
[----:B0-----:R-:W-:Y:S01]  /*3c420*/  IMAD.WIDE R24, R0, 0x2, R8 ;  /* 0x0000000200187825 */ /* 0x001fe200078e0208 */
[----:B------:R-:W-:-:S03]  /*3c430*/  PRMT R9, R12, 0x7632, R9 ;  /* 0x000076320c097816 */ /* 0x000fc60000000009 */
[----:B------:R-:W-:-:S05]  /*3c440*/  IMAD.WIDE R22, R22, 0x2, R16 ;  /* 0x0000000216167825 */ /* 0x000fca00078e0210 */
[----:B------:R0:W-:Y:S04]  /*3c450*/  @P3 STG.E.U16 desc[UR8][R22.64], R9 ;  /* 0x0000000916003986 */ /* 0x0001e8000c101508 */
[----:B0-----:R-:W3:Y:S01]  /*3c460*/  LDL.LU R22, [R1+0xd4] ;  /* 0x0000d40001167983 */ /* 0x001ee20000300800 */
[----:B------:R-:W-:-:S03]  /*3c470*/  ISETP.LT.AND P2, PT, R27, UR12, !P4 ;  /* 0x0000000c1b007c0c */ /* 0x000fc6000e741270 */
[----:B------:R-:W4:Y:S01]  /*3c480*/  LDL R23, [R1+0x1a6c] ;  /* 0x001a6c0001177983 */ /* 0x000f220000100800 */
[C---:B------:R-:W-:Y:S01]  /*3c490*/  IMAD.WIDE R26, R0.reuse, 0x2, R4 ;  /* 0x00000002001a7825 */ /* 0x040fe200078e0204 */
[----:B------:R-:W-:Y:S02]  /*3c4a0*/  ULDC UR12, c[0x0][0x228] ;  /* 0x00008a00000c7ab9 */ /* 0x000fe40000000800 */
[----:B------:R-:W2:Y:S04]  /*3c4b0*/  LDL R9, [R1+0x1a50] ;  /* 0x001a500001097983 */ /* 0x000ea80000100800 */
[----:B------:R0:W-:Y:S01]  /*3c4c0*/  @P6 STG.E.U16 desc[UR8][R24.64], R20 ;  /* 0x0000001418006986 */ /* 0x0001e2000c101508 */
[----:B------:R-:W-:-:S03]  /*3c4d0*/  IMAD.WIDE R28, R0, 0x2, R6 ;  /* 0x00000002001c7825 */ /* 0x000fc600078e0206 */
[----:B------:R1:W-:Y:S04]  /*3c4e0*/  @P5 STG.E.U16 desc[UR8][R26.64], R21 ;  /* 0x000000151a005986 */ /* 0x0003e8000c101508 */
[----:B0-----:R-:W2:Y:S04]  /*3c4f0*/  LDL.LU R20, [R1+0x1ab4] ;  /* 0x001ab40001147983 */ /* 0x001ea80000300800 */
[----:B------:R-:W4:Y:S04]  /*3c500*/  LDL R24, [R1+0x1a64] ;  /* 0x001a640001187983 */ /* 0x000f280000100800 */
[----:B------:R-:W2:Y:S04]  /*3c510*/  LDL R25, [R1+0x1a68] ;  /* 0x001a680001197983 */ /* 0x000ea80000100800 */
[----:B-1----:R-:W2:Y:S04]  /*3c520*/  LDL.LU R21, [R1+0x1ab0] ;  /* 0x001ab00001157983 */ /* 0x002ea80000300800 */
[----:B------:R-:W2:Y:S04]  /*3c530*/  LDL.LU R27, [R1+0xc4] ;  /* 0x0000c400011b7983 */ /* 0x000ea80000300800 */
[----:B---3--:R0:W-:Y:S04]  /*3c540*/  @P2 STG.E.U16 desc[UR8][R28.64], R22 ;  /* 0x000000161c002986 */ /* 0x0081e8000c101508 */
[----:B0-----:R-:W3:Y:S01]  /*3c550*/  LDL R29, [R1+0x1a4c] ;  /* 0x001a4c00011d7983 */ /* 0x001ee20000100800 */
[----:B------:R-:W-:-:S02]  /*3c560*/  PRMT R12, R22, 0x7632, R12 ;  /* 0x00007632160c7816 */ /* 0x000fc4000000000c */
[----:B----4-:R-:W-:Y:S01]  /*3c570*/  ISETP.LT.AND P6, PT, R24, UR4, !P4 ;  /* 0x0000000418007c0c */ /* 0x010fe2000e7c1270 */
[----:B------:R-:W-:Y:S01]  /*3c580*/  ULDC UR4, c[0x0][0x228] ;  /* 0x00008a0000047ab9 */ /* 0x000fe20000000800 */
[----:B--2---:R-:W-:Y:S01]  /*3c590*/  ISETP.LT.AND P5, PT, R25, UR5, !P4 ;  /* 0x0000000519007c0c */ /* 0x004fe2000e7a1270 */
[----:B------:R-:W-:Y:S01]  /*3c5a0*/  ULDC UR5, c[0x0][0x228] ;  /* 0x00008a0000057ab9 */ /* 0x000fe20000000800 */
[----:B------:R-:W-:Y:S01]  /*3c5b0*/  ISETP.LT.AND P1, PT, R23, UR4, !P4 ;  /* 0x0000000417007c0c */ /* 0x000fe2000e721270 */
[----:B------:R-:W-:Y:S01]  /*3c5c0*/  IMAD.WIDE R24, R0, 0x2, R18 ;  /* 0x0000000200187825 */ /* 0x000fe200078e0212 */
[----:B------:R-:W-:Y:S01]  /*3c5d0*/  ISETP.LT.AND P2, PT, R14, UR5, !P4 ;  /* 0x000000050e007c0c */ /* 0x000fe2000e741270 */
[----:B------:R0:W-:Y:S01]  /*3c5e0*/  STL [R1+0x1aa0], R14 ;  /* 0x001aa00e01007387 */ /* 0x0001e20000100800 */
[----:B------:R-:W-:Y:S01]  /*3c5f0*/  ULDC UR4, c[0x0][0x228] ;  /* 0x00008a0000047ab9 */ /* 0x000fe20000000800 */
[----:B------:R-:W-:Y:S01]  /*3c600*/  IMAD.WIDE R22, R0, 0x2, R20 ;  /* 0x0000000200167825 */ /* 0x000fe200078e0214 */
[----:B------:R-:W-:Y:S01]  /*3c610*/  PRMT R28, R27, 0x7632, R28 ;  /* 0x000076321b1c7816 */ /* 0x000fe2000000001c */
[----:B------:R-:W-:-:S03]  /*3c620*/  ULDC UR5, c[0x0][0x228] ;  /* 0x00008a0000057ab9 */ /* 0x000fc60000000800 */
[----:B------:R-:W-:Y:S04]  /*3c630*/  @P6 STG.E.U16 desc[UR8][R22.64], R12 ;  /* 0x0000000c16006986 */ /* 0x000fe8000c101508 */
[----:B------:R1:W-:Y:S01]  /*3c640*/  @P5 STG.E.U16 desc[UR8][R24.64], R27 ;  /* 0x0000001b18005986 */ /* 0x0003e2000c101508 */
[----:B------:R-:W-:Y:S01]  /*3c650*/  ISETP.LT.AND P5, PT, R9, UR4, !P0 ;  /* 0x0000000409007c0c */ /* 0x000fe2000c7a1270 */
[----:B------:R-:W-:Y:S02]  /*3c660*/  ULDC UR4, c[0x0][0x228] ;  /* 0x00008a0000047ab9 */ /* 0x000fe40000000800 */
[----:B0-----:R-:W2:Y:S04]  /*3c670*/  LDL.LU R14, [R1+0xa4] ;  /* 0x0000a400010e7983 */ /* 0x001ea80000300800 */
[----:B------:R-:W-:Y:S01]  /*3c680*/  STL [R1+0x1aa4], R15 ;  /* 0x001aa40f01007387 */ /* 0x000fe20000100800 */
[----:B-1----:R-:W-:-:S03]  /*3c690*/  IMAD.WIDE R24, R0, 0x2, R2 ;  /* 0x0000000200187825 */ /* 0x002fc600078e0202 */
[----:B------:R-:W4:Y:S01]  /*3c6a0*/  LDL.LU R9, [R1+0x1aac] ;  /* 0x001aac0001097983 */ /* 0x000f220000300800 */
[----:B------:R-:W-:Y:S01]  /*3c6b0*/  PRMT R12, R13, 0x7632, R12 ;  /* 0x000076320d0c7816 */ /* 0x000fe2000000000c */
[----:B---3--:R-:W-:-:S05]  /*3c6c0*/  VIADD R26, R29, 0xc ;  /* 0x0000000c1d1a7836 */ /* 0x008fca0000000000 */
[----:B------:R-:W-:Y:S01]  /*3c6d0*/  ISETP.GE.AND P3, PT, R26, UR7, PT ;  /* 0x000000071a007c0c */ /* 0x000fe2000bf66270 */
[----:B------:R-:W-:-:S05]  /*3c6e0*/  IMAD.WIDE R26, R0, 0x2, R10 ;  /* 0x00000002001a7825 */ /* 0x000fca00078e020a */
[----:B------:R0:W-:Y:S04]  /*3c6f0*/  @P1 STG.E.U16 desc[UR8][R26.64], R28 ;  /* 0x0000001c1a001986 */ /* 0x0001e8000c101508 */
[----:B------:R1:W-:Y:S04]  /*3c700*/  @P2 STG.E.U16 desc[UR8][R24.64], R13 ;  /* 0x0000000d18002986 */ /* 0x0003e8000c101508 */
[----:B0-----:R-:W3:Y:S04]  /*3c710*/  LDL R28, [R1+0x1a64] ;  /* 0x001a6400011c7983 */ /* 0x001ee80000100800 */
[----:B------:R-:W2:Y:S04]  /*3c720*/  LDL R26, [R1+0x1a68] ;  /* 0x001a6800011a7983 */ /* 0x000ea80000100800 */
[----:B------:R-:W3:Y:S04]  /*3c730*/  LDL.LU R27, [R1+0xf4] ;  /* 0x0000f400011b7983 */ /* 0x000ee80000300800 */
[----:B-1----:R-:W2:Y:S01]  /*3c740*/  LDL.LU R13, [R1+0x1aa8] ;  /* 0x001aa800010d7983 */ /* 0x002ea20000300800 */
[----:B------:R-:W-:Y:S01]  /*3c750*/  ISETP.LT.AND P4, PT, R15, UR6, !P4 ;  /* 0x000000060f007c0c */ /* 0x000fe2000e781270 */
[C---:B------:R-:W-:Y:S01]  /*3c760*/  IMAD.WIDE R22, R0.reuse, 0x2, R16 ;  /* 0x0000000200167825 */ /* 0x040fe200078e0210 */
[----:B------:R-:W-:Y:S01]  /*3c770*/  ULDC UR6, c[0x0][0x228] ;  /* 0x00008a0000067ab9 */ /* 0x000fe20000000800 */
[----:B------:R-:W3:Y:S02]  /*3c780*/  LDL R25, [R1+0x1a60] ;  /* 0x001a600001197983 */ /* 0x000ee40000100800 */
[----:B------:R-:W-:-:S08]  /*3c790*/  VIADD R0, R0, UR10 ;  /* 0x0000000a00007c36 */ /* 0x000fd00008000000 */
[----:B------:R4:W-:Y:S02]  /*3c7a0*/  @P4 STG.E.U16 desc[UR8][R22.64], R12 ;  /* 0x0000000c16004986 */ /* 0x0009e4000c101508 */
[----:B----4-:R-:W-:Y:S02]  /*3c7b0*/  IMAD.WIDE R22, R0, 0x2, R8 ;  /* 0x0000000200167825 */ /* 0x010fe400078e0208 */
[----:B------:R-:W-:Y:S04]  /*3c7c0*/  STL [R1+0x1a98], R20 ;  /* 0x001a981401007387 */ /* 0x000fe80000100800 */
[----:B------:R-:W-:Y:S01]  /*3c7d0*/  STL [R1+0x1a94], R21 ;  /* 0x001a941501007387 */ /* 0x000fe20000100800 */
[----:B--2---:R-:W-:-:S03]  /*3c7e0*/  ISETP.LT.AND P1, PT, R13, UR4, !P0 ;  /* 0x000000040d007c0c */ /* 0x004fc6000c721270 */
[----:B---3--:R0:W-:Y:S01]  /*3c7f0*/  @P5 STG.E.U16 desc[UR8][R22.64], R27 ;  /* 0x0000001b16005986 */ /* 0x0081e2000c101508 */
[----:B------:R-:W-:Y:S01]  /*3c800*/  PRMT R15, R27, 0x7632, R15 ;  /* 0x000076321b0f7816 */ /* 0x000fe2000000000f */
[----:B------:R-:W-:Y:S01]  /*3c810*/  ULDC UR4, c[0x0][0x228] ;  /* 0x00008a0000047ab9 */ /* 0x000fe20000000800 */
[----:B------:R-:W-:Y:S01]  /*3c820*/  ISETP.LT.AND P5, PT, R26, UR11, !P0 ;  /* 0x0000000b1a007c0c */ /* 0x000fe2000c7a1270 */
[----:B------:R-:W-:Y:S01]  /*3c830*/  ULDC UR11, c[0x0][0x228] ;  /* 0x00008a00000b7ab9 */ /* 0x000fe20000000800 */
[----:B0-----:R-:W-:-:S04]  /*3c840*/  IMAD.WIDE R22, R0, 0x2, R4 ;  /* 0x0000000200167825 */ /* 0x001fc800078e0204 */
[----:B------:R-:W-:Y:S01]  /*3c850*/  IMAD.WIDE R26, R0, 0x2, R20 ;  /* 0x00000002001a7825 */ /* 0x000fe200078e0214 */
[----:B------:R0:W-:Y:S04]  /*3c860*/  @P1 STG.E.U16 desc[UR8][R22.64], R15 ;  /* 0x0000000f16001986 */ /* 0x0001e8000c101508 */
[----:B------:R-:W2:Y:S04]  /*3c870*/  LDL.LU R21, [R1+0xb8] ;  /* 0x0000b80001157983 */ /* 0x000ea80000300800 */
[----:B0-----:R-:W3:Y:S04]  /*3c880*/  LDL.LU R15, [R1+0x1aa4] ;  /* 0x001aa400010f7983 */ /* 0x001ee80000300800 */
[----:B------:R-:W4:Y:S04]  /*3c890*/  LDL R22, [R1+0x1a6c] ;  /* 0x001a6c0001167983 */ /* 0x000f280000100800 */
[----:B------:R-:W2:Y:S01]  /*3c8a0*/  LDL.LU R23, [R1+0x14] ;  /* 0x0000140001177983 */ /* 0x000ea20000300800 */
[----:B------:R-:W-:-:S02]  /*3c8b0*/  ISETP.LT.AND P6, PT, R25, UR5, !P0 ;  /* 0x0000000519007c0c */ /* 0x000fc4000c7c1270 */
[----:B------:R-:W-:Y:S01]  /*3c8c0*/  ISETP.LT.AND P4, PT, R28, UR6, !P0 ;  /* 0x000000061c007c0c */ /* 0x000fe2000c781270 */
[----:B------:R-:W-:Y:S01]  /*3c8d0*/  IMAD.WIDE R24, R0, 0x2, R6 ;  /* 0x0000000200187825 */ /* 0x000fe200078e0206 */
[----:B------:R-:W-:Y:S01]  /*3c8e0*/  PRMT R12, R14, 0x7632, R12 ;  /* 0x000076320e0c7816 */ /* 0x000fe2000000000c */
[----:B------:R-:W-:Y:S01]  /*3c8f0*/  ULDC UR5, c[0x0][0x228] ;  /* 0x00008a0000057ab9 */ /* 0x000fe20000000800 */
[----:B------:R-:W-:Y:S01]  /*3c900*/  ULDC UR6, c[0x0][0x228] ;  /* 0x00008a0000067ab9 */ /* 0x000fe20000000800 */
[----:B------:R-:W-:-:S06]  /*3c910*/  VIADD R28, R29, 0xd ;  /* 0x0000000d1d1c7836 */ /* 0x000fcc0000000000 */
[----:B------:R0:W-:Y:S01]  /*3c920*/  @P6 STG.E.U16 desc[UR8][R24.64], R14 ;  /* 0x0000000e18006986 */ /* 0x0001e2000c101508 */
[----:B------:R-:W-:Y:S01]  /*3c930*/  ISETP.GE.AND P2, PT, R28, UR7, PT ;  /* 0x000000071c007c0c */ /* 0x000fe2000bf46270 */
[----:B------:R-:W-:Y:S02]  /*3c940*/  IMAD.WIDE R28, R0, 0x2, R18 ;  /* 0x00000002001c7825 */ /* 0x000fe400078e0212 */
[----:B------:R1:W-:Y:S04]  /*3c950*/  @P4 STG.E.U16 desc[UR8][R26.64], R12 ;  /* 0x0000000c1a004986 */ /* 0x0003e8000c101508 */
[----:B0-----:R-:W3:Y:S04]  /*3c960*/  LDL.LU R14, [R1+0x1aa0] ;  /* 0x001aa000010e7983 */ /* 0x001ee80000300800 */
[----:B-1----:R-:W3:Y:S04]  /*3c970*/  LDL R27, [R1+0x1a50] ;  /* 0x001a5000011b7983 */ /* 0x002ee80000100800 */
[----:B------:R-:W3:Y:S04]  /*3c980*/  LDL R25, [R1+0x1a60] ;  /* 0x001a600001197983 */ /* 0x000ee80000100800 */
[----:B--2---:R0:W-:Y:S01]  /*3c990*/  @P5 STG.E.U16 desc[UR8][R28.64], R23 ;  /* 0x000000171c005986 */ /* 0x0041e2000c101508 */
[----:B------:R-:W-:-:S02]  /*3c9a0*/  ISETP.LT.AND P5, PT, R13, UR11, !P3 ;  /* 0x0000000b0d007c0c */ /* 0x000fc4000dfa1270 */
[----:B------:R-:W-:Y:S01]  /*3c9b0*/  PRMT R24, R23, 0x7632, R24 ;  /* 0x0000763217187816 */ /* 0x000fe20000000018 */
[----:B------:R-:W2:Y:S01]  /*3c9c0*/  LDL.LU R13, [R1+0x1a9c] ;  /* 0x001a9c00010d7983 */ /* 0x000ea20000300800 */
[----:B----4-:R-:W-:Y:S01]  /*3c9d0*/  ISETP.LT.AND P4, PT, R22, UR4, !P0 ;  /* 0x0000000416007c0c */ /* 0x010fe2000c781270 */
[----:B------:R-:W-:Y:S01]  /*3c9e0*/  ULDC UR4, c[0x0][0x228] ;  /* 0x00008a0000047ab9 */ /* 0x000fe20000000800 */
[C---:B------:R-:W-:Y:S01]  /*3c9f0*/  VIADD R12, R0.reuse, UR10 ;  /* 0x0000000a000c7c36 */ /* 0x040fe20008000000 */
[----:B------:R-:W-:Y:S01]  /*3ca00*/  ULDC UR11, c[0x0][0x228] ;  /* 0x00008a00000b7ab9 */ /* 0x000fe20000000800 */
[----:B0-----:R-:W-:Y:S01]  /*3ca10*/  IMAD.WIDE R22, R0, 0x2, R10 ;  /* 0x0000000200167825 */ /* 0x001fe200078e020a */
[----:B------:R-:W-:Y:S08]  /*3ca20*/  STL [R1+0x1a90], R8 ;  /* 0x001a900801007387 */ /* 0x000ff00000100800 */
[----:B------:R0:W-:Y:S01]  /*3ca30*/  @P4 STG.E.U16 desc[UR8][R22.64], R24 ;  /* 0x0000001816004986 */ /* 0x0001e2000c101508 */
[----:B---3--:R-:W-:-:S02]  /*3ca40*/  ISETP.LT.AND P1, PT, R14, UR4, !P0 ;  /* 0x000000040e007c0c */ /* 0x008fc4000c721270 */
[----:B------:R-:W-:Y:S01]  /*3ca50*/  ISETP.LT.AND P6, PT, R27, UR6, !P3 ;  /* 0x000000061b007c0c */ /* 0x000fe2000dfc1270 */
[C---:B0-----:R-:W-:Y:S01]  /*3ca60*/  IMAD.WIDE R22, R0.reuse, 0x2, R2 ;  /* 0x0000000200167825 */ /* 0x041fe200078e0202 */
[----:B------:R-:W-:Y:S01]  /*3ca70*/  ISETP.LT.AND P0, PT, R15, UR5, !P0 ;  /* 0x000000050f007c0c */ /* 0x000fe2000c701270 */
[----:B------:R-:W-:Y:S01]  /*3ca80*/  ULDC UR4, c[0x0][0x228] ;  /* 0x00008a0000047ab9 */ /* 0x000fe20000000800 */
[----:B------:R-:W-:Y:S01]  /*3ca90*/  ISETP.LT.AND P4, PT, R25, UR12, !P3 ;  /* 0x0000000c19007c0c */ /* 0x000fe2000df81270 */
[----:B------:R-:W-:-:S04]  /*3caa0*/  IMAD.WIDE R24, R0, 0x2, R16 ;  /* 0x0000000200187825 */ /* 0x000fc800078e0210 */
[----:B------:R-:W-:Y:S01]  /*3cab0*/  IMAD.WIDE R26, R12, 0x2, R8 ;  /* 0x000000020c1a7825 */ /* 0x000fe200078e0208 */
[----:B------:R-:W-:Y:S01]  /*3cac0*/  ULDC UR5, c[0x0][0x228] ;  /* 0x00008a0000057ab9 */ /* 0x000fe20000000800 */
[----:B------:R-:W3:Y:S01]  /*3cad0*/  LDL R8, [R1+0x1a50] ;  /* 0x001a500001087983 */ /* 0x000ee20000100800 */
[----:B------:R-:W-:-:S03]  /*3cae0*/  ULDC UR6, c[0x0][0x228] ;  /* 0x00008a0000067ab9 */ /* 0x000fc60000000800 */
[----:B------:R0:W-:Y:S01]  /*3caf0*/  STL [R1+0x1a8c], R9 ;  /* 0x001a8c0901007387 */ /* 0x0001e20000100800 */
[----:B------:R-:W-:Y:S01]  /*3cb00*/  PRMT R0, R21, 0x7632, R0 ;  /* 0x0000763215007816 */ /* 0x000fe20000000000 */
[----:B------:R-:W-:Y:S02]  /*3cb10*/  IMAD.WIDE R28, R12, 0x2, R4 ;  /* 0x000000020c1c7825 */ /* 0x000fe400078e0204 */
[----:B0-----:R-:W4:Y:S01]  /*3cb20*/  LDL.LU R9, [R1+0xe8] ;  /* 0x0000e80001097983 */ /* 0x001f220000300800 */
[----:B--2---:R-:W-:-:S03]  /*3cb30*/  PRMT R20, R13, 0x7632, R20 ;  /* 0x000076320d147816 */ /* 0x004fc60000000014 */
[----:B------:R0:W-:Y:S04]  /*3cb40*/  @P1 STG.E.U16 desc[UR8][R22.64], R13 ;  /* 0x0000000d16001986 */ /* 0x0001e8000c101508 */
[----:B------:R1:W-:Y:S04]  /*3cb50*/  @P0 STG.E.U16 desc[UR8][R24.64], R20 ;  /* 0x0000001418000986 */ /* 0x0003e8000c101508 */
[----:B------:R2:W-:Y:S04]  /*3cb60*/  @P6 STG.E.U16 desc[UR8][R26.64], R21 ;  /* 0x000000151a006986 */ /* 0x0005e8000c101508 */
[----:B0-----:R-:W3:Y:S04]  /*3cb70*/  LDL.LU R13, [R1+0xd8] ;  /* 0x0000d800010d7983 */ /* 0x001ee80000300800 */
[----:B-1----:R-:W4:Y:S04]  /*3cb80*/  LDL.LU R20, [R1+0x1a98] ;  /* 0x001a980001147983 */ /* 0x002f280000300800 */
[----:B------:R-:W4:Y:S04]  /*3cb90*/  LDL R24, [R1+0x1a68] ;  /* 0x001a680001187983 */ /* 0x000f280000100800 */
[----:B------:R-:W4:Y:S04]  /*3cba0*/  LDL R25, [R1+0x1a6c] ;  /* 0x001a6c0001197983 */ /* 0x000f280000100800 */
[----:B--2---:R-:W2:Y:S04]  /*3cbb0*/  LDL.LU R21, [R1+0x1a94] ;  /* 0x001a940001157983 */ /* 0x004ea80000300800 */
[----:B------:R-:W2:Y:S04]  /*3cbc0*/  LDL R26, [R1+0x1a64] ;  /* 0x001a6400011a7983 */ /* 0x000ea80000100800 */
[----:B------:R-:W2:Y:S04]  /*3cbd0*/  LDL.LU R27, [R1+0xc8] ;  /* 0x0000c800011b7983 */ /* 0x000ea80000300800 */
[----:B------:R0:W-:Y:S04]  /*3cbe0*/  @P5 STG.E.U16 desc[UR8][R28.64], R0 ;  /* 0x000000001c005986 */ /* 0x0001e8000c101508 */
[----:B0-----:R-:W2:Y:S01]  /*3cbf0*/  LDL.LU R29, [R1+0x1a4c] ;  /* 0x001a4c00011d7983 */ /* 0x001ea20000300800 */
[----:B------:R-:W-:-:S03]  /*3cc00*/  IMAD.WIDE R22, R12, 0x2, R6 ;  /* 0x000000020c167825 */ /* 0x000fc600078e0206 */
[----:B------:R-:W2:Y:S04]  /*3cc10*/  LDL.LU R28, [R1+0xf8] ;  /* 0x0000f800011c7983 */ /* 0x000ea80000300800 */
[----:B---3--:R0:W-:Y:S01]  /*3cc20*/  @P4 STG.E.U16 desc[UR8][R22.64], R13 ;  /* 0x0000000d16004986 */ /* 0x0081e2000c101508 */
[----:B------:R-:W-:Y:S02]  /*3cc30*/  PRMT R0, R13, 0x7632, R0 ;  /* 0x000076320d007816 */ /* 0x000fe40000000000 */
[----:B----4-:R-:W-:Y:S01]  /*3cc40*/  ISETP.LT.AND P5, PT, R24, UR5, !P3 ;  /* 0x0000000518007c0c */ /* 0x010fe2000dfa1270 */
[----:B------:R-:W-:Y:S02]  /*3cc50*/  ULDC UR5, c[0x0][0x228] ;  /* 0x00008a0000057ab9 */ /* 0x000fe40000000800 */
[----:B------:R-:W-:Y:S01]  /*3cc60*/  ISETP.LT.AND P4, PT, R14, UR5, !P3 ;  /* 0x000000050e007c0c */ /* 0x000fe2000df81270 */
[----:B------:R-:W-:Y:S01]  /*3cc70*/  ULDC UR5, c[0x0][0x228] ;  /* 0x00008a0000057ab9 */ /* 0x000fe20000000800 */
[----:B--2---:R-:W-:Y:S01]  /*3cc80*/  ISETP.LT.AND P6, PT, R26, UR4, !P3 ;  /* 0x000000041a007c0c */ /* 0x004fe2000dfc1270 */
[----:B------:R-:W-:Y:S01]  /*3cc90*/  ULDC UR4, c[0x0][0x228] ;  /* 0x00008a0000047ab9 */ /* 0x000fe20000000800 */
[----:B0-----:R-:W-:Y:S01]  /*3cca0*/  IMAD.WIDE R22, R12, 0x2, R20 ;  /* 0x000000020c167825 */ /* 0x001fe200078e0214 */
[----:B------:R-:W-:Y:S01]  /*3ccb0*/  ISETP.LT.AND P0, PT, R25, UR4, !P3 ;  /* 0x0000000419007c0c */ /* 0x000fe2000df01270 */
[----:B------:R-:W-:-:S02]  /*3ccc0*/  ULDC UR4, c[0x0][0x228] ;  /* 0x00008a0000047ab9 */ /* 0x000fc40000000800 */
[----:B------:R-:W-:-:S07]  /*3ccd0*/  IMAD.WIDE R24, R12, 0x2, R18 ;  /* 0x000000020c187825 */ /* 0x000fce00078e0212 */
[----:B------:R0:W-:Y:S01]  /*3cce0*/  @P6 STG.E.U16 desc[UR8][R22.64], R0 ;  /* 0x0000000016006986 */ /* 0x0001e2000c101508 */
[----:B------:R-:W-:-:S03]  /*3ccf0*/  VIADD R13, R29, 0xe ;  /* 0x0000000e1d0d7836 */ /* 0x000fc60000000000 */
[----:B------:R1:W-:Y:S02]  /*3cd00*/  @P5 STG.E.U16 desc[UR8][R24.64], R27 ;  /* 0x0000001b18005986 */ /* 0x0003e4000c101508 */
[----:B------:R-:W-:Y:S02]  /*3cd10*/  ISETP.GE.AND P1, PT, R13, UR7, PT ;  /* 0x000000070d007c0c */ /* 0x000fe4000bf26270 */
[----:B------:R-:W-:Y:S02]  /*3cd20*/  PRMT R13, R27, 0x7632, R13 ;  /* 0x000076321b0d7816 */ /* 0x000fe4000000000d */
[----:B------:R-:W-:Y:S02]  /*3cd30*/  ISETP.LT.AND P5, PT, R8, UR4, !P2 ;  /* 0x0000000408007c0c */ /* 0x000fe4000d7a1270 */
[----:B0-----:R-:W-:Y:S01]  /*3cd40*/  PRMT R0, R9, 0x7632, R0 ;  /* 0x0000763209007816 */ /* 0x001fe20000000000 */
[----:B------:R-:W2:Y:S01]  /*3cd50*/  LDL.LU R8, [R1+0x1a90] ;  /* 0x001a900001087983 */ /* 0x000ea20000300800 */
[C---:B-1----:R-:W-:Y:S01]  /*3cd60*/  IMAD.WIDE R26, R12.reuse, 0x2, R10 ;  /* 0x000000020c1a7825 */ /* 0x042fe200078e020a */
[----:B------:R-:W-:Y:S01]  /*3cd70*/  ISETP.LT.AND P3, PT, R15, UR6, !P3 ;  /* 0x000000060f007c0c */ /* 0x000fe2000df61270 */
[----:B------:R-:W-:Y:S01]  /*3cd80*/  ULDC UR4, c[0x0][0x228] ;  /* 0x00008a0000047ab9 */ /* 0x000fe20000000800 */
[----:B------:R-:W-:Y:S01]  /*3cd90*/  ULDC UR6, c[0x0][0x228] ;  /* 0x00008a0000067ab9 */ /* 0x000fe20000000800 */
[C---:B------:R-:W-:Y:S01]  /*3cda0*/  IMAD.WIDE R24, R12.reuse, 0x2, R2 ;  /* 0x000000020c187825 */ /* 0x040fe200078e0202 */
[----:B------:R0:W-:Y:S04]  /*3cdb0*/  @P0 STG.E.U16 desc[UR8][R26.64], R13 ;  /* 0x0000000d1a000986 */ /* 0x0001e8000c101508 */
[----:B------:R1:W-:Y:S04]  /*3cdc0*/  @P4 STG.E.U16 desc[UR8][R24.64], R9 ;  /* 0x0000000918004986 */ /* 0x0003e8000c101508 */
[----:B0-----:R-:W3:Y:S04]  /*3cdd0*/  LDL R26, [R1+0x1a64] ;  /* 0x001a6400011a7983 */ /* 0x001ee80000100800 */
[----:B------:R-:W4:Y:S04]  /*3cde0*/  LDL R27, [R1+0x1a68] ;  /* 0x001a6800011b7983 */ /* 0x000f280000100800 */
[----:B-1----:R-:W2:Y:S04]  /*3cdf0*/  LDL.LU R9, [R1+0x1a8c] ;  /* 0x001a8c0001097983 */ /* 0x002ea80000300800 */
[----:B------:R-:W3:Y:S04]  /*3ce00*/  LDL R24, [R1+0x1a5c] ;  /* 0x001a5c0001187983 */ /* 0x000ee80000100800 */
[----:B------:R-:W4:Y:S01]  /*3ce10*/  LDL R25, [R1+0x1a60] ;  /* 0x001a600001197983 */ /* 0x000f220000100800 */
[----:B------:R-:W-:-:S04]  /*3ce20*/  IMAD.WIDE R22, R12, 0x2, R16 ;  /* 0x000000020c167825 */ /* 0x000fc800078e0210 */
[----:B------:R-:W-:Y:S01]  /*3ce30*/  VIADD R12, R12, UR10 ;  /* 0x0000000a0c0c7c36 */ /* 0x000fe20008000000 */
[----:B------:R0:W-:Y:S04]  /*3ce40*/  @P3 STG.E.U16 desc[UR8][R22.64], R0 ;  /* 0x0000000016003986 */ /* 0x0001e8000c101508 */
[----:B------:R1:W-:Y:S01]  /*3ce50*/  STL [R1+0x1a84], R6 ;  /* 0x001a840601007387 */ /* 0x0003e20000100800 */
[----:B---3--:R-:W-:Y:S02]  /*3ce60*/  ISETP.LT.AND P3, PT, R24, UR4, !P2 ;  /* 0x0000000418007c0c */ /* 0x008fe4000d761270 */
[----:B----4-:R-:W-:Y:S01]  /*3ce70*/  ISETP.LT.AND P6, PT, R25, UR5, !P2 ;  /* 0x0000000519007c0c */ /* 0x010fe2000d7c1270 */
[----:B------:R-:W-:Y:S01]  /*3ce80*/  IMAD.WIDE R24, R12, 0x2, R6 ;  /* 0x000000020c187825 */ /* 0x000fe200078e0206 */
[----:B0-----:R-:W-:Y:S01]  /*3ce90*/  PRMT R0, R28, 0x7632, R0 ;  /* 0x000076321c007816 */ /* 0x001fe20000000000 */
[----:B-1----:R-:W3:Y:S01]  /*3cea0*/  LDL R6, [R1+0xbc] ;  /* 0x0000bc0001067983 */ /* 0x002ee20000100800 */
[----:B------:R-:W-:Y:S01]  /*3ceb0*/  ISETP.LT.AND P4, PT, R26, UR6, !P2 ;  /* 0x000000061a007c0c */ /* 0x000fe2000d781270 */
[----:B--2---:R-:W-:Y:S01]  /*3cec0*/  IMAD.WIDE R22, R12, 0x2, R8 ;  /* 0x000000020c167825 */ /* 0x004fe200078e0208 */
[----:B------:R-:W-:Y:S01]  /*3ced0*/  ULDC UR4, c[0x0][0x228] ;  /* 0x00008a0000047ab9 */ /* 0x000fe20000000800 */
[----:B------:R0:W-:Y:S01]  /*3cee0*/  STL [R1+0x1a80], R7 ;  /* 0x001a800701007387 */ /* 0x0001e20000100800 */
[----:B------:R-:W-:Y:S01]  /*3cef0*/  ULDC UR5, c[0x0][0x228] ;  /* 0x00008a0000057ab9 */ /* 0x000fe20000000800 */
[----:B------:R-:W-:-:S02]  /*3cf00*/  ULDC UR6, c[0x0][0x228] ;  /* 0x00008a0000067ab9 */ /* 0x000fc40000000800 */
[----:B0-----:R-:W2:Y:S04]  /*3cf10*/  LDL.LU R7, [R1+0xa8] ;  /* 0x0000a80001077983 */ /* 0x001ea80000300800 */
[----:B------:R0:W-:Y:S02]  /*3cf20*/  @P5 STG.E.U16 desc[UR8][R22.64], R28 ;  /* 0x0000001c16005986 */ /* 0x0001e4000c101508 */
[----:B0-----:R-:W-:-:S05]  /*3cf30*/  IMAD.WIDE R22, R12, 0x2, R4 ;  /* 0x000000020c167825 */ /* 0x001fca00078e0204 */
[----:B------:R0:W-:Y:S04]  /*3cf40*/  @P3 STG.E.U16 desc[UR8][R22.64], R0 ;  /* 0x0000000016003986 */ /* 0x0001e8000c101508 */
[----:B0-----:R-:W4:Y:S04]  /*3cf50*/  LDL.LU R22, [R1+0x18] ;  /* 0x0000180001167983 */ /* 0x001f280000300800 */
[----:B------:R-:W3:Y:S04]  /*3cf60*/  LDL.LU R23, [R1+0x1a50] ;  /* 0x001a500001177983 */ /* 0x000ee80000300800 */
[----:B--2---:R0:W-:Y:S04]  /*3cf70*/  @P6 STG.E.U16 desc[UR8][R24.64], R7 ;  /* 0x0000000718006986 */ /* 0x0041e8000c101508 */
[----:B0-----:R-:W2:Y:S01]  /*3cf80*/  LDL R25, [R1+0x1a6c] ;  /* 0x001a6c0001197983 */ /* 0x001ea20000100800 */
[----:B------:R-:W-:Y:S01]  /*3cf90*/  ISETP.LT.AND P5, PT, R27, UR11, !P2 ;  /* 0x0000000b1b007c0c */ /* 0x000fe2000d7a1270 */
[----:B------:R-:W-:Y:S01]  /*3cfa0*/  VIADD R28, R29, 0xf ;  /* 0x0000000f1d1c7836 */ /* 0x000fe20000000000 */
[----:B------:R-:W-:Y:S01]  /*3cfb0*/  PRMT R13, R7, 0x7632, R13 ;  /* 0x00007632070d7816 */ /* 0x000fe2000000000d */
[----:B------:R-:W-:Y:S01]  /*3cfc0*/  IMAD.WIDE R26, R12, 0x2, R20 ;  /* 0x000000020c1a7825 */ /* 0x000fe200078e0214 */
[----:B------:R-:W3:Y:S02]  /*3cfd0*/  LDL R7, [R1+0x1a60] ;  /* 0x001a600001077983 */ /* 0x000ee40000100800 */
[----:B------:R-:W-:Y:S01]  /*3cfe0*/  ISETP.GE.AND P0, PT, R28, UR7, PT ;  /* 0x000000071c007c0c */ /* 0x000fe2000bf06270 */
[----:B------:R-:W-:Y:S01]  /*3cff0*/  IMAD.WIDE R28, R12, 0x2, R18 ;  /* 0x000000020c1c7825 */ /* 0x000fe200078e0212 */
[----:B------:R-:W-:Y:S05]  /*3d000*/  @P4 STG.E.U16 desc[UR8][R26.64], R13 ;  /* 0x0000000d1a004986 */ /* 0x000fea000c101508 */
[----:B----4-:R0:W-:Y:S04]  /*3d010*/  @P5 STG.E.U16 desc[UR8][R28.64], R22 ;  /* 0x000000161c005986 */ /* 0x0101e8000c101508 */
[----:B0-----:R-:W4:Y:S01]  /*3d020*/  LDL.LU R28, [R1+0x1a5c] ;  /* 0x001a5c00011c7983 */ /* 0x001f220000300800 */
[----:B--2---:R-:W-:Y:S01]  /*3d030*/  ISETP.LT.AND P6, PT, R25, UR4, !P2 ;  /* 0x0000000419007c0c */ /* 0x004fe2000d7c1270 */
[----:B------:R-:W-:-:S02]  /*3d040*/  ULDC UR4, c[0x0][0x228] ;  /* 0x00008a0000047ab9 */ /* 0x000fc40000000800 */
[----:B------:R-:W-:Y:S01]  /*3d050*/  ISETP.LT.AND P5, PT, R14, UR4, !P2 ;  /* 0x000000040e007c0c */ /* 0x000fe2000d7a1270 */
[----:B------:R-:W-:Y:S01]  /*3d060*/  ULDC UR4, c[0x0][0x228] ;  /* 0x00008a0000047ab9 */ /* 0x000fe20000000800 */
[----:B------:R-:W2:Y:S01]  /*3d070*/  LDL.LU R14, [R1+0x1a88] ;  /* 0x001a8800010e7983 */ /* 0x000ea20000300800 */
[----:B------:R-:W-:Y:S01]  /*3d080*/  ISETP.LT.AND P2, PT, R15, UR4, !P2 ;  /* 0x000000040f007c0c */ /* 0x000fe2000d741270 */
[----:B------:R-:W-:Y:S01]  /*3d090*/  IMAD.WIDE R24, R12, 0x2, R10 ;  /* 0x000000020c187825 */ /* 0x000fe200078e020a */
[----:B------:R-:W-:Y:S01]  /*3d0a0*/  PRMT R0, R22, 0x7632, R0 ;  /* 0x0000763216007816 */ /* 0x000fe20000000000 */
[----:B------:R-:W4:Y:S01]  /*3d0b0*/  LDL.LU R29, [R1+0xdc] ;  /* 0x0000dc00011d7983 */ /* 0x000f220000300800 */
[C---:B---3--:R-:W-:Y:S01]  /*3d0c0*/  ISETP.LT.AND P3, PT, R23.reuse, UR5, !P1 ;  /* 0x0000000517007c0c */ /* 0x048fe2000cf61270 */
[----:B------:R-:W-:Y:S01]  /*3d0d0*/  ULDC UR4, c[0x0][0x228] ;  /* 0x00008a0000047ab9 */ /* 0x000fe20000000800 */
[----:B------:R-:W-:Y:S01]  /*3d0e0*/  ISETP.LT.AND P4, PT, R23, UR6, !P0 ;  /* 0x0000000617007c0c */ /* 0x000fe2000c781270 */
[----:B------:R-:W-:Y:S01]  /*3d0f0*/  IMAD.WIDE R22, R12, 0x2, R2 ;  /* 0x000000020c167825 */ /* 0x000fe200078e0202 */
[----:B------:R0:W-:Y:S01]  /*3d100*/  @P6 STG.E.U16 desc[UR8][R24.64], R0 ;  /* 0x0000000018006986 */ /* 0x0001e2000c101508 */
[----:B------:R-:W-:Y:S01]  /*3d110*/  PRMT R26, R6, 0x7632, R26 ;  /* 0x00007632061a7816 */ /* 0x000fe2000000001a */
[----:B------:R-:W-:-:S02]  /*3d120*/  ULDC UR5, c[0x0][0x228] ;  /* 0x00008a0000057ab9 */ /* 0x000fc40000000800 */
[----:B------:R-:W3:Y:S04]  /*3d130*/  LDL.LU R27, [R1+0xcc] ;  /* 0x0000cc00011b7983 */ /* 0x000ee80000300800 */
[----:B------:R-:W3:Y:S01]  /*3d140*/  LDL.LU R6, [R1+0x1a84] ;  /* 0x001a840001067983 */ /* 0x000ee20000300800 */
[C---:B0-----:R-:W-:Y:S02]  /*3d150*/  VIADD R0, R12.reuse, UR10 ;  /* 0x0000000a0c007c36 */ /* 0x041fe40008000000 */
[----:B------:R-:W-:Y:S01]  /*3d160*/  IMAD.WIDE R12, R12, 0x2, R16 ;  /* 0x000000020c0c7825 */ /* 0x000fe200078e0210 */
[----:B--2---:R0:W-:Y:S02]  /*3d170*/  @P5 STG.E.U16 desc[UR8][R22.64], R14 ;  /* 0x0000000e16005986 */ /* 0x0041e4000c101508 */
[----:B0-----:R-:W-:-:S05]  /*3d180*/  PRMT R14, R14, 0x7632, R14 ;  /* 0x000076320e0e7816 */ /* 0x001fca000000000e */
[----:B------:R0:W-:Y:S04]  /*3d190*/  @P2 STG.E.U16 desc[UR8][R12.64], R14 ;  /* 0x0000000e0c002986 */ /* 0x0001e8000c101508 */
[----:B0-----:R-:W2:Y:S01]  /*3d1a0*/  LDL.LU R12, [R1+0xbc] ;  /* 0x0000bc00010c7983 */ /* 0x001ea20000300800 */
[----:B----4-:R-:W-:Y:S01]  /*3d1b0*/  ISETP.LT.AND P6, PT, R28, UR4, !P1 ;  /* 0x000000041c007c0c */ /* 0x010fe2000cfc1270 */
[C---:B------:R-:W-:Y:S01]  /*3d1c0*/  IMAD.WIDE R22, R0.reuse, 0x2, R8 ;  /* 0x0000000200167825 */ /* 0x040fe200078e0208 */
[----:B------:R-:W-:Y:S01]  /*3d1d0*/  ULDC UR4, c[0x0][0x228] ;  /* 0x00008a0000047ab9 */ /* 0x000fe20000000800 */
[----:B------:R-:W4:Y:S02]  /*3d1e0*/  LDL R13, [R1+0x1a64] ;  /* 0x001a6400010d7983 */ /* 0x000f240000100800 */
[C---:B------:R-:W-:Y:S01]  /*3d1f0*/  IMAD.WIDE R24, R0.reuse, 0x2, R4 ;  /* 0x0000000200187825 */ /* 0x040fe200078e0204 */
[----:B------:R-:W-:Y:S01]  /*3d200*/  ISETP.LT.AND P2, PT, R7, UR4, !P1 ;  /* 0x0000000407007c0c */ /* 0x000fe2000cf41270 */
[----:B------:R-:W-:Y:S01]  /*3d210*/  ULDC UR4, c[0x0][0x228] ;  /* 0x00008a0000047ab9 */ /* 0x000fe20000000800 */
[----:B------:R-:W3:Y:S04]  /*3d220*/  LDL.LU R7, [R1+0x1a80] ;  /* 0x001a800001077983 */ /* 0x000ee80000300800 */
[----:B--2---:R-:W-:Y:S04]  /*3d230*/  @P3 STG.E.U16 desc[UR8][R22.64], R12 ;  /* 0x0000000c16003986 */ /* 0x004fe8000c101508 */
[----:B------:R0:W-:Y:S04]  /*3d240*/  @P6 STG.E.U16 desc[UR8][R24.64], R26 ;  /* 0x0000001a18006986 */ /* 0x0001e8000c101508 */
[----:B0-----:R-:W2:Y:S04]  /*3d250*/  LDL.LU R26, [R1+0x1a68] ;  /* 0x001a6800011a7983 */ /* 0x001ea80000300800 */
[----:B------:R-:W2:Y:S01]  /*3d260*/  LDL.LU R24, [R1+0x1a6c] ;  /* 0x001a6c0001187983 */ /* 0x000ea20000300800 */
[----:B----4-:R-:W-:Y:S01]  /*3d270*/  ISETP.LT.AND P6, PT, R13, UR4, !P1 ;  /* 0x000000040d007c0c */ /* 0x010fe2000cfc1270 */
[----:B------:R-:W-:Y:S01]  /*3d280*/  ULDC UR4, c[0x0][0x228] ;  /* 0x00008a0000047ab9 */ /* 0x000fe20000000800 */
[----:B---3--:R-:W-:Y:S01]  /*3d290*/  IMAD.WIDE R22, R0, 0x2, R6 ;  /* 0x0000000200167825 */ /* 0x008fe200078e0206 */
[----:B------:R-:W3:Y:S01]  /*3d2a0*/  LDL.LU R25, [R1+0x1a74] ;  /* 0x001a740001197983 */ /* 0x000ee20000300800 */
[----:B------:R-:W-:-:S03]  /*3d2b0*/  PRMT R14, R29, 0x7632, R14 ;  /* 0x000076321d0e7816 */ /* 0x000fc6000000000e */
[----:B------:R0:W-:Y:S01]  /*3d2c0*/  @P2 STG.E.U16 desc[UR8][R22.64], R29 ;  /* 0x0000001d16002986 */ /* 0x0001e2000c101508 */
[----:B------:R-:W-:Y:S01]  /*3d2d0*/  IMAD.WIDE R12, R0, 0x2, R20 ;  /* 0x00000002000c7825 */ /* 0x000fe200078e0214 */
[----:B------:R-:W-:Y:S01]  /*3d2e0*/  ISETP.LT.AND P3, PT, R28, UR5, !P0 ;  /* 0x000000051c007c0c */ /* 0x000fe2000c761270 */
[----:B------:R-:W-:Y:S01]  /*3d2f0*/  ULDC UR5, c[0x0][0x228] ;  /* 0x00008a0000057ab9 */ /* 0x000fe20000000800 */
[----:B------:R-:W4:Y:S04]  /*3d300*/  LDL.LU R28, [R1+0xfc] ;  /* 0x0000fc00011c7983 */ /* 0x000f280000300800 */
[----:B------:R1:W-:Y:S01]  /*3d310*/  @P6 STG.E.U16 desc[UR8][R12.64], R14 ;  /* 0x0000000e0c006986 */ /* 0x0003e2000c101508 */
[----:B0-----:R-:W-:Y:S01]  /*3d320*/  IMAD.WIDE R22, R0, 0x2, R18 ;  /* 0x0000000200167825 */ /* 0x001fe200078e0212 */
[----:B-1----:R-:W-:-:S03]  /*3d330*/  PRMT R14, R27, 0x7632, R14 ;  /* 0x000076321b0e7816 */ /* 0x002fc6000000000e */
[----:B------:R-:W-:Y:S01]  /*3d340*/  IMAD.WIDE R12, R0, 0x2, R10 ;  /* 0x00000002000c7825 */ /* 0x000fe200078e020a */
[----:B--2---:R-:W-:Y:S01]  /*3d350*/  ISETP.LT.AND P5, PT, R26, UR4, !P1 ;  /* 0x000000041a007c0c */ /* 0x004fe2000cfa1270 */
[----:B------:R-:W-:Y:S02]  /*3d360*/  ULDC UR4, c[0x0][0x228] ;  /* 0x00008a0000047ab9 */ /* 0x000fe40000000800 */
[----:B------:R-:W-:Y:S01]  /*3d370*/  ISETP.LT.AND P2, PT, R24, UR4, !P1 ;  /* 0x0000000418007c0c */ /* 0x000fe2000cf41270 */
[----:B------:R-:W-:-:S09]  /*3d380*/  ULDC UR4, c[0x0][0x228] ;  /* 0x00008a0000047ab9 */ /* 0x000fd20000000800 */
[----:B------:R0:W-:Y:S04]  /*3d390*/  @P5 STG.E.U16 desc[UR8][R22.64], R27 ;  /* 0x0000001b16005986 */ /* 0x0001e8000c101508 */
[----:B------:R1:W-:Y:S04]  /*3d3a0*/  @P2 STG.E.U16 desc[UR8][R12.64], R14 ;  /* 0x0000000e0c002986 */ /* 0x0003e8000c101508 */
[----:B0-----:R-:W2:Y:S04]  /*3d3b0*/  LDL.LU R23, [R1+0x1a60] ;  /* 0x001a600001177983 */ /* 0x001ea80000300800 */
[----:B------:R-:W4:Y:S04]  /*3d3c0*/  LDL.LU R29, [R1+0xac] ;  /* 0x0000ac00011d7983 */ /* 0x000f280000300800 */
[----:B------:R-:W4:Y:S04]  /*3d3d0*/  LDL.LU R27, [R1+0x1c] ;  /* 0x00001c00011b7983 */ /* 0x000f280000300800 */
[----:B-1----:R-:W4:Y:S04]  /*3d3e0*/  LDL.LU R12, [R1+0x1a64] ;  /* 0x001a6400010c7983 */ /* 0x002f280000300800 */
[----:B------:R-:W4:Y:S01]  /*3d3f0*/  LDL.LU R14, [R1+0xec] ;  /* 0x0000ec00010e7983 */ /* 0x000f220000300800 */
[----:B---3--:R-:W-:Y:S01]  /*3d400*/  ISETP.LT.AND P6, PT, R25, UR4, !P1 ;  /* 0x0000000419007c0c */ /* 0x008fe2000cfc1270 */
[----:B------:R-:W-:-:S02]  /*3d410*/  ULDC UR4, c[0x0][0x228] ;  /* 0x00008a0000047ab9 */ /* 0x000fc40000000800 */
[----:B------:R-:W-:Y:S01]  /*3d420*/  ISETP.LT.AND P1, PT, R15, UR4, !P1 ;  /* 0x000000040f007c0c */ /* 0x000fe2000cf21270 */
[----:B------:R-:W-:Y:S01]  /*3d430*/  ULDC UR4, c[0x0][0x228] ;  /* 0x00008a0000047ab9 */ /* 0x000fe20000000800 */
[----:B--2---:R-:W-:Y:S01]  /*3d440*/  ISETP.LT.AND P5, PT, R23, UR5, !P0 ;  /* 0x0000000517007c0c */ /* 0x004fe2000c7a1270 */
[----:B------:R-:W-:Y:S01]  /*3d450*/  IMAD.WIDE R22, R0, 0x2, R2 ;  /* 0x0000000200167825 */ /* 0x000fe200078e0202 */
[----:B------:R-:W-:Y:S01]  /*3d460*/  ULDC UR5, c[0x0][0x228] ;  /* 0x00008a0000057ab9 */ /* 0x000fe20000000800 */
[----:B----4-:R-:W-:Y:S02]  /*3d470*/  ISETP.LT.AND P2, PT, R12, UR4, !P0 ;  /* 0x000000040c007c0c */ /* 0x010fe4000c741270 */
[----:B------:R-:W-:Y:S01]  /*3d480*/  VIADD R12, R0, UR10 ;  /* 0x0000000a000c7c36 */ /* 0x000fe20008000000 */
[----:B------:R-:W-:Y:S02]  /*3d490*/  ULDC UR4, c[0x0][0x228] ;  /* 0x00008a0000047ab9 */ /* 0x000fe40000000800 */
[----:B------:R0:W-:Y:S01]  /*3d4a0*/  @P6 STG.E.U16 desc[UR8][R22.64], R14 ;  /* 0x0000000e16006986 */ /* 0x0001e2000c101508 */
[----:B------:R-:W-:Y:S01]  /*3d4b0*/  PRMT R13, R14, 0x7632, R13 ;  /* 0x000076320e0d7816 */ /* 0x000fe2000000000d */
[----:B------:R-:W-:Y:S01]  /*3d4c0*/  IMAD.WIDE R8, R12, 0x2, R8 ;  /* 0x000000020c087825 */ /* 0x000fe200078e0208 */
[----:B------:R-:W-:Y:S01]  /*3d4d0*/  ISETP.LT.AND P6, PT, R26, UR4, !P0 ;  /* 0x000000041a007c0c */ /* 0x000fe2000c7c1270 */
[----:B------:R-:W-:-:S02]  /*3d4e0*/  ULDC UR4, c[0x0][0x228] ;  /* 0x00008a0000047ab9 */ /* 0x000fc40000000800 */
[----:B0-----:R-:W-:-:S05]  /*3d4f0*/  IMAD.WIDE R22, R0, 0x2, R16 ;  /* 0x0000000200167825 */ /* 0x001fca00078e0210 */
[----:B------:R-:W-:Y:S01]  /*3d500*/  @P1 STG.E.U16 desc[UR8][R22.64], R13 ;  /* 0x0000000d16001986 */ /* 0x000fe2000c101508 */
[----:B------:R-:W-:Y:S01]  /*3d510*/  ISETP.LT.AND P1, PT, R24, UR4, !P0 ;  /* 0x0000000418007c0c */ /* 0x000fe2000c721270 */
[----:B------:R-:W-:Y:S02]  /*3d520*/  ULDC UR4, c[0x0][0x228] ;  /* 0x00008a0000047ab9 */ /* 0x000fe40000000800 */
[----:B------:R0:W-:Y:S01]  /*3d530*/  @P4 STG.E.U16 desc[UR8][R8.64], R28 ;  /* 0x0000001c08004986 */ /* 0x0001e2000c101508 */
[----:B------:R-:W-:Y:S02]  /*3d540*/  ISETP.LT.AND P4, PT, R25, UR4, !P0 ;  /* 0x0000000419007c0c */ /* 0x000fe4000c781270 */
[----:B------:R-:W-:Y:S02]  /*3d550*/  ISETP.LT.AND P0, PT, R15, UR5, !P0 ;  /* 0x000000050f007c0c */ /* 0x000fe4000c701270 */
[----:B------:R-:W2:Y:S01]  /*3d560*/  LDL.LU R15, [R1+0x1a7c] ;  /* 0x001a7c00010f7983 */ /* 0x000ea20000300800 */
[----:B------:R-:W-:Y:S01]  /*3d570*/  PRMT R0, R28, 0x7632, R0 ;  /* 0x000076321c007816 */ /* 0x000fe20000000000 */
[----:B------:R-:W-:-:S04]  /*3d580*/  IMAD.WIDE R4, R12, 0x2, R4 ;  /* 0x000000020c047825 */ /* 0x000fc800078e0204 */
[----:B------:R-:W-:Y:S01]  /*3d590*/  IMAD.WIDE R6, R12, 0x2, R6 ;  /* 0x000000020c067825 */ /* 0x000fe200078e0206 */
[----:B0-----:R-:W-:-:S03]  /*3d5a0*/  PRMT R8, R29, 0x7632, R8 ;  /* 0x000076321d087816 */ /* 0x001fc60000000008 */
[C---:B------:R-:W-:Y:S01]  /*3d5b0*/  IMAD.WIDE R20, R12.reuse, 0x2, R20 ;  /* 0x000000020c147825 */ /* 0x040fe200078e0214 */
[----:B------:R-:W-:Y:S01]  /*3d5c0*/  PRMT R9, R27, 0x7632, R9 ;  /* 0x000076321b097816 */ /* 0x000fe20000000009 */
[----:B------:R0:W-:Y:S02]  /*3d5d0*/  @P3 STG.E.U16 desc[UR8][R4.64], R0 ;  /* 0x0000000004003986 */ /* 0x0001e4000c101508 */
[C---:B------:R-:W-:Y:S02]  /*3d5e0*/  IMAD.WIDE R18, R12.reuse, 0x2, R18 ;  /* 0x000000020c127825 */ /* 0x040fe400078e0212 */
[----:B------:R0:W-:Y:S02]  /*3d5f0*/  @P5 STG.E.U16 desc[UR8][R6.64], R29 ;  /* 0x0000001d06005986 */ /* 0x0001e4000c101508 */
[C---:B------:R-:W-:Y:S02]  /*3d600*/  IMAD.WIDE R10, R12.reuse, 0x2, R10 ;  /* 0x000000020c0a7825 */ /* 0x040fe400078e020a */
[----:B------:R0:W-:Y:S02]  /*3d610*/  @P2 STG.E.U16 desc[UR8][R20.64], R8 ;  /* 0x0000000814002986 */ /* 0x0001e4000c101508 */
[----:B------:R-:W-:-:S02]  /*3d620*/  IMAD.WIDE R2, R12, 0x2, R2 ;  /* 0x000000020c027825 */ /* 0x000fc400078e0202 */
[----:B------:R0:W-:Y:S04]  /*3d630*/  @P6 STG.E.U16 desc[UR8][R18.64], R27 ;  /* 0x0000001b12006986 */ /* 0x0001e8000c101508 */
[----:B------:R0:W-:Y:S01]  /*3d640*/  @P1 STG.E.U16 desc[UR8][R10.64], R9 ;  /* 0x000000090a001986 */ /* 0x0001e2000c101508 */
[----:B------:R-:W-:-:S03]  /*3d650*/  IMAD.WIDE R12, R12, 0x2, R16 ;  /* 0x000000020c0c7825 */ /* 0x000fc600078e0210 */
[----:B--2---:R0:W-:Y:S01]  /*3d660*/  @P4 STG.E.U16 desc[UR8][R2.64], R15 ;  /* 0x0000000f02004986 */ /* 0x0041e2000c101508 */
[----:B------:R-:W-:Y:S05]  /*3d670*/  @!P0 EXIT ;  /* 0x000000000000894d */ /* 0x000fea0003800000 */
[----:B0-----:R-:W-:-:S05]  /*3d680*/  PRMT R6, R15, 0x7632, R6 ;  /* 0x000076320f067816 */ /* 0x001fca0000000006 */
[----:B------:R-:W-:Y:S01]  /*3d690*/  STG.E.U16 desc[UR8][R12.64], R6 ;  /* 0x000000060c007986 */ /* 0x000fe2000c101508 */
[----:B------:R-:W-:Y:S05]  /*3d6a0*/  EXIT ;  /* 0x000000000000794d */ /* 0x000fea0003800000 */
.L_x_2:
[----:B------:R-:W-:-:S00]  /*3d6b0*/  BRA `(.L_x_2) ;  /* 0xfffffffc00fc7947 */ /* 0x000fc0000383ffff */
[----:B------:R-:W-:-:S00]  /*3d6c0*/  NOP ;  /* 0x0000000000007918 */ /* 0x000fc00000000000 */
        /* <DEDUP_REMOVED lines=11> */
.L_x_3:


//--------------------- .nv.shared.matmul_kernel  --------------------------
	.section	.nv.shared.matmul_kernel,"aw",@nobits
	.sectionflags	@""
	.align	16
	.zero		1024


//--------------------- .nv.shared.reserved.0     --------------------------
	.section	.nv.shared.reserved.0,"aw",@nobits
	.weak		__nv_reservedSMEM_offset_0_alias
	.size		__nv_reservedSMEM_offset_0_alias, 0, 0
	.other		__nv_reservedSMEM_offset_0_alias,@"STO_CUDA_RESERVED_SHARED STV_DEFAULT"
__nv_reservedSMEM_offset_0_alias:
	.zero		0


//--------------------- .nv.constant0.matmul_kernel --------------------------
	.section	.nv.constant0.matmul_kernel,"a",@progbits
	.sectionflags	@""
	.align	4
.nv.constant0.matmul_kernel:
	.zero		608


//--------------------- SYMBOLS --------------------------

	.type		.nv.reservedSmem.offset0,@object
	.size		.nv.reservedSmem.offset0,0x4
